	.target	sm_90a

	.elftype	@"ET_EXEC"


//--------------------- .note.nv.tkinfo           --------------------------
	.section	.note.nv.tkinfo,"",@"SHT_NOTE"
	.sectionflags	@"SHF_NOTE_NV_TKINFO"
	.tkinfo
        /*0018*/ 	.word	0x00000002
        /*0030*/ 	.string	""
        /*0030*/ 	.string	"ptxas"
        /*0030*/ 	.string	"Cuda compilation tools, release 13.0, V13.0.88"
        /*0030*/ 	.string	"Build cuda_13.0.r13.0/compiler.36424714_0"
        /*0030*/ 	.string	"-v  -suppress-debug-info  -lineinfo  -arch sm_90a "



//--------------------- .note.nv.cuinfo           --------------------------
	.section	.note.nv.cuinfo,"",@"SHT_NOTE"
	.sectionflags	@"SHF_NOTE_NV_CUINFO"
        /*0018*/ 	.short	0x0002
        /*001a*/ 	.short	0x005a
        /*001c*/ 	.short	0x0082
	.zero		2


//--------------------- .nv.info                  --------------------------
	.section	.nv.info,"",@"SHT_CUDA_INFO"
	.align	4


	//----- nvinfo : EIATTR_REGCOUNT
	.align		4
        /*0000*/ 	.byte	0x04, 0x2f
        /*0002*/ 	.short	(.L_1 - .L_0)
	.align		4
.L_0:
        /*0004*/ 	.word	index@(matmul_kernel)
        /*0008*/ 	.word	0x000000ff


	//----- nvinfo : EIATTR_FRAME_SIZE
	.align		4
.L_1:
        /*000c*/ 	.byte	0x04, 0x11
        /*000e*/ 	.short	(.L_3 - .L_2)
	.align		4
.L_2:
        /*0010*/ 	.word	index@(matmul_kernel)
        /*0014*/ 	.word	0x00002090


	//----- nvinfo : EIATTR_MIN_STACK_SIZE
	.align		4
.L_3:
        /*0018*/ 	.byte	0x04, 0x12
        /*001a*/ 	.short	(.L_5 - .L_4)
	.align		4
.L_4:
        /*001c*/ 	.word	index@(matmul_kernel)
        /*0020*/ 	.word	0x00002090
.L_5:


//--------------------- .nv.compat                --------------------------
	.section	.nv.compat,"",@"SHT_CUDA_COMPAT_INFO"
	.align	4
        /*0000*/ 	.byte	0x02, 0x09, 0x01, 0x00, 0x02, 0x02, 0x04, 0x00, 0x02, 0x05, 0x05, 0x00, 0x03, 0x07, 0x01, 0x01
        /*0010*/ 	.byte	0x02, 0x03, 0x00, 0x00, 0x02, 0x06, 0x01, 0x00, 0x04, 0x0b, 0x08, 0x00, 0x00, 0x00, 0x00, 0x00
        /*0020*/ 	.byte	0x00, 0x00, 0x00, 0x00


//--------------------- .nv.info.matmul_kernel    --------------------------
	.section	.nv.info.matmul_kernel,"",@"SHT_CUDA_INFO"
	.sectionflags	@""
	.align	4


	//----- nvinfo : EIATTR_CUDA_API_VERSION
	.align		4
        /*0000*/ 	.byte	0x04, 0x37
        /*0002*/ 	.short	(.L_7 - .L_6)
.L_6:
        /*0004*/ 	.word	0x00000082


	//----- nvinfo : EIATTR_KPARAM_INFO
	.align		4
.L_7:
        /*0008*/ 	.byte	0x04, 0x17
        /*000a*/ 	.short	(.L_9 - .L_8)
.L_8:
        /*000c*/ 	.word	0x00000000
        /*0010*/ 	.short	0x000d
        /*0012*/ 	.short	0x0048
        /*0014*/ 	.byte	0x00, 0xf4, 0x21, 0x00


	//----- nvinfo : EIATTR_KPARAM_INFO
	.align		4
.L_9:
        /*0018*/ 	.byte	0x04, 0x17
        /*001a*/ 	.short	(.L_11 - .L_10)
.L_10:
        /*001c*/ 	.word	0x00000000
        /*0020*/ 	.short	0x000c
        /*0022*/ 	.short	0x0040
        /*0024*/ 	.byte	0x00, 0xf4, 0x21, 0x00


	//----- nvinfo : EIATTR_KPARAM_INFO
	.align		4
.L_11:
        /*0028*/ 	.byte	0x04, 0x17
        /*002a*/ 	.short	(.L_13 - .L_12)
.L_12:
        /*002c*/ 	.word	0x00000000
        /*0030*/ 	.short	0x000b
        /*0032*/ 	.short	0x0038
        /*0034*/ 	.byte	0x00, 0xf0, 0x11, 0x00


	//----- nvinfo : EIATTR_KPARAM_INFO
	.align		4
.L_13:
        /*0038*/ 	.byte	0x04, 0x17
        /*003a*/ 	.short	(.L_15 - .L_14)
.L_14:
        /*003c*/ 	.word	0x00000000
        /*0040*/ 	.short	0x000a
        /*0042*/ 	.short	0x0034
        /*0044*/ 	.byte	0x00, 0xf0, 0x11, 0x00


	//----- nvinfo : EIATTR_KPARAM_INFO
	.align		4
.L_15:
        /*0048*/ 	.byte	0x04, 0x17
        /*004a*/ 	.short	(.L_17 - .L_16)
.L_16:
        /*004c*/ 	.word	0x00000000
        /*0050*/ 	.short	0x0009
        /*0052*/ 	.short	0x0030
        /*0054*/ 	.byte	0x00, 0xf0, 0x11, 0x00


	//----- nvinfo : EIATTR_KPARAM_INFO
	.align		4
.L_17:
        /*0058*/ 	.byte	0x04, 0x17
        /*005a*/ 	.short	(.L_19 - .L_18)
.L_18:
        /*005c*/ 	.word	0x00000000
        /*0060*/ 	.short	0x0008
        /*0062*/ 	.short	0x002c
        /*0064*/ 	.byte	0x00, 0xf0, 0x11, 0x00


	//----- nvinfo : EIATTR_KPARAM_INFO
	.align		4
.L_19:
        /*0068*/ 	.byte	0x04, 0x17
        /*006a*/ 	.short	(.L_21 - .L_20)
.L_20:
        /*006c*/ 	.word	0x00000000
        /*0070*/ 	.short	0x0007
        /*0072*/ 	.short	0x0028
        /*0074*/ 	.byte	0x00, 0xf0, 0x11, 0x00


	//----- nvinfo : EIATTR_KPARAM_INFO
	.align		4
.L_21:
        /*0078*/ 	.byte	0x04, 0x17
        /*007a*/ 	.short	(.L_23 - .L_22)
.L_22:
        /*007c*/ 	.word	0x00000000
        /*0080*/ 	.short	0x0006
        /*0082*/ 	.short	0x0024
        /*0084*/ 	.byte	0x00, 0xf0, 0x11, 0x00


	//----- nvinfo : EIATTR_KPARAM_INFO
	.align		4
.L_23:
        /*0088*/ 	.byte	0x04, 0x17
        /*008a*/ 	.short	(.L_25 - .L_24)
.L_24:
        /*008c*/ 	.word	0x00000000
        /*0090*/ 	.short	0x0005
        /*0092*/ 	.short	0x0020
        /*0094*/ 	.byte	0x00, 0xf0, 0x11, 0x00


	//----- nvinfo : EIATTR_KPARAM_INFO
	.align		4
.L_25:
        /*0098*/ 	.byte	0x04, 0x17
        /*009a*/ 	.short	(.L_27 - .L_26)
.L_26:
        /*009c*/ 	.word	0x00000000
        /*00a0*/ 	.short	0x0004
        /*00a2*/ 	.short	0x001c
        /*00a4*/ 	.byte	0x00, 0xf0, 0x11, 0x00


	//----- nvinfo : EIATTR_KPARAM_INFO
	.align		4
.L_27:
        /*00a8*/ 	.byte	0x04, 0x17
        /*00aa*/ 	.short	(.L_29 - .L_28)
.L_28:
        /*00ac*/ 	.word	0x00000000
        /*00b0*/ 	.short	0x0003
        /*00b2*/ 	.short	0x0018
        /*00b4*/ 	.byte	0x00, 0xf0, 0x11, 0x00


	//----- nvinfo : EIATTR_KPARAM_INFO
	.align		4
.L_29:
        /*00b8*/ 	.byte	0x04, 0x17
        /*00ba*/ 	.short	(.L_31 - .L_30)
.L_30:
        /*00bc*/ 	.word	0x00000000
        /*00c0*/ 	.short	0x0002
        /*00c2*/ 	.short	0x0010
        /*00c4*/ 	.byte	0x00, 0xf4, 0x21, 0x00


	//----- nvinfo : EIATTR_KPARAM_INFO
	.align		4
.L_31:
        /*00c8*/ 	.byte	0x04, 0x17
        /*00ca*/ 	.short	(.L_33 - .L_32)
.L_32:
        /*00cc*/ 	.word	0x00000000
        /*00d0*/ 	.short	0x0001
        /*00d2*/ 	.short	0x0008
        /*00d4*/ 	.byte	0x00, 0xf4, 0x21, 0x00


	//----- nvinfo : EIATTR_KPARAM_INFO
	.align		4
.L_33:
        /*00d8*/ 	.byte	0x04, 0x17
        /*00da*/ 	.short	(.L_35 - .L_34)
.L_34:
        /*00dc*/ 	.word	0x00000000
        /*00e0*/ 	.short	0x0000
        /*00e2*/ 	.short	0x0000
        /*00e4*/ 	.byte	0x00, 0xf4, 0x21, 0x00


	//----- nvinfo : EIATTR_SPARSE_MMA_MASK
	.align		4
.L_35:
        /*00e8*/ 	.byte	0x03, 0x50
        /*00ea*/ 	.short	0x0000


	//----- nvinfo : EIATTR_MAXREG_COUNT
	.align		4
        /*00ec*/ 	.byte	0x03, 0x1b
        /*00ee*/ 	.short	0x00ff


	//----- nvinfo : EIATTR_NUM_BARRIERS
	.align		4
        /*00f0*/ 	.byte	0x02, 0x4c
        /*00f2*/ 	.byte	0x01
	.zero		1


	//----- nvinfo : EIATTR_ANNOTATIONS
	.align		4
        /*00f4*/ 	.byte	0x04, 0x55
        /*00f6*/ 	.short	(.L_37 - .L_36)


	//   ....[0]....
.L_36:
        /*00f8*/ 	.word	0x00000001
        /*00fc*/ 	.byte	0x00, 0x01, 0x00, 0x00, 0x01, 0x00, 0x00, 0x00, 0x10, 0x08, 0x00, 0x00, 0x01, 0x00, 0x00, 0x00
        /* <DEDUP_REMOVED lines=2515> */
        /*9e3c*/ 	.byte	0xd0, 0x67, 0x04, 0x00


	//----- nvinfo : EIATTR_MERCURY_ISA_VERSION
	.align		4
.L_37:
        /*9e40*/ 	.byte	0x03, 0x5f
        /*9e42*/ 	.short	0x0101


	//----- nvinfo : EIATTR_EXIT_INSTR_OFFSETS
	.align		4
        /*9e44*/ 	.byte	0x04, 0x1c
        /*9e46*/ 	.short	(.L_39 - .L_38)


	//   ....[0]....
.L_38:
        /*9e48*/ 	.word	0x000467c0


	//   ....[1]....
        /*9e4c*/ 	.word	0x000467f0


	//----- nvinfo : EIATTR_REQNTID
	.align		4
.L_39:
        /*9e50*/ 	.byte	0x04, 0x10
        /*9e52*/ 	.short	(.L_41 - .L_40)
.L_40:
        /*9e54*/ 	.word	0x00000080
        /*9e58*/ 	.word	0x00000001
        /*9e5c*/ 	.word	0x00000001


	//----- nvinfo : EIATTR_CBANK_PARAM_SIZE
	.align		4
.L_41:
        /*9e60*/ 	.byte	0x03, 0x19
        /*9e62*/ 	.short	0x0050


	//----- nvinfo : EIATTR_PARAM_CBANK
	.align		4
        /*9e64*/ 	.byte	0x04, 0x0a
        /*9e66*/ 	.short	(.L_43 - .L_42)
	.align		4
.L_42:
        /*9e68*/ 	.word	index@(.nv.constant0.matmul_kernel)
        /*9e6c*/ 	.short	0x0210
        /*9e6e*/ 	.short	0x0050


	//----- nvinfo : EIATTR_SW_WAR
	.align		4
.L_43:
        /*9e70*/ 	.byte	0x04, 0x36
        /*9e72*/ 	.short	(.L_45 - .L_44)
.L_44:
        /*9e74*/ 	.word	0x00000008
.L_45:


//--------------------- .nv.callgraph             --------------------------
	.section	.nv.callgraph,"",@"SHT_CUDA_CALLGRAPH"
	.align	4
	.sectionentsize	8
	.align		4
        /*0000*/ 	.word	0x00000000
	.align		4
        /*0004*/ 	.word	0xffffffff
	.align		4
        /*0008*/ 	.word	0x00000000
	.align		4
        /*000c*/ 	.word	0xfffffffe
	.align		4
        /*0010*/ 	.word	0x00000000
	.align		4
        /*0014*/ 	.word	0xfffffffd
	.align		4
        /*0018*/ 	.word	0x00000000
	.align		4
        /*001c*/ 	.word	0xfffffffc


//--------------------- .text.matmul_kernel       --------------------------
	.section	.text.matmul_kernel,"ax",@progbits
	.align	128
        .global         matmul_kernel
        .type           matmul_kernel,@function
        .size           matmul_kernel,(.L_x_3 - matmul_kernel)
        .other          matmul_kernel,@"STO_CUDA_ENTRY STV_DEFAULT"
matmul_kernel:
.text.matmul_kernel:
[----:B------:R-:W1:Y:S08]  /*0000*/  LDC R1, c[0x0][0x28] ;  /* 0x00000a00ff017b82 */ /* 0x000e700000000800 */
[----:B------:R-:W2:Y:S01]  /*0010*/  LDC.64 R2, c[0x0][0x228] ;  /* 0x00008a00ff027b82 */ /* 0x000ea20000000a00 */
[----:B-1----:R-:W-:Y:S01]  /*0020*/  VIADD R1, R1, 0xffffdf70 ;  /* 0xffffdf7001017836 */ /* 0x002fe20000000000 */
[----:B------:R-:W1:Y:S01]  /*0030*/  S2R R5, SR_CTAID.X ;  /* 0x0000000000057919 */ /* 0x000e620000002500 */
[----:B------:R-:W-:Y:S01]  /*0040*/  ULDC.64 UR4, c[0x0][0x230] ;  /* 0x00008c0000047ab9 */ /* 0x000fe20000000a00 */
[----:B------:R-:W-:Y:S01]  /*0050*/  ULDC UR7, c[0x0][0x230] ;  /* 0x00008c0000077ab9 */ /* 0x000fe20000000800 */
[----:B------:R-:W-:Y:S01]  /*0060*/  UIADD3 UR4, UR4, 0x1f, URZ ;  /* 0x0000001f04047890 */ /* 0x000fe2000fffe03f */
[----:B------:R-:W3:Y:S01]  /*0070*/  S2R R143, SR_TID.X ;  /* 0x00000000008f7919 */ /* 0x000ee20000002100 */
[----:B------:R-:W-:Y:S01]  /*0080*/  ULDC.64 UR12, c[0x0][0x218] ;  /* 0x00008600000c7ab9 */ /* 0x000fe20000000a00 */
[----:B------:R-:W4:Y:S01]  /*0090*/  LDC.64 R202, c[0x0][0x238] ;  /* 0x00008e00ffca7b82 */ /* 0x000f220000000a00 */
[----:B------:R-:W-:Y:S01]  /*00a0*/  UISETP.GT.AND UP0, UPT, UR4, 0x1f, UPT ;  /* 0x0000001f0400788c */ /* 0x000fe2000bf04270 */
[----:B------:R-:W-:Y:S01]  /*00b0*/  ULDC.64 UR8, c[0x0][0x210] ;  /* 0x0000840000087ab9 */ /* 0x000fe20000000a00 */
[----:B------:R-:W-:-:S02]  /*00c0*/  ULDC.64 UR10, c[0x0][0x208] ;  /* 0x00008200000a7ab9 */ /* 0x000fc40000000a00 */
[----:B------:R-:W-:-:S03]  /*00d0*/  USEL UR6, URZ, 0x4, !UP0 ;  /* 0x000000043f067887 */ /* 0x000fc6000c000000 */
[----:B------:R-:W3:Y:S01]  /*00e0*/  LDC R181, c[0x0][0x230] ;  /* 0x00008c00ffb57b82 */ /* 0x000ee20000000800 */
[----:B--2---:R-:W-:Y:S01]  /*00f0*/  IMAD.MOV.U32 R41, RZ, RZ, R3 ;  /* 0x000000ffff297224 */ /* 0x004fe200078e0003 */
[----:B------:R2:W-:Y:S01]  /*0100*/  STL.64 [R1+0x950], R2 ;  /* 0x0009500201007387 */ /* 0x0005e20000100a00 */
[----:B------:R-:W-:Y:S02]  /*0110*/  IMAD.MOV.U32 R123, RZ, RZ, R2 ;  /* 0x000000ffff7b7224 */ /* 0x000fe400078e0002 */
[----:B------:R-:W-:Y:S01]  /*0120*/  VIADD R0, R41, 0x1ff ;  /* 0x000001ff29007836 */ /* 0x000fe20000000000 */
[----:B------:R-:W-:Y:S02]  /*0130*/  LOP3.LUT R177, RZ, R41, RZ, 0x33, !PT ;  /* 0x00000029ffb17212 */ /* 0x000fe400078e33ff */
[----:B------:R-:W-:Y:S01]  /*0140*/  IABS R11, R123 ;  /* 0x0000007b000b7213 */ /* 0x000fe20000000000 */
[C---:B----4-:R-:W-:Y:S01]  /*0150*/  IMAD R127, R202.reuse, 0xc, RZ ;  /* 0x0000000cca7f7824 */ /* 0x050fe200078e02ff */
[----:B-1----:R-:W-:Y:S01]  /*0160*/  IABS R8, R5 ;  /* 0x0000000500087213 */ /* 0x002fe20000000000 */
[C---:B------:R-:W-:Y:S01]  /*0170*/  IMAD R155, R202.reuse, 0x5, RZ ;  /* 0x00000005ca9b7824 */ /* 0x040fe200078e02ff */
[----:B--2---:R-:W-:Y:S01]  /*0180*/  SHF.R.S32.HI R3, RZ, 0x1f, R0 ;  /* 0x0000001fff037819 */ /* 0x004fe20000011400 */
[C---:B------:R-:W-:Y:S01]  /*0190*/  IMAD.SHL.U32 R151, R202.reuse, 0x8, RZ ;  /* 0x00000008ca977824 */ /* 0x040fe200078e00ff */
[----:B---3--:R-:W-:Y:S01]  /*01a0*/  LOP3.LUT R139, R143, 0x7f, RZ, 0xc0, !PT ;  /* 0x0000007f8f8b7812 */ /* 0x008fe200078ec0ff */
[C---:B------:R-:W-:Y:S01]  /*01b0*/  IMAD R131, R202.reuse, 0x9, RZ ;  /* 0x00000009ca837824 */ /* 0x040fe200078e02ff */
[----:B------:R-:W-:Y:S01]  /*01c0*/  LEA.HI R3, R3, R0, RZ, 0x9 ;  /* 0x0000000003037211 */ /* 0x000fe200078f48ff */
[C---:B------:R-:W-:Y:S01]  /*01d0*/  IMAD R147, R202.reuse, 0x12, RZ ;  /* 0x00000012ca937824 */ /* 0x040fe200078e02ff */
[----:B------:R-:W-:Y:S01]  /*01e0*/  LOP3.LUT R135, R143, 0x1f, RZ, 0xc0, !PT ;  /* 0x0000001f8f877812 */ /* 0x000fe200078ec0ff */
[C---:B------:R-:W-:Y:S01]  /*01f0*/  IMAD R221, R202.reuse, 0x24, RZ ;  /* 0x00000024cadd7824 */ /* 0x040fe200078e02ff */
[----:B------:R-:W-:Y:S01]  /*0200*/  SHF.R.S32.HI R3, RZ, 0x9, R3 ;  /* 0x00000009ff037819 */ /* 0x000fe20000011403 */
[----:B------:R-:W-:-:S02]  /*0210*/  IMAD R219, R202, 0x2c, RZ ;  /* 0x0000002ccadb7824 */ /* 0x000fc400078e02ff */
[C---:B------:R-:W-:Y:S02]  /*0220*/  IMAD R229, R202.reuse, 0x34, RZ ;  /* 0x00000034cae57824 */ /* 0x040fe400078e02ff */
[----:B------:R-:W-:Y:S02]  /*0230*/  IMAD.SHL.U32 R4, R3, 0x4, RZ ;  /* 0x0000000403047824 */ /* 0x000fe400078e00ff */
[C---:B------:R-:W-:Y:S02]  /*0240*/  IMAD R231, R202.reuse, 0x28, RZ ;  /* 0x00000028cae77824 */ /* 0x040fe400078e02ff */
[C---:B------:R-:W-:Y:S01]  /*0250*/  IMAD R207, R202.reuse, 0x38, RZ ;  /* 0x00000038cacf7824 */ /* 0x040fe200078e02ff */
[-C--:B------:R-:W-:Y:S01]  /*0260*/  IABS R7, R4.reuse ;  /* 0x0000000400077213 */ /* 0x080fe20000000000 */
[C---:B------:R-:W-:Y:S01]  /*0270*/  IMAD R223, R202.reuse, 0x30, RZ ;  /* 0x00000030cadf7824 */ /* 0x040fe200078e02ff */
[----:B------:R-:W-:Y:S01]  /*0280*/  IABS R10, R4 ;  /* 0x00000004000a7213 */ /* 0x000fe20000000000 */
[C---:B------:R-:W-:Y:S01]  /*0290*/  IMAD R225, R202.reuse, 0x3c, RZ ;  /* 0x0000003ccae17824 */ /* 0x040fe200078e02ff */
[----:B------:R-:W1:Y:S01]  /*02a0*/  I2F.RP R0, R7 ;  /* 0x0000000700007306 */ /* 0x000e620000209400 */
[----:B------:R-:W-:-:S02]  /*02b0*/  IMAD R217, R202, 0x44, RZ ;  /* 0x00000044cad97824 */ /* 0x000fc400078e02ff */
[C---:B------:R-:W-:Y:S02]  /*02c0*/  IMAD R201, R202.reuse, 0x48, RZ ;  /* 0x00000048cac97824 */ /* 0x040fe400078e02ff */
[C---:B------:R-:W-:Y:S02]  /*02d0*/  IMAD R209, R202.reuse, 0x4c, RZ ;  /* 0x0000004ccad17824 */ /* 0x040fe400078e02ff */
[C---:B------:R-:W-:Y:S02]  /*02e0*/  IMAD R199, R202.reuse, 0x50, RZ ;  /* 0x00000050cac77824 */ /* 0x040fe400078e02ff */
[C---:B------:R-:W-:Y:S02]  /*02f0*/  IMAD R215, R202.reuse, 0x54, RZ ;  /* 0x00000054cad77824 */ /* 0x040fe400078e02ff */
[C---:B------:R-:W-:Y:S02]  /*0300*/  IMAD R205, R202.reuse, 0x58, RZ ;  /* 0x00000058cacd7824 */ /* 0x040fe400078e02ff */
[C---:B------:R-:W-:Y:S01]  /*0310*/  IMAD R211, R202.reuse, 0x5c, RZ ;  /* 0x0000005ccad37824 */ /* 0x040fe200078e02ff */
[----:B-1----:R-:W1:Y:S01]  /*0320*/  MUFU.RCP R0, R0 ;  /* 0x0000000000007308 */ /* 0x002e620000001000 */
[----:B------:R-:W-:-:S02]  /*0330*/  IMAD R213, R202, 0x60, RZ ;  /* 0x00000060cad57824 */ /* 0x000fc400078e02ff */
[C---:B------:R-:W-:Y:S02]  /*0340*/  IMAD R193, R202.reuse, 0x64, RZ ;  /* 0x00000064cac17824 */ /* 0x040fe400078e02ff */
[C---:B------:R-:W-:Y:S02]  /*0350*/  IMAD R197, R202.reuse, 0x68, RZ ;  /* 0x00000068cac57824 */ /* 0x040fe400078e02ff */
[C---:B------:R-:W-:Y:S02]  /*0360*/  IMAD R195, R202.reuse, 0x6c, RZ ;  /* 0x0000006ccac37824 */ /* 0x040fe400078e02ff */
[C---:B------:R-:W-:Y:S02]  /*0370*/  IMAD R191, R202.reuse, 0x70, RZ ;  /* 0x00000070cabf7824 */ /* 0x040fe400078e02ff */
[----:B------:R-:W-:Y:S02]  /*0380*/  IMAD R189, R202, 0x78, RZ ;  /* 0x00000078cabd7824 */ /* 0x000fe400078e02ff */
[----:B-1----:R-:W-:-:S02]  /*0390*/  VIADD R2, R0, 0xffffffe ;  /* 0x0ffffffe00027836 */ /* 0x002fc40000000000 */
[----:B------:R-:W-:Y:S02]  /*03a0*/  IMAD.MOV R0, RZ, RZ, -R10 ;  /* 0x000000ffff007224 */ /* 0x000fe400078e0a0a */
[----:B------:R1:W2:Y:S02]  /*03b0*/  F2I.FTZ.U32.TRUNC.NTZ R3, R2 ;  /* 0x0000000200037305 */ /* 0x0002a4000021f000 */
[----:B-1----:R-:W-:Y:S02]  /*03c0*/  IMAD.MOV.U32 R2, RZ, RZ, RZ ;  /* 0x000000ffff027224 */ /* 0x002fe400078e00ff */
[----:B--2---:R-:W-:-:S04]  /*03d0*/  IMAD.MOV R6, RZ, RZ, -R3 ;  /* 0x000000ffff067224 */ /* 0x004fc800078e0a03 */
[----:B------:R-:W-:Y:S02]  /*03e0*/  IMAD R9, R6, R7, RZ ;  /* 0x0000000706097224 */ /* 0x000fe400078e02ff */
[----:B------:R-:W-:Y:S02]  /*03f0*/  IMAD.MOV.U32 R6, RZ, RZ, R8 ;  /* 0x000000ffff067224 */ /* 0x000fe400078e0008 */
[----:B------:R-:W-:-:S06]  /*0400*/  IMAD.HI.U32 R3, R3, R9, R2 ;  /* 0x0000000903037227 */ /* 0x000fcc00078e0002 */
[----:B------:R-:W-:-:S04]  /*0410*/  IMAD.HI.U32 R3, R3, R6, RZ ;  /* 0x0000000603037227 */ /* 0x000fc800078e00ff */
[----:B------:R-:W-:-:S05]  /*0420*/  IMAD R0, R3, R0, R6 ;  /* 0x0000000003007224 */ /* 0x000fca00078e0206 */
[----:B------:R-:W-:-:S13]  /*0430*/  ISETP.GT.U32.AND P1, PT, R7, R0, PT ;  /* 0x000000000700720c */ /* 0x000fda0003f24070 */
[----:B------:R-:W-:Y:S02]  /*0440*/  @!P1 IMAD.IADD R0, R0, 0x1, -R7 ;  /* 0x0000000100009824 */ /* 0x000fe400078e0a07 */
[----:B------:R-:W-:Y:S01]  /*0450*/  @!P1 VIADD R3, R3, 0x1 ;  /* 0x0000000103039836 */ /* 0x000fe20000000000 */
[----:B------:R-:W-:Y:S02]  /*0460*/  ISETP.NE.AND P1, PT, R4, RZ, PT ;  /* 0x000000ff0400720c */ /* 0x000fe40003f25270 */
[----:B------:R-:W-:Y:S02]  /*0470*/  ISETP.GE.U32.AND P0, PT, R0, R7, PT ;  /* 0x000000070000720c */ /* 0x000fe40003f06070 */
[----:B------:R-:W-:-:S04]  /*0480*/  LOP3.LUT R0, R5, R4, RZ, 0x3c, !PT ;  /* 0x0000000405007212 */ /* 0x000fc800078e3cff */
[----:B------:R-:W-:Y:S01]  /*0490*/  ISETP.GE.AND P2, PT, R0, RZ, PT ;  /* 0x000000ff0000720c */ /* 0x000fe20003f46270 */
[----:B------:R-:W-:-:S06]  /*04a0*/  VIADD R0, R123, 0x7f ;  /* 0x0000007f7b007836 */ /* 0x000fcc0000000000 */
[----:B------:R-:W-:-:S04]  /*04b0*/  @P0 VIADD R3, R3, 0x1 ;  /* 0x0000000103030836 */ /* 0x000fc80000000000 */
[----:B------:R-:W-:Y:S01]  /*04c0*/  IMAD.MOV.U32 R2, RZ, RZ, R3 ;  /* 0x000000ffff027224 */ /* 0x000fe200078e0003 */
[----:B------:R-:W-:-:S03]  /*04d0*/  SHF.R.S32.HI R3, RZ, 0x1f, R0 ;  /* 0x0000001fff037819 */ /* 0x000fc60000011400 */
[----:B------:R-:W-:Y:S01]  /*04e0*/  @!P2 IMAD.MOV R2, RZ, RZ, -R2 ;  /* 0x000000ffff02a224 */ /* 0x000fe200078e0a02 */
[----:B------:R-:W-:Y:S02]  /*04f0*/  @!P1 LOP3.LUT R2, RZ, R4, RZ, 0x33, !PT ;  /* 0x00000004ff029212 */ /* 0x000fe400078e33ff */
[----:B------:R-:W-:-:S03]  /*0500*/  LEA.HI R3, R3, R0, RZ, 0x7 ;  /* 0x0000000003037211 */ /* 0x000fc600078f38ff */
[----:B------:R-:W-:Y:S02]  /*0510*/  IMAD.SHL.U32 R10, R2, 0x4, RZ ;  /* 0x00000004020a7824 */ /* 0x000fe400078e00ff */
[----:B------:R-:W-:-:S03]  /*0520*/  IMAD.MOV R2, RZ, RZ, -R2 ;  /* 0x000000ffff027224 */ /* 0x000fc600078e0a02 */
[----:B------:R-:W-:Y:S01]  /*0530*/  LEA.HI.SX32 R3, R3, -R10, 0x19 ;  /* 0x8000000a03037211 */ /* 0x000fe200078fcaff */
[----:B------:R-:W-:Y:S02]  /*0540*/  IMAD R12, R4, R2, R5 ;  /* 0x00000002040c7224 */ /* 0x000fe400078e0205 */
[----:B------:R-:W-:Y:S01]  /*0550*/  IMAD.MOV.U32 R2, RZ, RZ, RZ ;  /* 0x000000ffff027224 */ /* 0x000fe200078e00ff */
[----:B------:R-:W-:Y:S02]  /*0560*/  VIMNMX R13, R3, 0x4, PT ;  /* 0x00000004030d7848 */ /* 0x000fe40003fe0100 */
[----:B------:R-:W-:Y:S02]  /*0570*/  IABS R7, R12 ;  /* 0x0000000c00077213 */ /* 0x000fe40000000000 */
[-C--:B------:R-:W-:Y:S02]  /*0580*/  IABS R8, R13.reuse ;  /* 0x0000000d00087213 */ /* 0x080fe40000000000 */
[----:B------:R-:W-:-:S02]  /*0590*/  IABS R4, R13 ;  /* 0x0000000d00047213 */ /* 0x000fc40000000000 */
[----:B------:R-:W1:Y:S08]  /*05a0*/  I2F.RP R0, R8 ;  /* 0x0000000800007306 */ /* 0x000e700000209400 */
[----:B-1----:R-:W1:Y:S02]  /*05b0*/  MUFU.RCP R0, R0 ;  /* 0x0000000000007308 */ /* 0x002e640000001000 */
[----:B-1----:R-:W-:Y:S01]  /*05c0*/  VIADD R3, R0, 0xffffffe ;  /* 0x0ffffffe00037836 */ /* 0x002fe20000000000 */
[----:B------:R-:W-:-:S05]  /*05d0*/  IABS R0, R41 ;  /* 0x0000002900007213 */ /* 0x000fca0000000000 */
[----:B------:R-:W1:Y:S02]  /*05e0*/  F2I.FTZ.U32.TRUNC.NTZ R3, R3 ;  /* 0x0000000300037305 */ /* 0x000e64000021f000 */
[----:B-1----:R-:W-:-:S04]  /*05f0*/  IMAD.MOV R6, RZ, RZ, -R3 ;  /* 0x000000ffff067224 */ /* 0x002fc800078e0a03 */
[----:B------:R-:W-:Y:S02]  /*0600*/  IMAD.MOV.U32 R5, RZ, RZ, R6 ;  /* 0x000000ffff057224 */ /* 0x000fe400078e0006 */
[----:B------:R-:W1:Y:S02]  /*0610*/  I2F.RP R6, R11 ;  /* 0x0000000b00067306 */ /* 0x000e640000209400 */
[----:B------:R-:W-:-:S04]  /*0620*/  IMAD R5, R5, R8, RZ ;  /* 0x0000000805057224 */ /* 0x000fc800078e02ff */
[----:B------:R-:W-:-:S04]  /*0630*/  IMAD.HI.U32 R2, R3, R5, R2 ;  /* 0x0000000503027227 */ /* 0x000fc800078e0002 */
[----:B------:R-:W-:Y:S02]  /*0640*/  IMAD.MOV R3, RZ, RZ, -R4 ;  /* 0x000000ffff037224 */ /* 0x000fe400078e0a04 */
[----:B------:R-:W-:Y:S01]  /*0650*/  IMAD.HI.U32 R2, R2, R7, RZ ;  /* 0x0000000702027227 */ /* 0x000fe200078e00ff */
[----:B------:R-:W2:Y:S03]  /*0660*/  I2F.RP R4, R0 ;  /* 0x0000000000047306 */ /* 0x000ea60000209400 */
[----:B------:R-:W-:-:S05]  /*0670*/  IMAD R3, R2, R3, R7 ;  /* 0x0000000302037224 */ /* 0x000fca00078e0207 */
[----:B------:R-:W-:Y:S01]  /*0680*/  ISETP.GT.U32.AND P1, PT, R8, R3, PT ;  /* 0x000000030800720c */ /* 0x000fe20003f24070 */
[----:B-1----:R-:W1:Y:S08]  /*0690*/  MUFU.RCP R6, R6 ;  /* 0x0000000600067308 */ /* 0x002e700000001000 */
[----:B--2---:R-:W2:Y:S04]  /*06a0*/  MUFU.RCP R4, R4 ;  /* 0x0000000400047308 */ /* 0x004ea80000001000 */
[----:B------:R-:W-:-:S02]  /*06b0*/  @!P1 IMAD.IADD R3, R3, 0x1, -R8 ;  /* 0x0000000103039824 */ /* 0x000fc400078e0a08 */
[----:B------:R-:W-:Y:S01]  /*06c0*/  @!P1 VIADD R2, R2, 0x1 ;  /* 0x0000000102029836 */ /* 0x000fe20000000000 */
[----:B------:R-:W-:Y:S02]  /*06d0*/  ISETP.NE.AND P1, PT, R13, RZ, PT ;  /* 0x000000ff0d00720c */ /* 0x000fe40003f25270 */
[----:B------:R-:W-:Y:S01]  /*06e0*/  ISETP.GE.U32.AND P0, PT, R3, R8, PT ;  /* 0x000000080300720c */ /* 0x000fe20003f06070 */
[----:B-1----:R-:W-:Y:S01]  /*06f0*/  VIADD R8, R6, 0xffffffe ;  /* 0x0ffffffe06087836 */ /* 0x002fe20000000000 */
[----:B------:R-:W-:-:S03]  /*0700*/  LOP3.LUT R3, R12, R13, RZ, 0x3c, !PT ;  /* 0x0000000d0c037212 */ /* 0x000fc600078e3cff */
[----:B------:R-:W1:Y:S01]  /*0710*/  F2I.FTZ.U32.TRUNC.NTZ R9, R8 ;  /* 0x0000000800097305 */ /* 0x000e62000021f000 */
[----:B------:R-:W-:Y:S01]  /*0720*/  ISETP.GE.AND P2, PT, R3, RZ, PT ;  /* 0x000000ff0300720c */ /* 0x000fe20003f46270 */
[----:B--2---:R-:W-:Y:S01]  /*0730*/  VIADD R5, R4, 0xffffffe ;  /* 0x0ffffffe04057836 */ /* 0x004fe20000000000 */
[----:B------:R-:W-:-:S05]  /*0740*/  SHF.R.U32.HI R3, RZ, 0x5, R143 ;  /* 0x00000005ff037819 */ /* 0x000fca000001168f */
[----:B------:R-:W-:Y:S01]  /*0750*/  @P0 VIADD R2, R2, 0x1 ;  /* 0x0000000102020836 */ /* 0x000fe20000000000 */
[----:B------:R-:W2:Y:S01]  /*0760*/  F2I.FTZ.U32.TRUNC.NTZ R5, R5 ;  /* 0x0000000500057305 */ /* 0x000ea2000021f000 */
[----:B------:R-:W-:Y:S02]  /*0770*/  SGXT.U32 R3, R3, 0x2 ;  /* 0x000000020303781a */ /* 0x000fe40000000000 */
[----:B------:R-:W-:Y:S02]  /*0780*/  IMAD.MOV.U32 R7, RZ, RZ, R2 ;  /* 0x000000ffff077224 */ /* 0x000fe400078e0002 */
[----:B-1----:R-:W-:Y:S02]  /*0790*/  IMAD.MOV R8, RZ, RZ, -R9 ;  /* 0x000000ffff087224 */ /* 0x002fe400078e0a09 */
[----:B------:R-:W-:Y:S01]  /*07a0*/  @!P2 IMAD.MOV R7, RZ, RZ, -R7 ;  /* 0x000000ffff07a224 */ /* 0x000fe200078e0a07 */
[----:B------:R-:W-:-:S05]  /*07b0*/  @!P1 LOP3.LUT R7, RZ, R13, RZ, 0x33, !PT ;  /* 0x0000000dff079212 */ /* 0x000fca00078e33ff */
[----:B------:R-:W-:Y:S02]  /*07c0*/  IMAD.SHL.U32 R6, R7, 0x200, RZ ;  /* 0x0000020007067824 */ /* 0x000fe400078e00ff */
[----:B--2---:R-:W-:Y:S02]  /*07d0*/  IMAD.MOV R4, RZ, RZ, -R5 ;  /* 0x000000ffff047224 */ /* 0x004fe400078e0a05 */
[----:B------:R-:W-:Y:S01]  /*07e0*/  IMAD.MOV R2, RZ, RZ, -R7 ;  /* 0x000000ffff027224 */ /* 0x000fe200078e0a07 */
[----:B------:R-:W-:Y:S01]  /*07f0*/  LOP3.LUT R3, R6, R3, RZ, 0xfc, !PT ;  /* 0x0000000306037212 */ /* 0x000fe200078efcff */
[----:B------:R-:W-:Y:S01]  /*0800*/  IMAD.MOV.U32 R7, RZ, RZ, R4 ;  /* 0x000000ffff077224 */ /* 0x000fe200078e0004 */
[----:B------:R1:W-:Y:S01]  /*0810*/  STL [R1+0x1854], R6 ;  /* 0x0018540601007387 */ /* 0x0003e20000100800 */
[----:B------:R-:W-:Y:S01]  /*0820*/  IMAD.MOV.U32 R4, RZ, RZ, RZ ;  /* 0x000000ffff047224 */ /* 0x000fe200078e00ff */
[----:B------:R-:W-:Y:S01]  /*0830*/  LOP3.LUT R15, R3, 0x1fc, RZ, 0xfc, !PT ;  /* 0x000001fc030f7812 */ /* 0x000fe200078efcff */
[----:B------:R-:W-:Y:S01]  /*0840*/  IMAD R7, R7, R0, RZ ;  /* 0x0000000007077224 */ /* 0x000fe200078e02ff */
[----:B------:R-:W-:Y:S01]  /*0850*/  LOP3.LUT R14, R3, 0xc, RZ, 0xfc, !PT ;  /* 0x0000000c030e7812 */ /* 0x000fe200078efcff */
[----:B------:R-:W-:Y:S01]  /*0860*/  IMAD R2, R13, R2, R12 ;  /* 0x000000020d027224 */ /* 0x000fe200078e020c */
[----:B------:R-:W-:Y:S01]  /*0870*/  IABS R13, R3 ;  /* 0x00000003000d7213 */ /* 0x000fe20000000000 */
[----:B------:R-:W-:Y:S01]  /*0880*/  IMAD.HI.U32 R4, R5, R7, R4 ;  /* 0x0000000705047227 */ /* 0x000fe200078e0004 */
[----:B------:R-:W-:-:S02]  /*0890*/  IABS R7, R15 ;  /* 0x0000000f00077213 */ /* 0x000fc40000000000 */
[----:B------:R-:W-:Y:S01]  /*08a0*/  LOP3.LUT R12, R3, 0x8, RZ, 0xfc, !PT ;  /* 0x00000008030c7812 */ /* 0x000fe200078efcff */
[----:B------:R-:W-:Y:S01]  /*08b0*/  IMAD R5, R8, R11, RZ ;  /* 0x0000000b08057224 */ /* 0x000fe200078e02ff */
[----:B------:R-:W-:Y:S01]  /*08c0*/  ISETP.GE.AND P3, PT, R15, RZ, PT ;  /* 0x000000ff0f00720c */ /* 0x000fe20003f66270 */
[----:B------:R-:W-:Y:S01]  /*08d0*/  IMAD.MOV.U32 R8, RZ, RZ, RZ ;  /* 0x000000ffff087224 */ /* 0x000fe200078e00ff */
[----:B------:R-:W-:Y:S01]  /*08e0*/  ISETP.GE.AND P4, PT, R12, RZ, PT ;  /* 0x000000ff0c00720c */ /* 0x000fe20003f86270 */
[----:B------:R-:W-:Y:S01]  /*08f0*/  IMAD.IADD R2, R10, 0x1, R2 ;  /* 0x000000010a027824 */ /* 0x000fe200078e0202 */
[----:B------:R-:W-:Y:S01]  /*0900*/  LOP3.LUT R10, R3, 0x4, RZ, 0xfc, !PT ;  /* 0x00000004030a7812 */ /* 0x000fe200078efcff */
[----:B------:R-:W-:Y:S01]  /*0910*/  IMAD.HI.U32 R8, R9, R5, R8 ;  /* 0x0000000509087227 */ /* 0x000fe200078e0008 */
[C---:B------:R-:W-:Y:S02]  /*0920*/  LOP3.LUT R20, R3.reuse, 0x24, RZ, 0xfc, !PT ;  /* 0x0000002403147812 */ /* 0x040fe400078efcff */
[----:B------:R-:W-:Y:S01]  /*0930*/  LOP3.LUT R21, R3, 0x28, RZ, 0xfc, !PT ;  /* 0x0000002803157812 */ /* 0x000fe200078efcff */
[----:B------:R-:W-:Y:S01]  /*0940*/  IMAD.HI.U32 R5, R4, R7, RZ ;  /* 0x0000000704057227 */ /* 0x000fe200078e00ff */
[----:B------:R-:W-:-:S02]  /*0950*/  IABS R17, R20 ;  /* 0x0000001400117213 */ /* 0x000fc40000000000 */
[----:B------:R-:W-:Y:S01]  /*0960*/  IABS R19, R21 ;  /* 0x0000001500137213 */ /* 0x000fe20000000000 */
[----:B------:R-:W-:Y:S01]  /*0970*/  IMAD R39, R2, 0x80, R139 ;  /* 0x0000008002277824 */ /* 0x000fe200078e028b */
[C---:B------:R-:W-:Y:S01]  /*0980*/  LOP3.LUT R22, R3.reuse, 0x38, RZ, 0xfc, !PT ;  /* 0x0000003803167812 */ /* 0x040fe200078efcff */
[----:B------:R-:W-:Y:S01]  /*0990*/  IMAD.MOV R5, RZ, RZ, -R5 ;  /* 0x000000ffff057224 */ /* 0x000fe200078e0a05 */
[C---:B------:R-:W-:Y:S01]  /*09a0*/  LOP3.LUT R23, R3.reuse, 0xdc, RZ, 0xfc, !PT ;  /* 0x000000dc03177812 */ /* 0x040fe200078efcff */
[----:B-1----:R-:W-:Y:S01]  /*09b0*/  IMAD.SHL.U32 R6, R202, 0x4, RZ ;  /* 0x00000004ca067824 */ /* 0x002fe200078e00ff */
[----:B------:R-:W-:Y:S01]  /*09c0*/  IABS R2, R39 ;  /* 0x0000002700027213 */ /* 0x000fe20000000000 */
[C---:B------:R-:W-:Y:S01]  /*09d0*/  IMAD R7, R0.reuse, R5, R7 ;  /* 0x0000000500077224 */ /* 0x040fe200078e0207 */
[----:B------:R-:W-:Y:S01]  /*09e0*/  IABS R5, R10 ;  /* 0x0000000a00057213 */ /* 0x000fe20000000000 */
[----:B------:R-:W-:Y:S01]  /*09f0*/  STL [R1+0x94c], R39 ;  /* 0x00094c2701007387 */ /* 0x000fe20000100800 */
[C---:B------:R-:W-:Y:S01]  /*0a00*/  LOP3.LUT R25, R3.reuse, 0xe0, RZ, 0xfc, !PT ;  /* 0x000000e003197812 */ /* 0x040fe200078efcff */
[----:B------:R-:W-:Y:S01]  /*0a10*/  IMAD.MOV.U32 R9, RZ, RZ, R2 ;  /* 0x000000ffff097224 */ /* 0x000fe200078e0002 */
[----:B------:R-:W-:Y:S01]  /*0a20*/  ISETP.GT.U32.AND P2, PT, R0, R7, PT ;  /* 0x000000070000720c */ /* 0x000fe20003f44070 */
[----:B------:R-:W-:Y:S01]  /*0a30*/  IMAD.HI.U32 R2, R4, R13, RZ ;  /* 0x0000000d04027227 */ /* 0x000fe200078e00ff */
[----:B------:R-:W-:-:S02]  /*0a40*/  LOP3.LUT R29, R3, 0x1dc, RZ, 0xfc, !PT ;  /* 0x000001dc031d7812 */ /* 0x000fc400078efcff */
[C---:B------:R-:W-:Y:S01]  /*0a50*/  LOP3.LUT R27, R3.reuse, 0x1d8, RZ, 0xfc, !PT ;  /* 0x000001d8031b7812 */ /* 0x040fe200078efcff */
[----:B------:R-:W-:Y:S01]  /*0a60*/  IMAD.HI.U32 R8, R8, R9, RZ ;  /* 0x0000000908087227 */ /* 0x000fe200078e00ff */
[C---:B------:R-:W-:Y:S02]  /*0a70*/  LOP3.LUT R31, R3.reuse, 0x1e0, RZ, 0xfc, !PT ;  /* 0x000001e0031f7812 */ /* 0x040fe400078efcff */
[C---:B------:R-:W-:Y:S01]  /*0a80*/  LOP3.LUT R33, R3.reuse, 0x1e4, RZ, 0xfc, !PT ;  /* 0x000001e403217812 */ /* 0x040fe200078efcff */
[----:B------:R-:W-:Y:S01]  /*0a90*/  IMAD.MOV R8, RZ, RZ, -R8 ;  /* 0x000000ffff087224 */ /* 0x000fe200078e0a08 */
[C---:B------:R-:W-:Y:S01]  /*0aa0*/  LOP3.LUT R35, R3.reuse, 0x1e8, RZ, 0xfc, !PT ;  /* 0x000001e803237812 */ /* 0x040fe200078efcff */
[----:B------:R-:W-:Y:S01]  /*0ab0*/  IMAD.MOV R2, RZ, RZ, -R2 ;  /* 0x000000ffff027224 */ /* 0x000fe200078e0a02 */
[----:B------:R-:W-:Y:S01]  /*0ac0*/  LOP3.LUT R37, R3, 0x1ec, RZ, 0xfc, !PT ;  /* 0x000001ec03257812 */ /* 0x000fe200078efcff */
[----:B------:R-:W-:Y:S01]  /*0ad0*/  IMAD R8, R11, R8, R9 ;  /* 0x000000080b087224 */ /* 0x000fe200078e0209 */
[----:B------:R-:W-:Y:S01]  /*0ae0*/  IABS R9, R12 ;  /* 0x0000000c00097213 */ /* 0x000fe20000000000 */
[----:B------:R-:W-:Y:S01]  /*0af0*/  @!P2 IMAD.IADD R7, R7, 0x1, -R0 ;  /* 0x000000010707a824 */ /* 0x000fe200078e0a00 */
[----:B------:R-:W-:Y:S01]  /*0b00*/  LOP3.LUT R12, R3, 0x14, RZ, 0xfc, !PT ;  /* 0x00000014030c7812 */ /* 0x000fe200078efcff */
[----:B------:R-:W-:Y:S01]  /*0b10*/  IMAD R122, R0, R2, R13 ;  /* 0x00000002007a7224 */ /* 0x000fe200078e020d */
[----:B------:R-:W-:Y:S01]  /*0b20*/  ISETP.GT.U32.AND P0, PT, R11, R8, PT ;  /* 0x000000080b00720c */ /* 0x000fe20003f04070 */
[----:B------:R-:W-:Y:S01]  /*0b30*/  IMAD.HI.U32 R2, R4, R5, RZ ;  /* 0x0000000504027227 */ /* 0x000fe200078e00ff */
[----:B------:R-:W-:-:S02]  /*0b40*/  ISETP.GT.U32.AND P6, PT, R0, R7, PT ;  /* 0x000000070000720c */ /* 0x000fc40003fc4070 */
[----:B------:R-:W-:Y:S01]  /*0b50*/  ISETP.GT.U32.AND P1, PT, R0, R122, PT ;  /* 0x0000007a0000720c */ /* 0x000fe20003f24070 */
[----:B------:R-:W-:Y:S01]  /*0b60*/  IMAD.MOV R120, RZ, RZ, -R2 ;  /* 0x000000ffff787224 */ /* 0x000fe200078e0a02 */
[----:B------:R-:W-:Y:S01]  /*0b70*/  IABS R13, R14 ;  /* 0x0000000e000d7213 */ /* 0x000fe20000000000 */
[----:B------:R-:W-:-:S04]  /*0b80*/  IMAD.HI.U32 R2, R4, R9, RZ ;  /* 0x0000000904027227 */ /* 0x000fc800078e00ff */
[----:B------:R-:W-:Y:S02]  /*0b90*/  IMAD R120, R0, R120, R5 ;  /* 0x0000007800787224 */ /* 0x000fe400078e0205 */
[----:B------:R-:W-:-:S03]  /*0ba0*/  IMAD.HI.U32 R5, R4, R13, RZ ;  /* 0x0000000d04057227 */ /* 0x000fc600078e00ff */
[----:B------:R-:W-:Y:S01]  /*0bb0*/  ISETP.GT.U32.AND P2, PT, R0, R120, PT ;  /* 0x000000780000720c */ /* 0x000fe20003f44070 */
[----:B------:R-:W-:Y:S01]  /*0bc0*/  @!P0 IMAD.IADD R8, R8, 0x1, -R11 ;  /* 0x0000000108088824 */ /* 0x000fe200078e0a0b */
[----:B------:R-:W-:Y:S01]  /*0bd0*/  ISETP.GE.AND P0, PT, R10, RZ, PT ;  /* 0x000000ff0a00720c */ /* 0x000fe20003f06270 */
[----:B------:R-:W-:Y:S02]  /*0be0*/  IMAD.MOV R2, RZ, RZ, -R2 ;  /* 0x000000ffff027224 */ /* 0x000fe400078e0a02 */
[----:B------:R-:W-:Y:S01]  /*0bf0*/  IMAD.MOV R5, RZ, RZ, -R5 ;  /* 0x000000ffff057224 */ /* 0x000fe200078e0a05 */
[----:B------:R-:W-:Y:S01]  /*0c00*/  ISETP.GT.U32.AND P5, PT, R11, R8, PT ;  /* 0x000000080b00720c */ /* 0x000fe20003fa4070 */
[--C-:B------:R-:W-:Y:S01]  /*0c10*/  @!P6 IMAD.IADD R7, R7, 0x1, -R0.reuse ;  /* 0x000000010707e824 */ /* 0x100fe200078e0a00 */
[----:B------:R-:W-:Y:S01]  /*0c20*/  ISETP.GE.AND P6, PT, R14, RZ, PT ;  /* 0x000000ff0e00720c */ /* 0x000fe20003fc6270 */
[----:B------:R-:W-:Y:S01]  /*0c30*/  @!P1 IMAD.IADD R122, R122, 0x1, -R0 ;  /* 0x000000017a7a9824 */ /* 0x000fe200078e0a00 */
[----:B------:R-:W-:Y:S01]  /*0c40*/  LOP3.LUT R14, R3, 0x18, RZ, 0xfc, !PT ;  /* 0x00000018030e7812 */ /* 0x000fe200078efcff */
[----:B------:R-:W-:-:S02]  /*0c50*/  IMAD R10, R0, R2, R9 ;  /* 0x00000002000a7224 */ /* 0x000fc400078e0209 */
[C---:B------:R-:W-:Y:S01]  /*0c60*/  IMAD R118, R0.reuse, R5, R13 ;  /* 0x0000000500767224 */ /* 0x040fe200078e020d */
[----:B------:R-:W-:Y:S01]  /*0c70*/  ISETP.GT.U32.AND P1, PT, R0, R122, PT ;  /* 0x0000007a0000720c */ /* 0x000fe20003f24070 */
[----:B------:R-:W-:Y:S01]  /*0c80*/  IMAD.MOV.U32 R2, RZ, RZ, R7 ;  /* 0x000000ffff027224 */ /* 0x000fe200078e0007 */
[----:B------:R-:W-:Y:S01]  /*0c90*/  IABS R13, R12 ;  /* 0x0000000c000d7213 */ /* 0x000fe20000000000 */
[----:B------:R-:W-:Y:S01]  /*0ca0*/  @!P2 IMAD.IADD R120, R120, 0x1, -R0 ;  /* 0x000000017878a824 */ /* 0x000fe200078e0a00 */
[----:B------:R-:W-:Y:S01]  /*0cb0*/  LOP3.LUT R5, R3, 0x10, RZ, 0xfc, !PT ;  /* 0x0000001003057812 */ /* 0x000fe200078efcff */
[----:B------:R-:W-:Y:S01]  /*0cc0*/  @!P3 IMAD.MOV R2, RZ, RZ, -R2 ;  /* 0x000000ffff02b224 */ /* 0x000fe200078e0a02 */
[----:B------:R-:W-:Y:S01]  /*0cd0*/  ISETP.GT.U32.AND P3, PT, R0, R118, PT ;  /* 0x000000760000720c */ /* 0x000fe20003f64070 */
[----:B------:R-:W-:Y:S01]  /*0ce0*/  @!P5 IMAD.IADD R8, R8, 0x1, -R11 ;  /* 0x000000010808d824 */ /* 0x000fe200078e0a0b */
[----:B------:R-:W-:Y:S01]  /*0cf0*/  ISETP.GT.U32.AND P5, PT, R0, R10, PT ;  /* 0x0000000a0000720c */ /* 0x000fe20003fa4070 */
[----:B------:R-:W-:Y:S01]  /*0d00*/  IMAD.HI.U32 R7, R4, R13, RZ ;  /* 0x0000000d04077227 */ /* 0x000fe200078e00ff */
[----:B------:R-:W-:-:S02]  /*0d10*/  ISETP.GT.U32.AND P2, PT, R0, R120, PT ;  /* 0x000000780000720c */ /* 0x000fc40003f44070 */
[----:B------:R-:W-:Y:S01]  /*0d20*/  IABS R11, R5 ;  /* 0x00000005000b7213 */ /* 0x000fe20000000000 */
[----:B------:R-:W-:Y:S01]  /*0d30*/  @!P1 IMAD.IADD R122, R122, 0x1, -R0 ;  /* 0x000000017a7a9824 */ /* 0x000fe200078e0a00 */
[----:B------:R-:W-:Y:S01]  /*0d40*/  ISETP.GE.AND P1, PT, R3, RZ, PT ;  /* 0x000000ff0300720c */ /* 0x000fe20003f26270 */
[----:B------:R-:W-:Y:S01]  /*0d50*/  IMAD.MOV R7, RZ, RZ, -R7 ;  /* 0x000000ffff077224 */ /* 0x000fe200078e0a07 */
[----:B------:R-:W-:-:S03]  /*0d60*/  IABS R15, R14 ;  /* 0x0000000e000f7213 */ /* 0x000fc60000000000 */
[--C-:B------:R-:W-:Y:S02]  /*0d70*/  @!P3 IMAD.IADD R118, R118, 0x1, -R0.reuse ;  /* 0x000000017676b824 */ /* 0x100fe400078e0a00 */
[--C-:B------:R-:W-:Y:S02]  /*0d80*/  @!P5 IMAD.IADD R10, R10, 0x1, -R0.reuse ;  /* 0x000000010a0ad824 */ /* 0x100fe400078e0a00 */
[----:B------:R-:W-:Y:S01]  /*0d90*/  @!P2 IMAD.IADD R120, R120, 0x1, -R0 ;  /* 0x000000017878a824 */ /* 0x000fe200078e0a00 */
[----:B------:R-:W-:Y:S01]  /*0da0*/  ISETP.GT.U32.AND P3, PT, R0, R118, PT ;  /* 0x000000760000720c */ /* 0x000fe20003f64070 */
[----:B------:R-:W-:Y:S01]  /*0db0*/  IMAD.HI.U32 R9, R4, R15, RZ ;  /* 0x0000000f04097227 */ /* 0x000fe200078e00ff */
[----:B------:R-:W-:Y:S02]  /*0dc0*/  ISETP.GE.AND P2, PT, R12, RZ, PT ;  /* 0x000000ff0c00720c */ /* 0x000fe40003f46270 */
[C---:B------:R-:W-:Y:S01]  /*0dd0*/  ISETP.GT.U32.AND P5, PT, R0.reuse, R10, PT ;  /* 0x0000000a0000720c */ /* 0x040fe20003fa4070 */
[----:B------:R-:W-:Y:S01]  /*0de0*/  @!P1 IMAD.MOV R122, RZ, RZ, -R122 ;  /* 0x000000ffff7a9224 */ /* 0x000fe200078e0a7a */
[----:B------:R-:W-:Y:S01]  /*0df0*/  ISETP.GE.AND P1, PT, R5, RZ, PT ;  /* 0x000000ff0500720c */ /* 0x000fe20003f26270 */
[----:B------:R-:W-:-:S02]  /*0e00*/  IMAD R12, R0, R7, R13 ;  /* 0x00000007000c7224 */ /* 0x000fc400078e020d */
[----:B------:R-:W-:-:S04]  /*0e10*/  IMAD.HI.U32 R5, R4, R11, RZ ;  /* 0x0000000b04057227 */ /* 0x000fc800078e00ff */
[--C-:B------:R-:W-:Y:S01]  /*0e20*/  @!P3 IMAD.IADD R118, R118, 0x1, -R0.reuse ;  /* 0x000000017676b824 */ /* 0x100fe200078e0a00 */
[----:B------:R-:W-:Y:S01]  /*0e30*/  ISETP.GT.U32.AND P3, PT, R0, R12, PT ;  /* 0x0000000c0000720c */ /* 0x000fe20003f64070 */
[----:B------:R-:W-:Y:S02]  /*0e40*/  IMAD.MOV R5, RZ, RZ, -R5 ;  /* 0x000000ffff057224 */ /* 0x000fe400078e0a05 */
[----:B------:R-:W-:Y:S01]  /*0e50*/  @!P5 IMAD.IADD R10, R10, 0x1, -R0 ;  /* 0x000000010a0ad824 */ /* 0x000fe200078e0a00 */
[----:B------:R-:W-:Y:S01]  /*0e60*/  ISETP.GE.AND P5, PT, R14, RZ, PT ;  /* 0x000000ff0e00720c */ /* 0x000fe20003fa6270 */
[C---:B------:R-:W-:Y:S01]  /*0e70*/  IMAD R116, R0.reuse, R5, R11 ;  /* 0x0000000500747224 */ /* 0x040fe200078e020b */
[C---:B------:R-:W-:Y:S01]  /*0e80*/  LOP3.LUT R5, R3.reuse, 0x1c, RZ, 0xfc, !PT ;  /* 0x0000001c03057812 */ /* 0x040fe200078efcff */
[----:B------:R-:W-:Y:S01]  /*0e90*/  @!P0 IMAD.MOV R120, RZ, RZ, -R120 ;  /* 0x000000ffff788224 */ /* 0x000fe200078e0a78 */
[----:B------:R-:W-:Y:S01]  /*0ea0*/  LOP3.LUT R14, R3, 0x20, RZ, 0xfc, !PT ;  /* 0x00000020030e7812 */ /* 0x000fe200078efcff */
[----:B------:R-:W-:Y:S01]  /*0eb0*/  IMAD.MOV R9, RZ, RZ, -R9 ;  /* 0x000000ffff097224 */ /* 0x000fe200078e0a09 */
[C---:B------:R-:W-:Y:S01]  /*0ec0*/  ISETP.GT.U32.AND P0, PT, R0.reuse, R116, PT ;  /* 0x000000740000720c */ /* 0x040fe20003f04070 */
[----:B------:R-:W-:Y:S01]  /*0ed0*/  @!P4 IMAD.MOV R10, RZ, RZ, -R10 ;  /* 0x000000ffff0ac224 */ /* 0x000fe200078e0a0a */
[----:B------:R-:W-:Y:S01]  /*0ee0*/  IABS R13, R5 ;  /* 0x00000005000d7213 */ /* 0x000fe20000000000 */
[----:B------:R-:W-:Y:S01]  /*0ef0*/  IMAD R114, R0, R9, R15 ;  /* 0x0000000900727224 */ /* 0x000fe200078e020f */
[----:B------:R-:W-:Y:S01]  /*0f00*/  IABS R15, R14 ;  /* 0x0000000e000f7213 */ /* 0x000fe20000000000 */
[----:B------:R-:W-:Y:S01]  /*0f10*/  @!P3 IMAD.IADD R12, R12, 0x1, -R0 ;  /* 0x000000010c0cb824 */ /* 0x000fe200078e0a00 */
[----:B------:R-:W-:Y:S01]  /*0f20*/  ISETP.GE.AND P4, PT, R5, RZ, PT ;  /* 0x000000ff0500720c */ /* 0x000fe20003f86270 */
[----:B------:R-:W-:Y:S01]  /*0f30*/  @!P6 IMAD.MOV R118, RZ, RZ, -R118 ;  /* 0x000000ffff76e224 */ /* 0x000fe200078e0a76 */
[----:B------:R-:W-:Y:S01]  /*0f40*/  ISETP.GT.U32.AND P6, PT, R0, R114, PT ;  /* 0x000000720000720c */ /* 0x000fe20003fc4070 */
[----:B------:R-:W-:Y:S01]  /*0f50*/  IMAD.HI.U32 R5, R4, R13, RZ ;  /* 0x0000000d04057227 */ /* 0x000fe200078e00ff */
[----:B------:R-:W-:-:S03]  /*0f60*/  ISETP.GT.U32.AND P3, PT, R0, R12, PT ;  /* 0x0000000c0000720c */ /* 0x000fc60003f64070 */
[----:B------:R-:W-:-:S04]  /*0f70*/  IMAD.HI.U32 R7, R4, R15, RZ ;  /* 0x0000000f04077227 */ /* 0x000fc800078e00ff */
[--C-:B------:R-:W-:Y:S02]  /*0f80*/  @!P0 IMAD.IADD R116, R116, 0x1, -R0.reuse ;  /* 0x0000000174748824 */ /* 0x100fe400078e0a00 */
[----:B------:R-:W-:Y:S02]  /*0f90*/  IMAD.MOV R5, RZ, RZ, -R5 ;  /* 0x000000ffff057224 */ /* 0x000fe400078e0a05 */
[----:B------:R-:W-:Y:S01]  /*0fa0*/  IMAD.MOV R7, RZ, RZ, -R7 ;  /* 0x000000ffff077224 */ /* 0x000fe200078e0a07 */
[C---:B------:R-:W-:Y:S01]  /*0fb0*/  ISETP.GT.U32.AND P0, PT, R0.reuse, R116, PT ;  /* 0x000000740000720c */ /* 0x040fe20003f04070 */
[C---:B------:R-:W-:Y:S02]  /*0fc0*/  IMAD R112, R0.reuse, R5, R13 ;  /* 0x0000000500707224 */ /* 0x040fe400078e020d */
[----:B------:R-:W-:Y:S01]  /*0fd0*/  IMAD R16, R0, R7, R15 ;  /* 0x0000000700107224 */ /* 0x000fe200078e020f */
[----:B------:R-:W-:Y:S01]  /*0fe0*/  IABS R15, R22 ;  /* 0x00000016000f7213 */ /* 0x000fe20000000000 */
[--C-:B------:R-:W-:Y:S01]  /*0ff0*/  @!P3 IMAD.IADD R12, R12, 0x1, -R0.reuse ;  /* 0x000000010c0cb824 */ /* 0x100fe200078e0a00 */
[----:B------:R-:W-:Y:S01]  /*1000*/  ISETP.GT.U32.AND P3, PT, R0, R112, PT ;  /* 0x000000700000720c */ /* 0x000fe20003f64070 */
[----:B------:R-:W-:Y:S01]  /*1010*/  @!P6 IMAD.IADD R114, R114, 0x1, -R0 ;  /* 0x000000017272e824 */ /* 0x000fe200078e0a00 */
[----:B------:R-:W-:Y:S01]  /*1020*/  ISETP.GT.U32.AND P6, PT, R0, R16, PT ;  /* 0x000000100000720c */ /* 0x000fe20003fc4070 */
[----:B------:R-:W-:-:S04]  /*1030*/  IMAD.HI.U32 R9, R4, R17, RZ ;  /* 0x0000001104097227 */ /* 0x000fc800078e00ff */
[----:B------:R-:W-:-:S04]  /*1040*/  IMAD.HI.U32 R11, R4, R19, RZ ;  /* 0x00000013040b7227 */ /* 0x000fc800078e00ff */
[----:B------:R-:W-:Y:S02]  /*1050*/  IMAD.MOV R9, RZ, RZ, -R9 ;  /* 0x000000ffff097224 */ /* 0x000fe400078e0a09 */
[--C-:B------:R-:W-:Y:S01]  /*1060*/  @!P0 IMAD.IADD R116, R116, 0x1, -R0.reuse ;  /* 0x0000000174748824 */ /* 0x100fe200078e0a00 */
[----:B------:R-:W-:Y:S01]  /*1070*/  ISETP.GE.AND P0, PT, R14, RZ, PT ;  /* 0x000000ff0e00720c */ /* 0x000fe20003f06270 */
[----:B------:R-:W-:Y:S01]  /*1080*/  IMAD.MOV R11, RZ, RZ, -R11 ;  /* 0x000000ffff0b7224 */ /* 0x000fe200078e0a0b */
[C---:B------:R-:W-:Y:S01]  /*1090*/  LOP3.LUT R14, R3.reuse, 0x2c, RZ, 0xfc, !PT ;  /* 0x0000002c030e7812 */ /* 0x040fe200078efcff */
[C---:B------:R-:W-:Y:S01]  /*10a0*/  IMAD R110, R0.reuse, R9, R17 ;  /* 0x00000009006e7224 */ /* 0x040fe200078e0211 */
[----:B------:R-:W-:Y:S01]  /*10b0*/  LOP3.LUT R17, R3, 0x30, RZ, 0xfc, !PT ;  /* 0x0000003003117812 */ /* 0x000fe200078efcff */
[----:B------:R-:W-:Y:S01]  /*10c0*/  IMAD R108, R0, R11, R19 ;  /* 0x0000000b006c7224 */ /* 0x000fe200078e0213 */
[----:B------:R-:W-:Y:S01]  /*10d0*/  IABS R9, R14 ;  /* 0x0000000e00097213 */ /* 0x000fe20000000000 */
[--C-:B------:R-:W-:Y:S01]  /*10e0*/  @!P3 IMAD.IADD R112, R112, 0x1, -R0.reuse ;  /* 0x000000017070b824 */ /* 0x100fe200078e0a00 */
[----:B------:R-:W-:Y:S01]  /*10f0*/  IABS R11, R17 ;  /* 0x00000011000b7213 */ /* 0x000fe20000000000 */
[----:B------:R-:W-:Y:S01]  /*1100*/  @!P6 IMAD.IADD R16, R16, 0x1, -R0 ;  /* 0x000000011010e824 */ /* 0x000fe200078e0a00 */
[C---:B------:R-:W-:Y:S01]  /*1110*/  ISETP.GT.U32.AND P3, PT, R0.reuse, R114, PT ;  /* 0x000000720000720c */ /* 0x040fe20003f64070 */
[----:B------:R-:W-:Y:S01]  /*1120*/  @!P1 IMAD.MOV R116, RZ, RZ, -R116 ;  /* 0x000000ffff749224 */ /* 0x000fe200078e0a74 */
[----:B------:R-:W-:Y:S01]  /*1130*/  ISETP.GT.U32.AND P1, PT, R0, R112, PT ;  /* 0x000000700000720c */ /* 0x000fe20003f24070 */
[----:B------:R-:W-:Y:S01]  /*1140*/  IMAD.HI.U32 R5, R4, R9, RZ ;  /* 0x0000000904057227 */ /* 0x000fe200078e00ff */
[----:B------:R-:W-:-:S02]  /*1150*/  ISETP.GT.U32.AND P6, PT, R0, R16, PT ;  /* 0x000000100000720c */ /* 0x000fc40003fc4070 */
[----:B------:R-:W-:Y:S01]  /*1160*/  LOP3.LUT R19, R3, 0x34, RZ, 0xfc, !PT ;  /* 0x0000003403137812 */ /* 0x000fe200078efcff */
[----:B------:R-:W-:-:S03]  /*1170*/  IMAD.HI.U32 R7, R4, R11, RZ ;  /* 0x0000000b04077227 */ /* 0x000fc600078e00ff */
[----:B------:R-:W-:Y:S01]  /*1180*/  IABS R13, R19 ;  /* 0x00000013000d7213 */ /* 0x000fe20000000000 */
[----:B------:R-:W-:Y:S02]  /*1190*/  IMAD.MOV R5, RZ, RZ, -R5 ;  /* 0x000000ffff057224 */ /* 0x000fe400078e0a05 */
[----:B------:R-:W-:Y:S02]  /*11a0*/  IMAD.MOV R106, RZ, RZ, -R7 ;  /* 0x000000ffff6a7224 */ /* 0x000fe400078e0a07 */
[----:B------:R-:W-:Y:S01]  /*11b0*/  @!P2 IMAD.MOV R12, RZ, RZ, -R12 ;  /* 0x000000ffff0ca224 */ /* 0x000fe200078e0a0c */
[----:B------:R-:W-:Y:S01]  /*11c0*/  ISETP.GT.U32.AND P2, PT, R0, R110, PT ;  /* 0x0000006e0000720c */ /* 0x000fe20003f44070 */
[----:B------:R-:W-:Y:S01]  /*11d0*/  @!P3 IMAD.IADD R114, R114, 0x1, -R0 ;  /* 0x000000017272b824 */ /* 0x000fe200078e0a00 */
[C---:B------:R-:W-:Y:S01]  /*11e0*/  ISETP.GT.U32.AND P3, PT, R0.reuse, R108, PT ;  /* 0x0000006c0000720c */ /* 0x040fe20003f64070 */
[C---:B------:R-:W-:Y:S02]  /*11f0*/  IMAD R18, R0.reuse, R5, R9 ;  /* 0x0000000500127224 */ /* 0x040fe400078e0209 */
[----:B------:R-:W-:-:S02]  /*1200*/  IMAD R106, R0, R106, R11 ;  /* 0x0000006a006a7224 */ /* 0x000fc400078e020b */
[--C-:B------:R-:W-:Y:S01]  /*1210*/  @!P1 IMAD.IADD R112, R112, 0x1, -R0.reuse ;  /* 0x0000000170709824 */ /* 0x100fe200078e0a00 */
[----:B------:R-:W-:Y:S01]  /*1220*/  ISETP.GT.U32.AND P1, PT, R0, R18, PT ;  /* 0x000000120000720c */ /* 0x000fe20003f24070 */
[----:B------:R-:W-:Y:S01]  /*1230*/  @!P6 IMAD.IADD R16, R16, 0x1, -R0 ;  /* 0x000000011010e824 */ /* 0x000fe200078e0a00 */
[----:B------:R-:W-:Y:S01]  /*1240*/  ISETP.GT.U32.AND P6, PT, R0, R106, PT ;  /* 0x0000006a0000720c */ /* 0x000fe20003fc4070 */
[----:B------:R-:W-:-:S04]  /*1250*/  IMAD.HI.U32 R5, R4, R13, RZ ;  /* 0x0000000d04057227 */ /* 0x000fc800078e00ff */
[--C-:B------:R-:W-:Y:S01]  /*1260*/  @!P2 IMAD.IADD R110, R110, 0x1, -R0.reuse ;  /* 0x000000016e6ea824 */ /* 0x100fe200078e0a00 */
[----:B------:R-:W-:Y:S01]  /*1270*/  ISETP.GE.AND P2, PT, R20, RZ, PT ;  /* 0x000000ff1400720c */ /* 0x000fe20003f46270 */
[----:B------:R-:W-:Y:S01]  /*1280*/  @!P3 IMAD.IADD R108, R108, 0x1, -R0 ;  /* 0x000000016c6cb824 */ /* 0x000fe200078e0a00 */
[----:B------:R-:W-:Y:S01]  /*1290*/  ISETP.GE.AND P3, PT, R21, RZ, PT ;  /* 0x000000ff1500720c */ /* 0x000fe20003f66270 */
[----:B------:R-:W-:Y:S01]  /*12a0*/  IMAD.HI.U32 R7, R4, R15, RZ ;  /* 0x0000000f04077227 */ /* 0x000fe200078e00ff */
[----:B------:R-:W-:-:S03]  /*12b0*/  LOP3.LUT R21, R3, 0x68, RZ, 0xfc, !PT ;  /* 0x0000006803157812 */ /* 0x000fc600078efcff */
[--C-:B------:R-:W-:Y:S01]  /*12c0*/  @!P1 IMAD.IADD R18, R18, 0x1, -R0.reuse ;  /* 0x0000000112129824 */ /* 0x100fe200078e0a00 */
[----:B------:R-:W-:Y:S01]  /*12d0*/  ISETP.GT.U32.AND P1, PT, R0, R110, PT ;  /* 0x0000006e0000720c */ /* 0x000fe20003f24070 */
[----:B------:R-:W-:Y:S01]  /*12e0*/  @!P6 IMAD.IADD R106, R106, 0x1, -R0 ;  /* 0x000000016a6ae824 */ /* 0x000fe200078e0a00 */
[C---:B------:R-:W-:Y:S01]  /*12f0*/  ISETP.GT.U32.AND P6, PT, R0.reuse, R108, PT ;  /* 0x0000006c0000720c */ /* 0x040fe20003fc4070 */
[----:B------:R-:W-:Y:S02]  /*1300*/  IMAD.MOV R5, RZ, RZ, -R5 ;  /* 0x000000ffff057224 */ /* 0x000fe400078e0a05 */
[----:B------:R-:W-:Y:S01]  /*1310*/  @!P5 IMAD.MOV R114, RZ, RZ, -R114 ;  /* 0x000000ffff72d224 */ /* 0x000fe200078e0a72 */
[C---:B------:R-:W-:Y:S01]  /*1320*/  ISETP.GT.U32.AND P5, PT, R0.reuse, R18, PT ;  /* 0x000000120000720c */ /* 0x040fe20003fa4070 */
[----:B------:R-:W-:Y:S02]  /*1330*/  IMAD.MOV R7, RZ, RZ, -R7 ;  /* 0x000000ffff077224 */ /* 0x000fe400078e0a07 */
[C---:B------:R-:W-:Y:S01]  /*1340*/  IMAD R104, R0.reuse, R5, R13 ;  /* 0x0000000500687224 */ /* 0x040fe200078e020d */
[C---:B------:R-:W-:Y:S01]  /*1350*/  LOP3.LUT R13, R3.reuse, 0x3c, RZ, 0xfc, !PT ;  /* 0x0000003c030d7812 */ /* 0x040fe200078efcff */
[----:B------:R-:W-:Y:S01]  /*1360*/  IMAD R20, R0, R7, R15 ;  /* 0x0000000700147224 */ /* 0x000fe200078e020f */
[----:B------:R-:W-:Y:S01]  /*1370*/  LOP3.LUT R15, R3, 0x40, RZ, 0xfc, !PT ;  /* 0x00000040030f7812 */ /* 0x000fe200078efcff */
[----:B------:R-:W-:Y:S01]  /*1380*/  @!P4 IMAD.MOV R112, RZ, RZ, -R112 ;  /* 0x000000ffff70c224 */ /* 0x000fe200078e0a70 */
[----:B------:R-:W-:Y:S01]  /*1390*/  IABS R9, R13 ;  /* 0x0000000d00097213 */ /* 0x000fe20000000000 */
[--C-:B------:R-:W-:Y:S01]  /*13a0*/  @!P1 IMAD.IADD R110, R110, 0x1, -R0.reuse ;  /* 0x000000016e6e9824 */ /* 0x100fe200078e0a00 */
[----:B------:R-:W-:Y:S01]  /*13b0*/  ISETP.GT.U32.AND P4, PT, R0, R106, PT ;  /* 0x0000006a0000720c */ /* 0x000fe20003f84070 */
[----:B------:R-:W-:Y:S01]  /*13c0*/  @!P6 IMAD.IADD R108, R108, 0x1, -R0 ;  /* 0x000000016c6ce824 */ /* 0x000fe200078e0a00 */
[----:B------:R-:W-:Y:S01]  /*13d0*/  IABS R11, R15 ;  /* 0x0000000f000b7213 */ /* 0x000fe20000000000 */
[----:B------:R-:W-:Y:S01]  /*13e0*/  IMAD.HI.U32 R5, R4, R9, RZ ;  /* 0x0000000904057227 */ /* 0x000fe200078e00ff */
[----:B------:R-:W-:-:S02]  /*13f0*/  ISETP.GE.AND P1, PT, R14, RZ, PT ;  /* 0x000000ff0e00720c */ /* 0x000fc40003f26270 */
[----:B------:R-:W-:Y:S01]  /*1400*/  ISETP.GT.U32.AND P6, PT, R0, R20, PT ;  /* 0x000000140000720c */ /* 0x000fe20003fc4070 */
[----:B------:R-:W-:Y:S01]  /*1410*/  @!P5 IMAD.IADD R18, R18, 0x1, -R0 ;  /* 0x000000011212d824 */ /* 0x000fe200078e0a00 */
[----:B------:R-:W-:Y:S01]  /*1420*/  ISETP.GE.AND P5, PT, R17, RZ, PT ;  /* 0x000000ff1100720c */ /* 0x000fe20003fa6270 */
[----:B------:R-:W-:Y:S01]  /*1430*/  IMAD.HI.U32 R7, R4, R11, RZ ;  /* 0x0000000b04077227 */ /* 0x000fe200078e00ff */
[C---:B------:R-:W-:Y:S02]  /*1440*/  LOP3.LUT R14, R3.reuse, 0x58, RZ, 0xfc, !PT ;  /* 0x00000058030e7812 */ /* 0x040fe400078efcff */
[----:B------:R-:W-:Y:S01]  /*1450*/  LOP3.LUT R17, R3, 0x60, RZ, 0xfc, !PT ;  /* 0x0000006003117812 */ /* 0x000fe200078efcff */
[----:B------:R-:W-:Y:S02]  /*1460*/  IMAD.MOV R5, RZ, RZ, -R5 ;  /* 0x000000ffff057224 */ /* 0x000fe400078e0a05 */
[----:B------:R-:W-:Y:S01]  /*1470*/  @!P0 IMAD.MOV R16, RZ, RZ, -R16 ;  /* 0x000000ffff108224 */ /* 0x000fe200078e0a10 */
[----:B------:R-:W-:Y:S01]  /*1480*/  ISETP.GT.U32.AND P0, PT, R0, R104, PT ;  /* 0x000000680000720c */ /* 0x000fe20003f04070 */
[----:B------:R-:W-:-:S02]  /*1490*/  IMAD.MOV R7, RZ, RZ, -R7 ;  /* 0x000000ffff077224 */ /* 0x000fc400078e0a07 */
[----:B------:R-:W-:Y:S01]  /*14a0*/  IMAD R102, R0, R5, R9 ;  /* 0x0000000500667224 */ /* 0x000fe200078e0209 */
[----:B------:R-:W-:Y:S01]  /*14b0*/  LOP3.LUT R5, R3, 0x44, RZ, 0xfc, !PT ;  /* 0x0000004403057812 */ /* 0x000fe200078efcff */
[--C-:B------:R-:W-:Y:S01]  /*14c0*/  @!P4 IMAD.IADD R106, R106, 0x1, -R0.reuse ;  /* 0x000000016a6ac824 */ /* 0x100fe200078e0a00 */
[----:B------:R-:W-:Y:S01]  /*14d0*/  ISETP.GE.AND P4, PT, R19, RZ, PT ;  /* 0x000000ff1300720c */ /* 0x000fe20003f86270 */
[----:B------:R-:W-:Y:S01]  /*14e0*/  @!P6 IMAD.IADD R20, R20, 0x1, -R0 ;  /* 0x000000011414e824 */ /* 0x000fe200078e0a00 */
[----:B------:R-:W-:Y:S01]  /*14f0*/  IABS R9, R5 ;  /* 0x0000000500097213 */ /* 0x000fe20000000000 */
[C---:B------:R-:W-:Y:S01]  /*1500*/  IMAD R100, R0.reuse, R7, R11 ;  /* 0x0000000700647224 */ /* 0x040fe200078e020b */
[----:B------:R-:W-:Y:S01]  /*1510*/  LOP3.LUT R7, R3, 0x48, RZ, 0xfc, !PT ;  /* 0x0000004803077812 */ /* 0x000fe200078efcff */
[----:B------:R-:W-:Y:S01]  /*1520*/  @!P1 IMAD.MOV R18, RZ, RZ, -R18 ;  /* 0x000000ffff129224 */ /* 0x000fe200078e0a12 */
[C---:B------:R-:W-:Y:S01]  /*1530*/  ISETP.GT.U32.AND P1, PT, R0.reuse, R102, PT ;  /* 0x000000660000720c */ /* 0x040fe20003f24070 */
[----:B------:R-:W-:Y:S01]  /*1540*/  @!P3 IMAD.MOV R108, RZ, RZ, -R108 ;  /* 0x000000ffff6cb224 */ /* 0x000fe200078e0a6c */
[C---:B------:R-:W-:Y:S01]  /*1550*/  ISETP.GT.U32.AND P3, PT, R0.reuse, R20, PT ;  /* 0x000000140000720c */ /* 0x040fe20003f64070 */
[----:B------:R-:W-:Y:S01]  /*1560*/  @!P5 IMAD.MOV R106, RZ, RZ, -R106 ;  /* 0x000000ffff6ad224 */ /* 0x000fe200078e0a6a */
[----:B------:R-:W-:Y:S01]  /*1570*/  ISETP.GT.U32.AND P5, PT, R0, R100, PT ;  /* 0x000000640000720c */ /* 0x000fe20003fa4070 */
[----:B------:R-:W-:Y:S01]  /*1580*/  @!P0 IMAD.IADD R104, R104, 0x1, -R0 ;  /* 0x0000000168688824 */ /* 0x000fe200078e0a00 */
[----:B------:R-:W-:Y:S01]  /*1590*/  ISETP.GE.AND P0, PT, R22, RZ, PT ;  /* 0x000000ff1600720c */ /* 0x000fe20003f06270 */
[----:B------:R-:W-:Y:S01]  /*15a0*/  @!P2 IMAD.MOV R110, RZ, RZ, -R110 ;  /* 0x000000ffff6ea224 */ /* 0x000fe200078e0a6e */
[----:B------:R-:W-:-:S02]  /*15b0*/  IABS R11, R7 ;  /* 0x00000007000b7213 */ /* 0x000fc40000000000 */
[----:B------:R-:W-:Y:S02]  /*15c0*/  ISETP.GT.U32.AND P2, PT, R0, R104, PT ;  /* 0x000000680000720c */ /* 0x000fe40003f44070 */
[----:B------:R-:W-:Y:S01]  /*15d0*/  ISETP.GE.AND P6, PT, R13, RZ, PT ;  /* 0x000000ff0d00720c */ /* 0x000fe20003fc6270 */
[--C-:B------:R-:W-:Y:S01]  /*15e0*/  @!P1 IMAD.IADD R102, R102, 0x1, -R0.reuse ;  /* 0x0000000166669824 */ /* 0x100fe200078e0a00 */
[----:B------:R-:W-:Y:S01]  /*15f0*/  ISETP.GE.AND P1, PT, R7, RZ, PT ;  /* 0x000000ff0700720c */ /* 0x000fe20003f26270 */
[--C-:B------:R-:W-:Y:S01]  /*1600*/  @!P3 IMAD.IADD R20, R20, 0x1, -R0.reuse ;  /* 0x000000011414b824 */ /* 0x100fe200078e0a00 */
[----:B------:R-:W-:Y:S01]  /*1610*/  ISETP.GE.AND P3, PT, R5, RZ, PT ;  /* 0x000000ff0500720c */ /* 0x000fe20003f66270 */
[----:B------:R-:W-:Y:S01]  /*1620*/  @!P5 IMAD.IADD R100, R100, 0x1, -R0 ;  /* 0x000000016464d824 */ /* 0x000fe200078e0a00 */
[----:B------:R-:W-:Y:S01]  /*1630*/  ISETP.GT.U32.AND P5, PT, R0, R102, PT ;  /* 0x000000660000720c */ /* 0x000fe20003fa4070 */
[----:B------:R-:W-:Y:S01]  /*1640*/  IMAD.HI.U32 R5, R4, R9, RZ ;  /* 0x0000000904057227 */ /* 0x000fe200078e00ff */
[----:B------:R-:W-:-:S02]  /*1650*/  LOP3.LUT R13, R3, 0x4c, RZ, 0xfc, !PT ;  /* 0x0000004c030d7812 */ /* 0x000fc400078efcff */
[----:B------:R-:W-:Y:S01]  /*1660*/  LOP3.LUT R19, R3, 0x64, RZ, 0xfc, !PT ;  /* 0x0000006403137812 */ /* 0x000fe200078efcff */
[----:B------:R-:W-:Y:S02]  /*1670*/  IMAD.MOV R5, RZ, RZ, -R5 ;  /* 0x000000ffff057224 */ /* 0x000fe400078e0a05 */
[----:B------:R-:W-:Y:S01]  /*1680*/  @!P2 IMAD.IADD R104, R104, 0x1, -R0 ;  /* 0x000000016868a824 */ /* 0x000fe200078e0a00 */
[----:B------:R-:W-:Y:S01]  /*1690*/  ISETP.GE.AND P2, PT, R15, RZ, PT ;  /* 0x000000ff0f00720c */ /* 0x000fe20003f46270 */
[----:B------:R-:W-:Y:S01]  /*16a0*/  IMAD R22, R0, R5, R9 ;  /* 0x0000000500167224 */ /* 0x000fe200078e0209 */
[C---:B------:R-:W-:Y:S01]  /*16b0*/  LOP3.LUT R5, R3.reuse, 0x50, RZ, 0xfc, !PT ;  /* 0x0000005003057812 */ /* 0x040fe200078efcff */
[----:B------:R-:W-:Y:S01]  /*16c0*/  IMAD.HI.U32 R7, R4, R11, RZ ;  /* 0x0000000b04077227 */ /* 0x000fe200078e00ff */
[----:B------:R-:W-:Y:S02]  /*16d0*/  LOP3.LUT R15, R3, 0x5c, RZ, 0xfc, !PT ;  /* 0x0000005c030f7812 */ /* 0x000fe400078efcff */
[----:B------:R-:W-:Y:S01]  /*16e0*/  IABS R9, R5 ;  /* 0x0000000500097213 */ /* 0x000fe20000000000 */
[----:B------:R-:W-:Y:S01]  /*16f0*/  @!P4 IMAD.MOV R104, RZ, RZ, -R104 ;  /* 0x000000ffff68c224 */ /* 0x000fe200078e0a68 */
[----:B------:R-:W-:Y:S01]  /*1700*/  ISETP.GT.U32.AND P4, PT, R0, R100, PT ;  /* 0x000000640000720c */ /* 0x000fe20003f84070 */
[----:B------:R-:W-:Y:S01]  /*1710*/  @!P5 IMAD.IADD R102, R102, 0x1, -R0 ;  /* 0x000000016666d824 */ /* 0x000fe200078e0a00 */
[----:B------:R-:W-:Y:S01]  /*1720*/  ISETP.GT.U32.AND P5, PT, R0, R22, PT ;  /* 0x000000160000720c */ /* 0x000fe20003fa4070 */
[----:B------:R-:W-:-:S02]  /*1730*/  IMAD.MOV R7, RZ, RZ, -R7 ;  /* 0x000000ffff077224 */ /* 0x000fc400078e0a07 */
[----:B------:R-:W-:Y:S01]  /*1740*/  @!P0 IMAD.MOV R20, RZ, RZ, -R20 ;  /* 0x000000ffff148224 */ /* 0x000fe200078e0a14 */
[----:B------:R-:W-:Y:S01]  /*1750*/  ISETP.GE.AND P0, PT, R13, RZ, PT ;  /* 0x000000ff0d00720c */ /* 0x000fe20003f06270 */
[C---:B------:R-:W-:Y:S01]  /*1760*/  IMAD R98, R0.reuse, R7, R11 ;  /* 0x0000000700627224 */ /* 0x040fe200078e020b */
[----:B------:R-:W-:Y:S01]  /*1770*/  IABS R13, R13 ;  /* 0x0000000d000d7213 */ /* 0x000fe20000000000 */
[----:B------:R-:W-:Y:S01]  /*1780*/  @!P6 IMAD.MOV R102, RZ, RZ, -R102 ;  /* 0x000000ffff66e224 */ /* 0x000fe200078e0a66 */
[----:B------:R-:W-:Y:S02]  /*1790*/  LOP3.LUT R11, R3, 0x54, RZ, 0xfc, !PT ;  /* 0x00000054030b7812 */ /* 0x000fe400078efcff */
[----:B------:R-:W-:Y:S01]  /*17a0*/  ISETP.GT.U32.AND P6, PT, R0, R98, PT ;  /* 0x000000620000720c */ /* 0x000fe20003fc4070 */
[----:B------:R-:W-:Y:S01]  /*17b0*/  IMAD.MOV.U32 R7, RZ, RZ, R13 ;  /* 0x000000ffff077224 */ /* 0x000fe200078e000d */
[----:B------:R-:W-:Y:S01]  /*17c0*/  IABS R13, R14 ;  /* 0x0000000e000d7213 */ /* 0x000fe20000000000 */
[--C-:B------:R-:W-:Y:S01]  /*17d0*/  @!P4 IMAD.IADD R100, R100, 0x1, -R0.reuse ;  /* 0x000000016464c824 */ /* 0x100fe200078e0a00 */
[----:B------:R-:W-:Y:S01]  /*17e0*/  ISETP.GE.AND P4, PT, R5, RZ, PT ;  /* 0x000000ff0500720c */ /* 0x000fe20003f86270 */
[----:B------:R-:W-:-:S02]  /*17f0*/  @!P5 IMAD.IADD R22, R22, 0x1, -R0 ;  /* 0x000000011616d824 */ /* 0x000fc400078e0a00 */
[----:B------:R-:W-:-:S03]  /*1800*/  IMAD.HI.U32 R5, R4, R7, RZ ;  /* 0x0000000704057227 */ /* 0x000fc600078e00ff */
[----:B------:R-:W-:Y:S01]  /*1810*/  ISETP.GT.U32.AND P5, PT, R0, R22, PT ;  /* 0x000000160000720c */ /* 0x000fe20003fa4070 */
[----:B------:R-:W-:Y:S02]  /*1820*/  IMAD.MOV R96, RZ, RZ, -R5 ;  /* 0x000000ffff607224 */ /* 0x000fe400078e0a05 */
[----:B------:R-:W-:-:S04]  /*1830*/  IMAD.HI.U32 R5, R4, R9, RZ ;  /* 0x0000000904057227 */ /* 0x000fc800078e00ff */
[----:B------:R-:W-:Y:S01]  /*1840*/  @!P2 IMAD.MOV R100, RZ, RZ, -R100 ;  /* 0x000000ffff64a224 */ /* 0x000fe200078e0a64 */
[----:B------:R-:W-:Y:S01]  /*1850*/  ISETP.GE.AND P2, PT, R11, RZ, PT ;  /* 0x000000ff0b00720c */ /* 0x000fe20003f46270 */
[----:B------:R-:W-:Y:S01]  /*1860*/  @!P6 IMAD.IADD R98, R98, 0x1, -R0 ;  /* 0x000000016262e824 */ /* 0x000fe200078e0a00 */
[----:B------:R-:W-:Y:S01]  /*1870*/  IABS R11, R11 ;  /* 0x0000000b000b7213 */ /* 0x000fe20000000000 */
[----:B------:R-:W-:Y:S02]  /*1880*/  IMAD.MOV R5, RZ, RZ, -R5 ;  /* 0x000000ffff057224 */ /* 0x000fe400078e0a05 */
[C---:B------:R-:W-:Y:S01]  /*1890*/  IMAD R96, R0.reuse, R96, R7 ;  /* 0x0000006000607224 */ /* 0x040fe200078e0207 */
[C---:B------:R-:W-:Y:S01]  /*18a0*/  ISETP.GT.U32.AND P6, PT, R0.reuse, R98, PT ;  /* 0x000000620000720c */ /* 0x040fe20003fc4070 */
[----:B------:R-:W-:Y:S01]  /*18b0*/  IMAD R24, R0, R5, R9 ;  /* 0x0000000500187224 */ /* 0x000fe200078e0209 */
[----:B------:R-:W-:Y:S01]  /*18c0*/  IABS R9, R15 ;  /* 0x0000000f00097213 */ /* 0x000fe20000000000 */
[----:B------:R-:W-:-:S04]  /*18d0*/  IMAD.HI.U32 R5, R4, R11, RZ ;  /* 0x0000000b04057227 */ /* 0x000fc800078e00ff */
[----:B------:R-:W-:Y:S01]  /*18e0*/  @!P5 IMAD.IADD R22, R22, 0x1, -R0 ;  /* 0x000000011616d824 */ /* 0x000fe200078e0a00 */
[----:B------:R-:W-:Y:S01]  /*18f0*/  ISETP.GT.U32.AND P5, PT, R0, R96, PT ;  /* 0x000000600000720c */ /* 0x000fe20003fa4070 */
[----:B------:R-:W-:-:S04]  /*1900*/  IMAD.HI.U32 R7, R4, R13, RZ ;  /* 0x0000000d04077227 */ /* 0x000fc800078e00ff */
[----:B------:R-:W-:Y:S02]  /*1910*/  IMAD.MOV R5, RZ, RZ, -R5 ;  /* 0x000000ffff057224 */ /* 0x000fe400078e0a05 */
[----:B------:R-:W-:Y:S02]  /*1920*/  IMAD.MOV R7, RZ, RZ, -R7 ;  /* 0x000000ffff077224 */ /* 0x000fe400078e0a07 */
[C---:B------:R-:W-:Y:S01]  /*1930*/  IMAD R94, R0.reuse, R5, R11 ;  /* 0x00000005005e7224 */ /* 0x040fe200078e020b */
[----:B------:R-:W-:Y:S01]  /*1940*/  IABS R11, R21 ;  /* 0x00000015000b7213 */ /* 0x000fe20000000000 */
[----:B------:R-:W-:Y:S01]  /*1950*/  IMAD R92, R0, R7, R13 ;  /* 0x00000007005c7224 */ /* 0x000fe200078e020d */
[----:B------:R-:W-:Y:S01]  /*1960*/  IABS R7, R17 ;  /* 0x0000001100077213 */ /* 0x000fe20000000000 */
[--C-:B------:R-:W-:Y:S01]  /*1970*/  @!P6 IMAD.IADD R98, R98, 0x1, -R0.reuse ;  /* 0x000000016262e824 */ /* 0x100fe200078e0a00 */
[----:B------:R-:W-:Y:S01]  /*1980*/  ISETP.GT.U32.AND P6, PT, R0, R94, PT ;  /* 0x0000005e0000720c */ /* 0x000fe20003fc4070 */
[----:B------:R-:W-:Y:S01]  /*1990*/  @!P5 IMAD.IADD R96, R96, 0x1, -R0 ;  /* 0x000000016060d824 */ /* 0x000fe200078e0a00 */
[C---:B------:R-:W-:Y:S01]  /*19a0*/  ISETP.GT.U32.AND P5, PT, R0.reuse, R92, PT ;  /* 0x0000005c0000720c */ /* 0x040fe20003fa4070 */
[----:B------:R-:W-:Y:S01]  /*19b0*/  @!P3 IMAD.MOV R22, RZ, RZ, -R22 ;  /* 0x000000ffff16b224 */ /* 0x000fe200078e0a16 */
[----:B------:R-:W-:Y:S01]  /*19c0*/  ISETP.GT.U32.AND P3, PT, R0, R24, PT ;  /* 0x000000180000720c */ /* 0x000fe20003f64070 */
[----:B------:R-:W-:-:S04]  /*19d0*/  IMAD.HI.U32 R5, R4, R9, RZ ;  /* 0x0000000904057227 */ /* 0x000fc800078e00ff */
[----:B------:R-:W-:Y:S02]  /*19e0*/  IMAD.MOV R5, RZ, RZ, -R5 ;  /* 0x000000ffff057224 */ /* 0x000fe400078e0a05 */
[----:B------:R-:W-:Y:S02]  /*19f0*/  @!P1 IMAD.MOV R98, RZ, RZ, -R98 ;  /* 0x000000ffff629224 */ /* 0x000fe400078e0a62 */
[--C-:B------:R-:W-:Y:S02]  /*1a00*/  @!P6 IMAD.IADD R94, R94, 0x1, -R0.reuse ;  /* 0x000000015e5ee824 */ /* 0x100fe400078e0a00 */
[----:B------:R-:W-:Y:S02]  /*1a10*/  @!P5 IMAD.IADD R92, R92, 0x1, -R0 ;  /* 0x000000015c5cd824 */ /* 0x000fe400078e0a00 */
[C---:B------:R-:W-:Y:S01]  /*1a20*/  IMAD R26, R0.reuse, R5, R9 ;  /* 0x00000005001a7224 */ /* 0x040fe200078e0209 */
[----:B------:R-:W-:Y:S01]  /*1a30*/  ISETP.GT.U32.AND P5, PT, R0, R94, PT ;  /* 0x0000005e0000720c */ /* 0x000fe20003fa4070 */
[----:B------:R-:W-:Y:S01]  /*1a40*/  IMAD.HI.U32 R5, R4, R7, RZ ;  /* 0x0000000704057227 */ /* 0x000fe200078e00ff */
[----:B------:R-:W-:-:S02]  /*1a50*/  IABS R9, R19 ;  /* 0x0000001300097213 */ /* 0x000fc40000000000 */
[----:B------:R-:W-:Y:S01]  /*1a60*/  ISETP.GT.U32.AND P1, PT, R0, R92, PT ;  /* 0x0000005c0000720c */ /* 0x000fe20003f24070 */
[----:B------:R-:W-:Y:S01]  /*1a70*/  @!P3 IMAD.IADD R24, R24, 0x1, -R0 ;  /* 0x000000011818b824 */ /* 0x000fe200078e0a00 */
[----:B------:R-:W-:Y:S01]  /*1a80*/  ISETP.GT.U32.AND P3, PT, R0, R96, PT ;  /* 0x000000600000720c */ /* 0x000fe20003f64070 */
[----:B------:R-:W-:-:S03]  /*1a90*/  IMAD.MOV R5, RZ, RZ, -R5 ;  /* 0x000000ffff057224 */ /* 0x000fc600078e0a05 */
[C---:B------:R-:W-:Y:S01]  /*1aa0*/  ISETP.GT.U32.AND P6, PT, R0.reuse, R24, PT ;  /* 0x000000180000720c */ /* 0x040fe20003fc4070 */
[----:B------:R-:W-:Y:S02]  /*1ab0*/  IMAD R90, R0, R5, R7 ;  /* 0x00000005005a7224 */ /* 0x000fe400078e0207 */
[----:B------:R-:W-:Y:S02]  /*1ac0*/  @!P5 IMAD.IADD R94, R94, 0x1, -R0 ;  /* 0x000000015e5ed824 */ /* 0x000fe400078e0a00 */
[----:B------:R-:W-:Y:S01]  /*1ad0*/  IMAD.HI.U32 R5, R4, R9, RZ ;  /* 0x0000000904057227 */ /* 0x000fe200078e00ff */
[----:B------:R-:W-:-:S03]  /*1ae0*/  ISETP.GT.U32.AND P5, PT, R0, R90, PT ;  /* 0x0000005a0000720c */ /* 0x000fc60003fa4070 */
[----:B------:R-:W-:Y:S02]  /*1af0*/  IMAD.MOV R5, RZ, RZ, -R5 ;  /* 0x000000ffff057224 */ /* 0x000fe400078e0a05 */
[--C-:B------:R-:W-:Y:S01]  /*1b00*/  @!P3 IMAD.IADD R96, R96, 0x1, -R0.reuse ;  /* 0x000000016060b824 */ /* 0x100fe200078e0a00 */
[----:B------:R-:W-:Y:S01]  /*1b10*/  ISETP.GT.U32.AND P3, PT, R0, R26, PT ;  /* 0x0000001a0000720c */ /* 0x000fe20003f64070 */
[----:B------:R-:W-:Y:S01]  /*1b20*/  @!P6 IMAD.IADD R24, R24, 0x1, -R0 ;  /* 0x000000011818e824 */ /* 0x000fe200078e0a00 */
[----:B------:R-:W-:Y:S01]  /*1b30*/  ISETP.GE.AND P6, PT, R14, RZ, PT ;  /* 0x000000ff0e00720c */ /* 0x000fe20003fc6270 */
[----:B------:R-:W-:Y:S01]  /*1b40*/  IMAD R88, R0, R5, R9 ;  /* 0x0000000500587224 */ /* 0x000fe200078e0209 */
[----:B------:R-:W-:Y:S01]  /*1b50*/  LOP3.LUT R14, R3, 0x6c, RZ, 0xfc, !PT ;  /* 0x0000006c030e7812 */ /* 0x000fe200078efcff */
[----:B------:R-:W-:-:S03]  /*1b60*/  IMAD.HI.U32 R7, R4, R11, RZ ;  /* 0x0000000b04077227 */ /* 0x000fc600078e00ff */
[----:B------:R-:W-:Y:S01]  /*1b70*/  IABS R13, R14 ;  /* 0x0000000e000d7213 */ /* 0x000fe20000000000 */
[----:B------:R-:W-:Y:S02]  /*1b80*/  @!P5 IMAD.IADD R90, R90, 0x1, -R0 ;  /* 0x000000015a5ad824 */ /* 0x000fe400078e0a00 */
[----:B------:R-:W-:Y:S02]  /*1b90*/  IMAD.MOV R7, RZ, RZ, -R7 ;  /* 0x000000ffff077224 */ /* 0x000fe400078e0a07 */
[----:B------:R-:W-:Y:S01]  /*1ba0*/  IMAD.HI.U32 R5, R4, R13, RZ ;  /* 0x0000000d04057227 */ /* 0x000fe200078e00ff */
[----:B------:R-:W-:-:S03]  /*1bb0*/  ISETP.GT.U32.AND P5, PT, R0, R90, PT ;  /* 0x0000005a0000720c */ /* 0x000fc60003fa4070 */
[----:B------:R-:W-:Y:S02]  /*1bc0*/  IMAD.MOV R5, RZ, RZ, -R5 ;  /* 0x000000ffff057224 */ /* 0x000fe400078e0a05 */
[----:B------:R-:W-:Y:S01]  /*1bd0*/  @!P1 IMAD.IADD R92, R92, 0x1, -R0 ;  /* 0x000000015c5c9824 */ /* 0x000fe200078e0a00 */
[----:B------:R-:W-:Y:S01]  /*1be0*/  ISETP.GE.AND P1, PT, R15, RZ, PT ;  /* 0x000000ff0f00720c */ /* 0x000fe20003f26270 */
[C---:B------:R-:W-:Y:S01]  /*1bf0*/  IMAD R86, R0.reuse, R5, R13 ;  /* 0x0000000500567224 */ /* 0x040fe200078e020d */
[----:B------:R-:W-:Y:S01]  /*1c00*/  LOP3.LUT R15, R3, 0x70, RZ, 0xfc, !PT ;  /* 0x00000070030f7812 */ /* 0x000fe200078efcff */
[C---:B------:R-:W-:Y:S02]  /*1c10*/  IMAD R28, R0.reuse, R7, R11 ;  /* 0x00000007001c7224 */ /* 0x040fe400078e020b */
[----:B------:R-:W-:Y:S01]  /*1c20*/  @!P4 IMAD.MOV R24, RZ, RZ, -R24 ;  /* 0x000000ffff18c224 */ /* 0x000fe200078e0a18 */
[----:B------:R-:W-:Y:S01]  /*1c30*/  ISETP.GT.U32.AND P4, PT, R0, R88, PT ;  /* 0x000000580000720c */ /* 0x000fe20003f84070 */
[--C-:B------:R-:W-:Y:S01]  /*1c40*/  @!P5 IMAD.IADD R90, R90, 0x1, -R0.reuse ;  /* 0x000000015a5ad824 */ /* 0x100fe200078e0a00 */
[----:B------:R-:W-:Y:S01]  /*1c50*/  ISETP.GT.U32.AND P5, PT, R0, R86, PT ;  /* 0x000000560000720c */ /* 0x000fe20003fa4070 */
[----:B------:R-:W-:Y:S01]  /*1c60*/  @!P3 IMAD.IADD R26, R26, 0x1, -R0 ;  /* 0x000000011a1ab824 */ /* 0x000fe200078e0a00 */
[----:B------:R-:W-:Y:S01]  /*1c70*/  ISETP.GE.AND P3, PT, R17, RZ, PT ;  /* 0x000000ff1100720c */ /* 0x000fe20003f66270 */
[----:B------:R-:W-:Y:S01]  /*1c80*/  @!P6 IMAD.MOV R92, RZ, RZ, -R92 ;  /* 0x000000ffff5ce224 */ /* 0x000fe200078e0a5c */
[C---:B------:R-:W-:Y:S01]  /*1c90*/  ISETP.GT.U32.AND P6, PT, R0.reuse, R28, PT ;  /* 0x0000001c0000720c */ /* 0x040fe20003fc4070 */
[----:B------:R-:W-:Y:S01]  /*1ca0*/  @!P0 IMAD.MOV R96, RZ, RZ, -R96 ;  /* 0x000000ffff608224 */ /* 0x000fe200078e0a60 */
[----:B------:R-:W-:Y:S01]  /*1cb0*/  ISETP.GT.U32.AND P0, PT, R0, R26, PT ;  /* 0x0000001a0000720c */ /* 0x000fe20003f04070 */
[----:B------:R-:W-:Y:S01]  /*1cc0*/  @!P2 IMAD.MOV R94, RZ, RZ, -R94 ;  /* 0x000000ffff5ea224 */ /* 0x000fe200078e0a5e */
[----:B------:R-:W-:-:S02]  /*1cd0*/  IABS R7, R15 ;  /* 0x0000000f00077213 */ /* 0x000fc40000000000 */
[C---:B------:R-:W-:Y:S01]  /*1ce0*/  LOP3.LUT R17, R3.reuse, 0x74, RZ, 0xfc, !PT ;  /* 0x0000007403117812 */ /* 0x040fe200078efcff */
[--C-:B------:R-:W-:Y:S01]  /*1cf0*/  @!P4 IMAD.IADD R88, R88, 0x1, -R0.reuse ;  /* 0x000000015858c824 */ /* 0x100fe200078e0a00 */
[----:B------:R-:W-:Y:S01]  /*1d00*/  ISETP.GE.AND P4, PT, R14, RZ, PT ;  /* 0x000000ff0e00720c */ /* 0x000fe20003f86270 */
[--C-:B------:R-:W-:Y:S01]  /*1d10*/  @!P5 IMAD.IADD R86, R86, 0x1, -R0.reuse ;  /* 0x000000015656d824 */ /* 0x100fe200078e0a00 */
[----:B------:R-:W-:Y:S01]  /*1d20*/  IABS R9, R17 ;  /* 0x0000001100097213 */ /* 0x000fe20000000000 */
[----:B------:R-:W-:Y:S01]  /*1d30*/  IMAD.HI.U32 R5, R4, R7, RZ ;  /* 0x0000000704057227 */ /* 0x000fe200078e00ff */
[----:B------:R-:W-:Y:S02]  /*1d40*/  LOP3.LUT R14, R3, 0x78, RZ, 0xfc, !PT ;  /* 0x00000078030e7812 */ /* 0x000fe400078efcff */
[----:B------:R-:W-:Y:S01]  /*1d50*/  ISETP.GT.U32.AND P5, PT, R0, R86, PT ;  /* 0x000000560000720c */ /* 0x000fe20003fa4070 */
[----:B------:R-:W-:Y:S01]  /*1d60*/  IMAD.MOV R84, RZ, RZ, -R5 ;  /* 0x000000ffff547224 */ /* 0x000fe200078e0a05 */
[----:B------:R-:W-:Y:S01]  /*1d70*/  IABS R11, R14 ;  /* 0x0000000e000b7213 */ /* 0x000fe20000000000 */
[----:B------:R-:W-:Y:S01]  /*1d80*/  @!P6 IMAD.IADD R28, R28, 0x1, -R0 ;  /* 0x000000011c1ce824 */ /* 0x000fe200078e0a00 */
[----:B------:R-:W-:Y:S01]  /*1d90*/  ISETP.GT.U32.AND P6, PT, R0, R88, PT ;  /* 0x000000580000720c */ /* 0x000fe20003fc4070 */
[----:B------:R-:W-:Y:S01]  /*1da0*/  IMAD.HI.U32 R5, R4, R9, RZ ;  /* 0x0000000904057227 */ /* 0x000fe200078e00ff */
[----:B------:R-:W-:-:S02]  /*1db0*/  ISETP.GE.AND P2, PT, R19, RZ, PT ;  /* 0x000000ff1300720c */ /* 0x000fc40003f46270 */
[----:B------:R-:W-:Y:S01]  /*1dc0*/  LOP3.LUT R19, R3, 0x7c, RZ, 0xfc, !PT ;  /* 0x0000007c03137812 */ /* 0x000fe200078efcff */
[----:B------:R-:W-:Y:S01]  /*1dd0*/  @!P0 IMAD.IADD R26, R26, 0x1, -R0 ;  /* 0x000000011a1a8824 */ /* 0x000fe200078e0a00 */
[----:B------:R-:W-:Y:S01]  /*1de0*/  ISETP.GE.AND P0, PT, R21, RZ, PT ;  /* 0x000000ff1500720c */ /* 0x000fe20003f06270 */
[----:B------:R-:W-:Y:S01]  /*1df0*/  IMAD.MOV R5, RZ, RZ, -R5 ;  /* 0x000000ffff057224 */ /* 0x000fe200078e0a05 */
[----:B------:R-:W-:Y:S01]  /*1e00*/  IABS R13, R19 ;  /* 0x00000013000d7213 */ /* 0x000fe20000000000 */
[----:B------:R-:W-:Y:S01]  /*1e10*/  @!P1 IMAD.MOV R26, RZ, RZ, -R26 ;  /* 0x000000ffff1a9224 */ /* 0x000fe200078e0a1a */
[C---:B------:R-:W-:Y:S01]  /*1e20*/  ISETP.GT.U32.AND P1, PT, R0.reuse, R28, PT ;  /* 0x0000001c0000720c */ /* 0x040fe20003f24070 */
[C---:B------:R-:W-:Y:S01]  /*1e30*/  IMAD R30, R0.reuse, R5, R9 ;  /* 0x00000005001e7224 */ /* 0x040fe200078e0209 */
[----:B------:R-:W-:Y:S01]  /*1e40*/  LOP3.LUT R21, R3, 0xd8, RZ, 0xfc, !PT ;  /* 0x000000d803157812 */ /* 0x000fe200078efcff */
[----:B------:R-:W-:Y:S02]  /*1e50*/  IMAD R84, R0, R84, R7 ;  /* 0x0000005400547224 */ /* 0x000fe400078e0207 */
[--C-:B------:R-:W-:Y:S01]  /*1e60*/  @!P5 IMAD.IADD R86, R86, 0x1, -R0.reuse ;  /* 0x000000015656d824 */ /* 0x100fe200078e0a00 */
[----:B------:R-:W-:Y:S01]  /*1e70*/  ISETP.GT.U32.AND P5, PT, R0, R30, PT ;  /* 0x0000001e0000720c */ /* 0x000fe20003fa4070 */
[----:B------:R-:W-:Y:S01]  /*1e80*/  @!P6 IMAD.IADD R88, R88, 0x1, -R0 ;  /* 0x000000015858e824 */ /* 0x000fe200078e0a00 */
[----:B------:R-:W-:Y:S01]  /*1e90*/  ISETP.GT.U32.AND P6, PT, R0, R84, PT ;  /* 0x000000540000720c */ /* 0x000fe20003fc4070 */
[----:B------:R-:W-:-:S04]  /*1ea0*/  IMAD.HI.U32 R5, R4, R11, RZ ;  /* 0x0000000b04057227 */ /* 0x000fc800078e00ff */
[----:B------:R-:W-:Y:S01]  /*1eb0*/  @!P1 IMAD.IADD R28, R28, 0x1, -R0 ;  /* 0x000000011c1c9824 */ /* 0x000fe200078e0a00 */
[----:B------:R-:W-:Y:S01]  /*1ec0*/  ISETP.GE.AND P1, PT, R15, RZ, PT ;  /* 0x000000ff0f00720c */ /* 0x000fe20003f26270 */
[----:B------:R-:W-:Y:S01]  /*1ed0*/  IMAD.MOV R5, RZ, RZ, -R5 ;  /* 0x000000ffff057224 */ /* 0x000fe200078e0a05 */
[----:B------:R-:W-:Y:S01]  /*1ee0*/  LOP3.LUT R15, R3, 0x80, RZ, 0xfc, !PT ;  /* 0x00000080030f7812 */ /* 0x000fe200078efcff */
[----:B------:R-:W-:Y:S02]  /*1ef0*/  @!P3 IMAD.MOV R90, RZ, RZ, -R90 ;  /* 0x000000ffff5ab224 */ /* 0x000fe400078e0a5a */
[--C-:B------:R-:W-:Y:S01]  /*1f00*/  @!P5 IMAD.IADD R30, R30, 0x1, -R0.reuse ;  /* 0x000000011e1ed824 */ /* 0x100fe200078e0a00 */
[----:B------:R-:W-:Y:S01]  /*1f10*/  IABS R9, R15 ;  /* 0x0000000f00097213 */ /* 0x000fe20000000000 */
[----:B------:R-:W-:Y:S01]  /*1f20*/  @!P6 IMAD.IADD R84, R84, 0x1, -R0 ;  /* 0x000000015454e824 */ /* 0x000fe200078e0a00 */
[----:B------:R-:W-:Y:S01]  /*1f30*/  ISETP.GE.AND P6, PT, R17, RZ, PT ;  /* 0x000000ff1100720c */ /* 0x000fe20003fc6270 */
[C---:B------:R-:W-:Y:S01]  /*1f40*/  IMAD R82, R0.reuse, R5, R11 ;  /* 0x0000000500527224 */ /* 0x040fe200078e020b */
[----:B------:R-:W-:Y:S01]  /*1f50*/  ISETP.GT.U32.AND P3, PT, R0, R30, PT ;  /* 0x0000001e0000720c */ /* 0x000fe20003f64070 */
[----:B------:R-:W-:Y:S01]  /*1f60*/  IMAD.HI.U32 R5, R4, R9, RZ ;  /* 0x0000000904057227 */ /* 0x000fe200078e00ff */
[----:B------:R-:W-:-:S02]  /*1f70*/  ISETP.GT.U32.AND P5, PT, R0, R84, PT ;  /* 0x000000540000720c */ /* 0x000fc40003fa4070 */
[C---:B------:R-:W-:Y:S01]  /*1f80*/  LOP3.LUT R17, R3.reuse, 0x84, RZ, 0xfc, !PT ;  /* 0x0000008403117812 */ /* 0x040fe200078efcff */
[----:B------:R-:W-:Y:S01]  /*1f90*/  @!P2 IMAD.MOV R88, RZ, RZ, -R88 ;  /* 0x000000ffff58a224 */ /* 0x000fe200078e0a58 */
[----:B------:R-:W-:Y:S01]  /*1fa0*/  ISETP.GT.U32.AND P2, PT, R0, R82, PT ;  /* 0x000000520000720c */ /* 0x000fe20003f44070 */
[----:B------:R-:W-:Y:S01]  /*1fb0*/  IMAD.MOV R5, RZ, RZ, -R5 ;  /* 0x000000ffff057224 */ /* 0x000fe200078e0a05 */
[----:B------:R-:W-:Y:S01]  /*1fc0*/  LOP3.LUT R11, R3, 0x88, RZ, 0xfc, !PT ;  /* 0x00000088030b7812 */ /* 0x000fe200078efcff */
[----:B------:R-:W-:-:S04]  /*1fd0*/  IMAD.HI.U32 R7, R4, R13, RZ ;  /* 0x0000000d04077227 */ /* 0x000fc800078e00ff */
[----:B------:R-:W-:Y:S01]  /*1fe0*/  IMAD R32, R0, R5, R9 ;  /* 0x0000000500207224 */ /* 0x000fe200078e0209 */
[----:B------:R-:W-:Y:S01]  /*1ff0*/  IABS R9, R11 ;  /* 0x0000000b00097213 */ /* 0x000fe20000000000 */
[----:B------:R-:W-:Y:S02]  /*2000*/  IMAD.MOV R7, RZ, RZ, -R7 ;  /* 0x000000ffff077224 */ /* 0x000fe400078e0a07 */
[--C-:B------:R-:W-:Y:S01]  /*2010*/  @!P3 IMAD.IADD R30, R30, 0x1, -R0.reuse ;  /* 0x000000011e1eb824 */ /* 0x100fe200078e0a00 */
[C---:B------:R-:W-:Y:S01]  /*2020*/  ISETP.GT.U32.AND P3, PT, R0.reuse, R32, PT ;  /* 0x000000200000720c */ /* 0x040fe20003f64070 */
[----:B------:R-:W-:Y:S01]  /*2030*/  IMAD R80, R0, R7, R13 ;  /* 0x0000000700507224 */ /* 0x000fe200078e020d */
[----:B------:R-:W-:Y:S01]  /*2040*/  IABS R7, R17 ;  /* 0x0000001100077213 */ /* 0x000fe20000000000 */
[--C-:B------:R-:W-:Y:S01]  /*2050*/  @!P5 IMAD.IADD R84, R84, 0x1, -R0.reuse ;  /* 0x000000015454d824 */ /* 0x100fe200078e0a00 */
[----:B------:R-:W-:Y:S01]  /*2060*/  LOP3.LUT R13, R3, 0x8c, RZ, 0xfc, !PT ;  /* 0x0000008c030d7812 */ /* 0x000fe200078efcff */
[----:B------:R-:W-:Y:S01]  /*2070*/  @!P2 IMAD.IADD R82, R82, 0x1, -R0 ;  /* 0x000000015252a824 */ /* 0x000fe200078e0a00 */
[----:B------:R-:W-:Y:S01]  /*2080*/  ISETP.GE.AND P5, PT, R19, RZ, PT ;  /* 0x000000ff1300720c */ /* 0x000fe20003fa6270 */
[----:B------:R-:W-:Y:S01]  /*2090*/  @!P4 IMAD.MOV R86, RZ, RZ, -R86 ;  /* 0x000000ffff56c224 */ /* 0x000fe200078e0a56 */
[C---:B------:R-:W-:Y:S01]  /*20a0*/  ISETP.GT.U32.AND P4, PT, R0.reuse, R80, PT ;  /* 0x000000500000720c */ /* 0x040fe20003f84070 */
[----:B------:R-:W-:Y:S01]  /*20b0*/  @!P1 IMAD.MOV R84, RZ, RZ, -R84 ;  /* 0x000000ffff549224 */ /* 0x000fe200078e0a54 */
[----:B------:R-:W-:Y:S01]  /*20c0*/  ISETP.GT.U32.AND P1, PT, R0, R82, PT ;  /* 0x000000520000720c */ /* 0x000fe20003f24070 */
[----:B------:R-:W-:Y:S01]  /*20d0*/  IMAD.HI.U32 R5, R4, R7, RZ ;  /* 0x0000000704057227 */ /* 0x000fe200078e00ff */
[----:B------:R-:W-:-:S02]  /*20e0*/  ISETP.GE.AND P2, PT, R15, RZ, PT ;  /* 0x000000ff0f00720c */ /* 0x000fc40003f46270 */
[C---:B------:R-:W-:Y:S01]  /*20f0*/  LOP3.LUT R15, R3.reuse, 0x94, RZ, 0xfc, !PT ;  /* 0x00000094030f7812 */ /* 0x040fe200078efcff */
[----:B------:R-:W-:Y:S01]  /*2100*/  IMAD.MOV R5, RZ, RZ, -R5 ;  /* 0x000000ffff057224 */ /* 0x000fe200078e0a05 */
[----:B------:R-:W-:Y:S01]  /*2110*/  LOP3.LUT R19, R3, 0xb0, RZ, 0xfc, !PT ;  /* 0x000000b003137812 */ /* 0x000fe200078efcff */
[--C-:B------:R-:W-:Y:S02]  /*2120*/  @!P3 IMAD.IADD R32, R32, 0x1, -R0.reuse ;  /* 0x000000012020b824 */ /* 0x100fe400078e0a00 */
[----:B------:R-:W-:Y:S01]  /*2130*/  IMAD R78, R0, R5, R7 ;  /* 0x00000005004e7224 */ /* 0x000fe200078e0207 */
[----:B------:R-:W-:Y:S01]  /*2140*/  IABS R7, R13 ;  /* 0x0000000d00077213 */ /* 0x000fe20000000000 */
[----:B------:R-:W-:Y:S01]  /*2150*/  @!P4 IMAD.IADD R80, R80, 0x1, -R0 ;  /* 0x000000015050c824 */ /* 0x000fe200078e0a00 */
[----:B------:R-:W-:Y:S01]  /*2160*/  ISETP.GT.U32.AND P3, PT, R0, R32, PT ;  /* 0x000000200000720c */ /* 0x000fe20003f64070 */
[----:B------:R-:W-:-:S03]  /*2170*/  IMAD.HI.U32 R5, R4, R9, RZ ;  /* 0x0000000904057227 */ /* 0x000fc600078e00ff */
[----:B------:R-:W-:Y:S01]  /*2180*/  ISETP.GT.U32.AND P4, PT, R0, R80, PT ;  /* 0x000000500000720c */ /* 0x000fe20003f84070 */
[----:B------:R-:W-:Y:S01]  /*2190*/  @!P1 IMAD.IADD R82, R82, 0x1, -R0 ;  /* 0x0000000152529824 */ /* 0x000fe200078e0a00 */
[----:B------:R-:W-:Y:S01]  /*21a0*/  ISETP.GT.U32.AND P1, PT, R0, R78, PT ;  /* 0x0000004e0000720c */ /* 0x000fe20003f24070 */
[----:B------:R-:W-:Y:S01]  /*21b0*/  @!P0 IMAD.MOV R28, RZ, RZ, -R28 ;  /* 0x000000ffff1c8224 */ /* 0x000fe200078e0a1c */
[----:B------:R-:W-:Y:S01]  /*21c0*/  ISETP.GE.AND P0, PT, R14, RZ, PT ;  /* 0x000000ff0e00720c */ /* 0x000fe20003f06270 */
[----:B------:R-:W-:Y:S01]  /*21d0*/  IMAD.MOV R5, RZ, RZ, -R5 ;  /* 0x000000ffff057224 */ /* 0x000fe200078e0a05 */
[----:B------:R-:W-:Y:S01]  /*21e0*/  LOP3.LUT R14, R3, 0x90, RZ, 0xfc, !PT ;  /* 0x00000090030e7812 */ /* 0x000fe200078efcff */
[----:B------:R-:W-:Y:S01]  /*21f0*/  @!P6 IMAD.MOV R30, RZ, RZ, -R30 ;  /* 0x000000ffff1ee224 */ /* 0x000fe200078e0a1e */
[----:B------:R-:W-:Y:S01]  /*2200*/  ISETP.GE.AND P6, PT, R17, RZ, PT ;  /* 0x000000ff1100720c */ /* 0x000fe20003fc6270 */
[----:B------:R-:W-:Y:S01]  /*2210*/  IMAD R76, R0, R5, R9 ;  /* 0x00000005004c7224 */ /* 0x000fe200078e0209 */
[----:B------:R-:W-:Y:S01]  /*2220*/  IABS R9, R14 ;  /* 0x0000000e00097213 */ /* 0x000fe20000000000 */
[----:B------:R-:W-:Y:S01]  /*2230*/  @!P3 IMAD.IADD R32, R32, 0x1, -R0 ;  /* 0x000000012020b824 */ /* 0x000fe200078e0a00 */
[----:B------:R-:W-:Y:S01]  /*2240*/  LOP3.LUT R17, R3, 0xac, RZ, 0xfc, !PT ;  /* 0x000000ac03117812 */ /* 0x000fe200078efcff */
[----:B------:R-:W-:Y:S01]  /*2250*/  IMAD.HI.U32 R5, R4, R7, RZ ;  /* 0x0000000704057227 */ /* 0x000fe200078e00ff */
[----:B------:R-:W-:-:S03]  /*2260*/  ISETP.GT.U32.AND P3, PT, R0, R76, PT ;  /* 0x0000004c0000720c */ /* 0x000fc60003f64070 */
[--C-:B------:R-:W-:Y:S01]  /*2270*/  @!P1 IMAD.IADD R78, R78, 0x1, -R0.reuse ;  /* 0x000000014e4e9824 */ /* 0x100fe200078e0a00 */
[----:B------:R-:W-:Y:S01]  /*2280*/  ISETP.GE.AND P1, PT, R13, RZ, PT ;  /* 0x000000ff0d00720c */ /* 0x000fe20003f26270 */
[----:B------:R-:W-:Y:S01]  /*2290*/  @!P4 IMAD.IADD R80, R80, 0x1, -R0 ;  /* 0x000000015050c824 */ /* 0x000fe200078e0a00 */
[----:B------:R-:W-:Y:S01]  /*22a0*/  ISETP.GE.AND P4, PT, R11, RZ, PT ;  /* 0x000000ff0b00720c */ /* 0x000fe20003f86270 */
[----:B------:R-:W-:Y:S01]  /*22b0*/  IMAD.MOV R5, RZ, RZ, -R5 ;  /* 0x000000ffff057224 */ /* 0x000fe200078e0a05 */
[----:B------:R-:W-:Y:S01]  /*22c0*/  IABS R11, R15 ;  /* 0x0000000f000b7213 */ /* 0x000fe20000000000 */
[----:B------:R-:W-:Y:S01]  /*22d0*/  @!P0 IMAD.MOV R82, RZ, RZ, -R82 ;  /* 0x000000ffff528224 */ /* 0x000fe200078e0a52 */
[C---:B------:R-:W-:Y:S01]  /*22e0*/  ISETP.GT.U32.AND P0, PT, R0.reuse, R78, PT ;  /* 0x0000004e0000720c */ /* 0x040fe20003f04070 */
[----:B------:R-:W-:Y:S02]  /*22f0*/  IMAD R34, R0, R5, R7 ;  /* 0x0000000500227224 */ /* 0x000fe400078e0207 */
[----:B------:R-:W-:-:S04]  /*2300*/  IMAD.HI.U32 R7, R4, R11, RZ ;  /* 0x0000000b04077227 */ /* 0x000fc800078e00ff */
[----:B------:R-:W-:Y:S02]  /*2310*/  @!P3 IMAD.IADD R76, R76, 0x1, -R0 ;  /* 0x000000014c4cb824 */ /* 0x000fe400078e0a00 */
[----:B------:R-:W-:Y:S01]  /*2320*/  @!P5 IMAD.MOV R80, RZ, RZ, -R80 ;  /* 0x000000ffff50d224 */ /* 0x000fe200078e0a50 */
[C---:B------:R-:W-:Y:S01]  /*2330*/  ISETP.GT.U32.AND P5, PT, R0.reuse, R34, PT ;  /* 0x000000220000720c */ /* 0x040fe20003fa4070 */
[----:B------:R-:W-:Y:S01]  /*2340*/  IMAD.MOV R7, RZ, RZ, -R7 ;  /* 0x000000ffff077224 */ /* 0x000fe200078e0a07 */
[----:B------:R-:W-:Y:S01]  /*2350*/  ISETP.GT.U32.AND P3, PT, R0, R76, PT ;  /* 0x0000004c0000720c */ /* 0x000fe20003f64070 */
[----:B------:R-:W-:-:S04]  /*2360*/  IMAD.HI.U32 R5, R4, R9, RZ ;  /* 0x0000000904057227 */ /* 0x000fc800078e00ff */
[----:B------:R-:W-:Y:S01]  /*2370*/  @!P0 IMAD.IADD R78, R78, 0x1, -R0 ;  /* 0x000000014e4e8824 */ /* 0x000fe200078e0a00 */
[----:B------:R-:W-:Y:S01]  /*2380*/  ISETP.GE.AND P0, PT, R15, RZ, PT ;  /* 0x000000ff0f00720c */ /* 0x000fe20003f06270 */
[C---:B------:R-:W-:Y:S01]  /*2390*/  IMAD R36, R0.reuse, R7, R11 ;  /* 0x0000000700247224 */ /* 0x040fe200078e020b */
[C---:B------:R-:W-:Y:S01]  /*23a0*/  LOP3.LUT R15, R3.reuse, 0xa0, RZ, 0xfc, !PT ;  /* 0x000000a0030f7812 */ /* 0x040fe200078efcff */
[----:B------:R-:W-:Y:S01]  /*23b0*/  IMAD.MOV R5, RZ, RZ, -R5 ;  /* 0x000000ffff057224 */ /* 0x000fe200078e0a05 */
[----:B------:R-:W-:Y:S01]  /*23c0*/  LOP3.LUT R7, R3, 0x9c, RZ, 0xfc, !PT ;  /* 0x0000009c03077812 */ /* 0x000fe200078efcff */
[----:B------:R-:W-:Y:S01]  /*23d0*/  @!P6 IMAD.MOV R78, RZ, RZ, -R78 ;  /* 0x000000ffff4ee224 */ /* 0x000fe200078e0a4e */
[C---:B------:R-:W-:Y:S01]  /*23e0*/  ISETP.GT.U32.AND P6, PT, R0.reuse, R36, PT ;  /* 0x000000240000720c */ /* 0x040fe20003fc4070 */
        /* <DEDUP_REMOVED lines=8> */
[----:B------:R-:W-:Y:S01]  /*2470*/  @!P4 IMAD.MOV R76, RZ, RZ, -R76 ;  /* 0x000000ffff4cc224 */ /* 0x000fe200078e0a4c */
[----:B------:R-:W-:-:S02]  /*2480*/  ISETP.GE.AND P2, PT, R14, RZ, PT ;  /* 0x000000ff0e00720c */ /* 0x000fc40003f46270 */
[----:B------:R-:W-:Y:S01]  /*2490*/  LOP3.LUT R14, R3, 0x98, RZ, 0xfc, !PT ;  /* 0x00000098030e7812 */ /* 0x000fe200078efcff */
[----:B------:R-:W-:-:S03]  /*24a0*/  @!P6 IMAD.IADD R36, R36, 0x1, -R0 ;  /* 0x000000012424e824 */ /* 0x000fc600078e0a00 */
[----:B------:R-:W-:Y:S02]  /*24b0*/  IABS R9, R14 ;  /* 0x0000000e00097213 */ /* 0x000fe40000000000 */
[----:B------:R-:W-:Y:S01]  /*24c0*/  ISETP.GT.U32.AND P6, PT, R0, R36, PT ;  /* 0x000000240000720c */ /* 0x000fe20003fc4070 */
[--C-:B------:R-:W-:Y:S01]  /*24d0*/  @!P3 IMAD.IADD R74, R74, 0x1, -R0.reuse ;  /* 0x000000014a4ab824 */ /* 0x100fe200078e0a00 */
[----:B------:R-:W-:Y:S01]  /*24e0*/  ISETP.GE.AND P4, PT, R14, RZ, PT ;  /* 0x000000ff0e00720c */ /* 0x000fe20003f86270 */
[----:B------:R-:W-:Y:S01]  /*24f0*/  @!P5 IMAD.IADD R34, R34, 0x1, -R0 ;  /* 0x000000012222d824 */ /* 0x000fe200078e0a00 */
[----:B------:R-:W-:Y:S01]  /*2500*/  ISETP.GE.AND P5, PT, R7, RZ, PT ;  /* 0x000000ff0700720c */ /* 0x000fe20003fa6270 */
[----:B------:R-:W-:Y:S01]  /*2510*/  IMAD.HI.U32 R7, R4, R13, RZ ;  /* 0x0000000d04077227 */ /* 0x000fe200078e00ff */
[----:B------:R-:W-:Y:S02]  /*2520*/  ISETP.GT.U32.AND P3, PT, R0, R74, PT ;  /* 0x0000004a0000720c */ /* 0x000fe40003f64070 */
[----:B------:R-:W-:Y:S01]  /*2530*/  LOP3.LUT R14, R3, 0xa8, RZ, 0xfc, !PT ;  /* 0x000000a8030e7812 */ /* 0x000fe200078efcff */
[----:B------:R-:W-:-:S04]  /*2540*/  IMAD.HI.U32 R5, R4, R9, RZ ;  /* 0x0000000904057227 */ /* 0x000fc800078e00ff */
[----:B------:R-:W-:Y:S02]  /*2550*/  IMAD.MOV R7, RZ, RZ, -R7 ;  /* 0x000000ffff077224 */ /* 0x000fe400078e0a07 */
[----:B------:R-:W-:Y:S02]  /*2560*/  IMAD.MOV R72, RZ, RZ, -R5 ;  /* 0x000000ffff487224 */ /* 0x000fe400078e0a05 */
[----:B------:R-:W-:Y:S01]  /*2570*/  IMAD R70, R0, R7, R13 ;  /* 0x0000000700467224 */ /* 0x000fe200078e020d */
[----:B------:R-:W-:Y:S01]  /*2580*/  IABS R13, R17 ;  /* 0x00000011000d7213 */ /* 0x000fe20000000000 */
[----:B------:R-:W-:Y:S02]  /*2590*/  @!P6 IMAD.IADD R36, R36, 0x1, -R0 ;  /* 0x000000012424e824 */ /* 0x000fe400078e0a00 */
[C---:B------:R-:W-:Y:S02]  /*25a0*/  IMAD R72, R0.reuse, R72, R9 ;  /* 0x0000004800487224 */ /* 0x040fe400078e0209 */
[----:B------:R-:W-:Y:S01]  /*25b0*/  @!P0 IMAD.MOV R36, RZ, RZ, -R36 ;  /* 0x000000ffff248224 */ /* 0x000fe200078e0a24 */
[----:B------:R-:W-:Y:S01]  /*25c0*/  ISETP.GT.U32.AND P0, PT, R0, R70, PT ;  /* 0x000000460000720c */ /* 0x000fe20003f04070 */
[----:B------:R-:W-:-:S04]  /*25d0*/  IMAD.HI.U32 R5, R4, R11, RZ ;  /* 0x0000000b04057227 */ /* 0x000fc800078e00ff */
[----:B------:R-:W-:Y:S01]  /*25e0*/  @!P3 IMAD.IADD R74, R74, 0x1, -R0 ;  /* 0x000000014a4ab824 */ /* 0x000fe200078e0a00 */
[C---:B------:R-:W-:Y:S01]  /*25f0*/  ISETP.GT.U32.AND P3, PT, R0.reuse, R72, PT ;  /* 0x000000480000720c */ /* 0x040fe20003f64070 */
[----:B------:R-:W-:Y:S02]  /*2600*/  IMAD.MOV R5, RZ, RZ, -R5 ;  /* 0x000000ffff057224 */ /* 0x000fe400078e0a05 */
[----:B------:R-:W-:Y:S02]  /*2610*/  @!P2 IMAD.MOV R74, RZ, RZ, -R74 ;  /* 0x000000ffff4aa224 */ /* 0x000fe400078e0a4a */
[----:B------:R-:W-:Y:S01]  /*2620*/  IMAD R38, R0, R5, R11 ;  /* 0x0000000500267224 */ /* 0x000fe200078e020b */
[----:B------:R-:W-:Y:S01]  /*2630*/  IABS R11, R14 ;  /* 0x0000000e000b7213 */ /* 0x000fe20000000000 */
[----:B------:R-:W-:Y:S01]  /*2640*/  @!P0 IMAD.IADD R70, R70, 0x1, -R0 ;  /* 0x0000000146468824 */ /* 0x000fe200078e0a00 */
[----:B------:R-:W-:Y:S01]  /*2650*/  LOP3.LUT R5, R3, 0xa4, RZ, 0xfc, !PT ;  /* 0x000000a403057812 */ /* 0x000fe200078efcff */
[----:B------:R-:W-:Y:S01]  /*2660*/  @!P1 IMAD.MOV R34, RZ, RZ, -R34 ;  /* 0x000000ffff229224 */ /* 0x000fe200078e0a22 */
[----:B------:R-:W-:Y:S01]  /*2670*/  ISETP.GT.U32.AND P2, PT, R0, R38, PT ;  /* 0x000000260000720c */ /* 0x000fe20003f44070 */
[----:B------:R-:W-:Y:S01]  /*2680*/  IMAD.HI.U32 R7, R4, R11, RZ ;  /* 0x0000000b04077227 */ /* 0x000fe200078e00ff */
[----:B------:R-:W-:-:S02]  /*2690*/  ISETP.GE.AND P1, PT, R15, RZ, PT ;  /* 0x000000ff0f00720c */ /* 0x000fc40003f26270 */
[----:B------:R-:W-:Y:S01]  /*26a0*/  IABS R9, R5 ;  /* 0x0000000500097213 */ /* 0x000fe20000000000 */
[----:B------:R-:W-:Y:S01]  /*26b0*/  @!P3 IMAD.IADD R72, R72, 0x1, -R0 ;  /* 0x000000014848b824 */ /* 0x000fe200078e0a00 */
[----:B------:R-:W-:Y:S01]  /*26c0*/  IABS R15, R19 ;  /* 0x00000013000f7213 */ /* 0x000fe20000000000 */
[----:B------:R-:W-:Y:S01]  /*26d0*/  IMAD.MOV R7, RZ, RZ, -R7 ;  /* 0x000000ffff077224 */ /* 0x000fe200078e0a07 */
[C---:B------:R-:W-:Y:S02]  /*26e0*/  ISETP.GT.U32.AND P0, PT, R0.reuse, R70, PT ;  /* 0x000000460000720c */ /* 0x040fe40003f04070 */
[----:B------:R-:W-:Y:S01]  /*26f0*/  ISETP.GE.AND P6, PT, R5, RZ, PT ;  /* 0x000000ff0500720c */ /* 0x000fe20003fc6270 */
[C---:B------:R-:W-:Y:S01]  /*2700*/  IMAD R68, R0.reuse, R7, R11 ;  /* 0x0000000700447224 */ /* 0x040fe200078e020b */
[----:B------:R-:W-:Y:S01]  /*2710*/  ISETP.GT.U32.AND P3, PT, R0, R72, PT ;  /* 0x000000480000720c */ /* 0x000fe20003f64070 */
[----:B------:R-:W-:-:S04]  /*2720*/  IMAD.HI.U32 R5, R4, R9, RZ ;  /* 0x0000000904057227 */ /* 0x000fc800078e00ff */
[----:B------:R-:W-:-:S04]  /*2730*/  IMAD.HI.U32 R7, R4, R15, RZ ;  /* 0x0000000f04077227 */ /* 0x000fc800078e00ff */
[----:B------:R-:W-:Y:S02]  /*2740*/  IMAD.MOV R40, RZ, RZ, -R5 ;  /* 0x000000ffff287224 */ /* 0x000fe400078e0a05 */
[----:B------:R-:W-:Y:S02]  /*2750*/  IMAD.MOV R7, RZ, RZ, -R7 ;  /* 0x000000ffff077224 */ /* 0x000fe400078e0a07 */
[----:B------:R-:W-:-:S04]  /*2760*/  IMAD.HI.U32 R5, R4, R13, RZ ;  /* 0x0000000d04057227 */ /* 0x000fc800078e00ff */
[--C-:B------:R-:W-:Y:S02]  /*2770*/  @!P2 IMAD.IADD R38, R38, 0x1, -R0.reuse ;  /* 0x000000012626a824 */ /* 0x100fe400078e0a00 */
[----:B------:R-:W-:Y:S01]  /*2780*/  IMAD R66, R0, R7, R15 ;  /* 0x0000000700427224 */ /* 0x000fe200078e020f */
[C---:B------:R-:W-:Y:S01]  /*2790*/  LOP3.LUT R15, R3.reuse, 0xbc, RZ, 0xfc, !PT ;  /* 0x000000bc030f7812 */ /* 0x040fe200078efcff */
[--C-:B------:R-:W-:Y:S01]  /*27a0*/  @!P0 IMAD.IADD R70, R70, 0x1, -R0.reuse ;  /* 0x0000000146468824 */ /* 0x100fe200078e0a00 */
[----:B------:R-:W-:Y:S01]  /*27b0*/  ISETP.GT.U32.AND P2, PT, R0, R38, PT ;  /* 0x000000260000720c */ /* 0x000fe20003f44070 */
[----:B------:R-:W-:Y:S01]  /*27c0*/  IMAD.MOV R5, RZ, RZ, -R5 ;  /* 0x000000ffff057224 */ /* 0x000fe200078e0a05 */
[----:B------:R-:W-:Y:S01]  /*27d0*/  IABS R11, R15 ;  /* 0x0000000f000b7213 */ /* 0x000fe20000000000 */
[----:B------:R-:W-:Y:S01]  /*27e0*/  @!P3 IMAD.IADD R72, R72, 0x1, -R0 ;  /* 0x000000014848b824 */ /* 0x000fe200078e0a00 */
[----:B------:R-:W-:Y:S01]  /*27f0*/  ISETP.GE.AND P3, PT, R14, RZ, PT ;  /* 0x000000ff0e00720c */ /* 0x000fe20003f66270 */
[----:B------:R-:W-:Y:S01]  /*2800*/  @!P1 IMAD.MOV R70, RZ, RZ, -R70 ;  /* 0x000000ffff469224 */ /* 0x000fe200078e0a46 */
[C---:B------:R-:W-:Y:S01]  /*2810*/  ISETP.GT.U32.AND P1, PT, R0.reuse, R66, PT ;  /* 0x000000420000720c */ /* 0x040fe20003f24070 */
[C---:B------:R-:W-:Y:S01]  /*2820*/  IMAD R42, R0.reuse, R5, R13 ;  /* 0x00000005002a7224 */ /* 0x040fe200078e020d */
[C---:B------:R-:W-:Y:S01]  /*2830*/  LOP3.LUT R13, R3.reuse, 0xb4, RZ, 0xfc, !PT ;  /* 0x000000b4030d7812 */ /* 0x040fe200078efcff */
[----:B------:R-:W-:Y:S01]  /*2840*/  @!P4 IMAD.MOV R72, RZ, RZ, -R72 ;  /* 0x000000ffff48c224 */ /* 0x000fe200078e0a48 */
[C---:B------:R-:W-:Y:S01]  /*2850*/  ISETP.GT.U32.AND P4, PT, R0.reuse, R68, PT ;  /* 0x000000440000720c */ /* 0x040fe20003f84070 */
[----:B------:R-:W-:Y:S01]  /*2860*/  IMAD R40, R0, R40, R9 ;  /* 0x0000002800287224 */ /* 0x000fe200078e0209 */
[----:B------:R-:W-:Y:S01]  /*2870*/  IABS R7, R13 ;  /* 0x0000000d00077213 */ /* 0x000fe20000000000 */
[----:B------:R-:W-:Y:S01]  /*2880*/  @!P2 IMAD.IADD R38, R38, 0x1, -R0 ;  /* 0x000000012626a824 */ /* 0x000fe200078e0a00 */
[----:B------:R-:W-:-:S02]  /*2890*/  LOP3.LUT R14, R3, 0xb8, RZ, 0xfc, !PT ;  /* 0x000000b8030e7812 */ /* 0x000fc400078efcff */
[----:B------:R-:W-:Y:S01]  /*28a0*/  ISETP.GT.U32.AND P2, PT, R0, R40, PT ;  /* 0x000000280000720c */ /* 0x000fe20003f44070 */
[----:B------:R-:W-:Y:S01]  /*28b0*/  IMAD.HI.U32 R5, R4, R7, RZ ;  /* 0x0000000704057227 */ /* 0x000fe200078e00ff */
[----:B------:R-:W-:Y:S02]  /*28c0*/  ISETP.GT.U32.AND P0, PT, R0, R42, PT ;  /* 0x0000002a0000720c */ /* 0x000fe40003f04070 */
[----:B------:R-:W-:Y:S01]  /*28d0*/  IABS R9, R14 ;  /* 0x0000000e00097213 */ /* 0x000fe20000000000 */
[--C-:B------:R-:W-:Y:S02]  /*28e0*/  @!P1 IMAD.IADD R66, R66, 0x1, -R0.reuse ;  /* 0x0000000142429824 */ /* 0x100fe400078e0a00 */
[----:B------:R-:W-:Y:S02]  /*28f0*/  IMAD.MOV R5, RZ, RZ, -R5 ;  /* 0x000000ffff057224 */ /* 0x000fe400078e0a05 */
[----:B------:R-:W-:Y:S01]  /*2900*/  @!P4 IMAD.IADD R68, R68, 0x1, -R0 ;  /* 0x000000014444c824 */ /* 0x000fe200078e0a00 */
[C---:B------:R-:W-:Y:S01]  /*2910*/  ISETP.GT.U32.AND P1, PT, R0.reuse, R66, PT ;  /* 0x000000420000720c */ /* 0x040fe20003f24070 */
[----:B------:R-:W-:-:S02]  /*2920*/  IMAD R64, R0, R5, R7 ;  /* 0x0000000500407224 */ /* 0x000fc400078e0207 */
[----:B------:R-:W-:Y:S01]  /*2930*/  IMAD.HI.U32 R5, R4, R9, RZ ;  /* 0x0000000904057227 */ /* 0x000fe200078e00ff */
[----:B------:R-:W-:-:S03]  /*2940*/  ISETP.GT.U32.AND P4, PT, R0, R68, PT ;  /* 0x000000440000720c */ /* 0x000fc60003f84070 */
[----:B------:R-:W-:Y:S02]  /*2950*/  IMAD.MOV R5, RZ, RZ, -R5 ;  /* 0x000000ffff057224 */ /* 0x000fe400078e0a05 */
[--C-:B------:R-:W-:Y:S02]  /*2960*/  @!P2 IMAD.IADD R40, R40, 0x1, -R0.reuse ;  /* 0x000000012828a824 */ /* 0x100fe400078e0a00 */
[--C-:B------:R-:W-:Y:S02]  /*2970*/  @!P0 IMAD.IADD R42, R42, 0x1, -R0.reuse ;  /* 0x000000012a2a8824 */ /* 0x100fe400078e0a00 */
[C---:B------:R-:W-:Y:S01]  /*2980*/  IMAD R44, R0.reuse, R5, R9 ;  /* 0x00000005002c7224 */ /* 0x040fe200078e0209 */
[----:B------:R-:W-:Y:S01]  /*2990*/  ISETP.GT.U32.AND P2, PT, R0, R40, PT ;  /* 0x000000280000720c */ /* 0x000fe20003f44070 */
[----:B------:R-:W-:Y:S01]  /*29a0*/  @!P1 IMAD.IADD R66, R66, 0x1, -R0 ;  /* 0x0000000142429824 */ /* 0x000fe200078e0a00 */
[C---:B------:R-:W-:Y:S01]  /*29b0*/  ISETP.GT.U32.AND P0, PT, R0.reuse, R42, PT ;  /* 0x0000002a0000720c */ /* 0x040fe20003f04070 */
[----:B------:R-:W-:Y:S01]  /*29c0*/  @!P5 IMAD.MOV R38, RZ, RZ, -R38 ;  /* 0x000000ffff26d224 */ /* 0x000fe200078e0a26 */
[----:B------:R-:W-:Y:S01]  /*29d0*/  ISETP.GT.U32.AND P1, PT, R0, R44, PT ;  /* 0x0000002c0000720c */ /* 0x000fe20003f24070 */
[----:B------:R-:W-:Y:S01]  /*29e0*/  @!P4 IMAD.IADD R68, R68, 0x1, -R0 ;  /* 0x000000014444c824 */ /* 0x000fe200078e0a00 */
[----:B------:R-:W-:Y:S01]  /*29f0*/  ISETP.GE.AND P5, PT, R17, RZ, PT ;  /* 0x000000ff1100720c */ /* 0x000fe20003fa6270 */
[----:B------:R-:W-:Y:S01]  /*2a00*/  IMAD.HI.U32 R7, R4, R11, RZ ;  /* 0x0000000b04077227 */ /* 0x000fe200078e00ff */
[----:B------:R-:W-:-:S02]  /*2a10*/  ISETP.GT.U32.AND P4, PT, R0, R64, PT ;  /* 0x000000400000720c */ /* 0x000fc40003f84070 */
[C---:B------:R-:W-:Y:S01]  /*2a20*/  LOP3.LUT R5, R3.reuse, 0xc0, RZ, 0xfc, !PT ;  /* 0x000000c003057812 */ /* 0x040fe200078efcff */
[----:B------:R-:W-:Y:S01]  /*2a30*/  IMAD.MOV R7, RZ, RZ, -R7 ;  /* 0x000000ffff077224 */ /* 0x000fe200078e0a07 */
[----:B------:R-:W-:Y:S01]  /*2a40*/  LOP3.LUT R17, R3, 0xcc, RZ, 0xfc, !PT ;  /* 0x000000cc03117812 */ /* 0x000fe200078efcff */
[--C-:B------:R-:W-:Y:S01]  /*2a50*/  @!P2 IMAD.IADD R40, R40, 0x1, -R0.reuse ;  /* 0x000000012828a824 */ /* 0x100fe200078e0a00 */
[----:B------:R-:W-:Y:S01]  /*2a60*/  ISETP.GE.AND P2, PT, R19, RZ, PT ;  /* 0x000000ff1300720c */ /* 0x000fe20003f46270 */
[--C-:B------:R-:W-:Y:S01]  /*2a70*/  @!P0 IMAD.IADD R42, R42, 0x1, -R0.reuse ;  /* 0x000000012a2a8824 */ /* 0x100fe200078e0a00 */
[----:B------:R-:W-:Y:S01]  /*2a80*/  IABS R9, R5 ;  /* 0x0000000500097213 */ /* 0x000fe20000000000 */
[--C-:B------:R-:W-:Y:S01]  /*2a90*/  @!P1 IMAD.IADD R44, R44, 0x1, -R0.reuse ;  /* 0x000000012c2c9824 */ /* 0x100fe200078e0a00 */
[----:B------:R-:W-:Y:S01]  /*2aa0*/  ISETP.GE.AND P0, PT, R15, RZ, PT ;  /* 0x000000ff0f00720c */ /* 0x000fe20003f06270 */
[----:B------:R-:W-:Y:S01]  /*2ab0*/  IMAD R62, R0, R7, R11 ;  /* 0x00000007003e7224 */ /* 0x000fe200078e020b */
[----:B------:R-:W-:Y:S01]  /*2ac0*/  LOP3.LUT R7, R3, 0xc4, RZ, 0xfc, !PT ;  /* 0x000000c403077812 */ /* 0x000fe200078efcff */
[----:B------:R-:W-:Y:S01]  /*2ad0*/  @!P4 IMAD.IADD R64, R64, 0x1, -R0 ;  /* 0x000000014040c824 */ /* 0x000fe200078e0a00 */
[----:B------:R-:W-:Y:S01]  /*2ae0*/  ISETP.GT.U32.AND P1, PT, R0, R44, PT ;  /* 0x0000002c0000720c */ /* 0x000fe20003f24070 */
[----:B------:R-:W-:Y:S01]  /*2af0*/  @!P5 IMAD.MOV R42, RZ, RZ, -R42 ;  /* 0x000000ffff2ad224 */ /* 0x000fe200078e0a2a */
[----:B------:R-:W-:Y:S01]  /*2b00*/  ISETP.GE.AND P5, PT, R5, RZ, PT ;  /* 0x000000ff0500720c */ /* 0x000fe20003fa6270 */
[----:B------:R-:W-:Y:S01]  /*2b10*/  IMAD.HI.U32 R5, R4, R9, RZ ;  /* 0x0000000904057227 */ /* 0x000fe200078e00ff */
[----:B------:R-:W-:-:S02]  /*2b20*/  ISETP.GT.U32.AND P4, PT, R0, R64, PT ;  /* 0x000000400000720c */ /* 0x000fc40003f84070 */
[----:B------:R-:W-:Y:S01]  /*2b30*/  IABS R11, R7 ;  /* 0x00000007000b7213 */ /* 0x000fe20000000000 */
[----:B------:R-:W-:Y:S01]  /*2b40*/  IMAD.MOV R5, RZ, RZ, -R5 ;  /* 0x000000ffff057224 */ /* 0x000fe200078e0a05 */
[----:B------:R-:W-:Y:S01]  /*2b50*/  IABS R15, R17 ;  /* 0x00000011000f7213 */ /* 0x000fe20000000000 */
[----:B------:R-:W-:Y:S01]  /*2b60*/  @!P6 IMAD.MOV R40, RZ, RZ, -R40 ;  /* 0x000000ffff28e224 */ /* 0x000fe200078e0a28 */
[----:B------:R-:W-:Y:S01]  /*2b70*/  ISETP.GE.AND P6, PT, R13, RZ, PT ;  /* 0x000000ff0d00720c */ /* 0x000fe20003fc6270 */
[----:B------:R-:W-:Y:S01]  /*2b80*/  @!P2 IMAD.MOV R66, RZ, RZ, -R66 ;  /* 0x000000ffff42a224 */ /* 0x000fe200078e0a42 */
[----:B------:R-:W-:Y:S01]  /*2b90*/  ISETP.GE.AND P2, PT, R7, RZ, PT ;  /* 0x000000ff0700720c */ /* 0x000fe20003f46270 */
[----:B------:R-:W-:Y:S01]  /*2ba0*/  IMAD.HI.U32 R7, R4, R11, RZ ;  /* 0x0000000b04077227 */ /* 0x000fe200078e00ff */
[----:B------:R-:W-:-:S03]  /*2bb0*/  LOP3.LUT R19, R3, 0xd4, RZ, 0xfc, !PT ;  /* 0x000000d403137812 */ /* 0x000fc600078efcff */
[----:B------:R-:W-:Y:S02]  /*2bc0*/  IMAD R60, R0, R5, R9 ;  /* 0x00000005003c7224 */ /* 0x000fe400078e0209 */
[----:B------:R-:W-:Y:S02]  /*2bd0*/  IMAD.MOV R7, RZ, RZ, -R7 ;  /* 0x000000ffff077224 */ /* 0x000fe400078e0a07 */
[--C-:B------:R-:W-:Y:S01]  /*2be0*/  @!P1 IMAD.IADD R44, R44, 0x1, -R0.reuse ;  /* 0x000000012c2c9824 */ /* 0x100fe200078e0a00 */
[----:B------:R-:W-:Y:S01]  /*2bf0*/  ISETP.GT.U32.AND P1, PT, R0, R60, PT ;  /* 0x0000003c0000720c */ /* 0x000fe20003f24070 */
[----:B------:R-:W-:Y:S01]  /*2c00*/  @!P4 IMAD.IADD R64, R64, 0x1, -R0 ;  /* 0x000000014040c824 */ /* 0x000fe200078e0a00 */
[C---:B------:R-:W-:Y:S01]  /*2c10*/  ISETP.GT.U32.AND P4, PT, R0.reuse, R62, PT ;  /* 0x0000003e0000720c */ /* 0x040fe20003f84070 */
[----:B------:R-:W-:Y:S01]  /*2c20*/  IMAD R46, R0, R7, R11 ;  /* 0x00000007002e7224 */ /* 0x000fe200078e020b */
[----:B------:R-:W-:Y:S01]  /*2c30*/  IABS R11, R19 ;  /* 0x00000013000b7213 */ /* 0x000fe20000000000 */
[----:B------:R-:W-:-:S02]  /*2c40*/  @!P6 IMAD.MOV R64, RZ, RZ, -R64 ;  /* 0x000000ffff40e224 */ /* 0x000fc400078e0a40 */
[----:B------:R-:W-:Y:S01]  /*2c50*/  @!P3 IMAD.MOV R68, RZ, RZ, -R68 ;  /* 0x000000ffff44b224 */ /* 0x000fe200078e0a44 */
[----:B------:R-:W-:Y:S01]  /*2c60*/  ISETP.GT.U32.AND P6, PT, R0, R46, PT ;  /* 0x0000002e0000720c */ /* 0x000fe20003fc4070 */
[----:B------:R-:W-:Y:S01]  /*2c70*/  IMAD.HI.U32 R7, R4, R15, RZ ;  /* 0x0000000f04077227 */ /* 0x000fe200078e00ff */
[----:B------:R-:W-:Y:S02]  /*2c80*/  ISETP.GE.AND P3, PT, R14, RZ, PT ;  /* 0x000000ff0e00720c */ /* 0x000fe40003f66270 */
[----:B------:R-:W-:Y:S01]  /*2c90*/  LOP3.LUT R14, R3, 0xc8, RZ, 0xfc, !PT ;  /* 0x000000c8030e7812 */ /* 0x000fe200078efcff */
[--C-:B------:R-:W-:Y:S02]  /*2ca0*/  @!P1 IMAD.IADD R60, R60, 0x1, -R0.reuse ;  /* 0x000000013c3c9824 */ /* 0x100fe400078e0a00 */
[----:B------:R-:W-:Y:S01]  /*2cb0*/  IMAD.MOV R7, RZ, RZ, -R7 ;  /* 0x000000ffff077224 */ /* 0x000fe200078e0a07 */
[----:B------:R-:W-:Y:S01]  /*2cc0*/  IABS R13, R14 ;  /* 0x0000000e000d7213 */ /* 0x000fe20000000000 */
[----:B------:R-:W-:Y:S01]  /*2cd0*/  @!P4 IMAD.IADD R62, R62, 0x1, -R0 ;  /* 0x000000013e3ec824 */ /* 0x000fe200078e0a00 */
[C---:B------:R-:W-:Y:S01]  /*2ce0*/  ISETP.GT.U32.AND P1, PT, R0.reuse, R60, PT ;  /* 0x0000003c0000720c */ /* 0x040fe20003f24070 */
[----:B------:R-:W-:Y:S01]  /*2cf0*/  IMAD R56, R0, R7, R15 ;  /* 0x0000000700387224 */ /* 0x000fe200078e020f */
[----:B------:R-:W-:Y:S01]  /*2d00*/  IABS R15, R23 ;  /* 0x00000017000f7213 */ /* 0x000fe20000000000 */
[----:B------:R-:W-:Y:S01]  /*2d10*/  IMAD.HI.U32 R5, R4, R13, RZ ;  /* 0x0000000d04057227 */ /* 0x000fe200078e00ff */
[----:B------:R-:W-:-:S03]  /*2d20*/  ISETP.GT.U32.AND P4, PT, R0, R62, PT ;  /* 0x0000003e0000720c */ /* 0x000fc60003f84070 */
[----:B------:R-:W-:Y:S02]  /*2d30*/  @!P6 IMAD.IADD R46, R46, 0x1, -R0 ;  /* 0x000000012e2ee824 */ /* 0x000fe400078e0a00 */
[----:B------:R-:W-:Y:S01]  /*2d40*/  @!P3 IMAD.MOV R44, RZ, RZ, -R44 ;  /* 0x000000ffff2cb224 */ /* 0x000fe200078e0a2c */
[----:B------:R-:W-:Y:S01]  /*2d50*/  ISETP.GE.AND P3, PT, R14, RZ, PT ;  /* 0x000000ff0e00720c */ /* 0x000fe20003f66270 */
[----:B------:R-:W-:Y:S01]  /*2d60*/  IMAD.MOV R5, RZ, RZ, -R5 ;  /* 0x000000ffff057224 */ /* 0x000fe200078e0a05 */
[----:B------:R-:W-:Y:S01]  /*2d70*/  LOP3.LUT R14, R3, 0xd0, RZ, 0xfc, !PT ;  /* 0x000000d0030e7812 */ /* 0x000fe200078efcff */
[--C-:B------:R-:W-:Y:S01]  /*2d80*/  @!P1 IMAD.IADD R60, R60, 0x1, -R0.reuse ;  /* 0x000000013c3c9824 */ /* 0x100fe200078e0a00 */
[C---:B------:R-:W-:Y:S01]  /*2d90*/  ISETP.GT.U32.AND P6, PT, R0.reuse, R46, PT ;  /* 0x0000002e0000720c */ /* 0x040fe20003fc4070 */
[----:B------:R-:W-:Y:S01]  /*2da0*/  IMAD R58, R0, R5, R13 ;  /* 0x00000005003a7224 */ /* 0x000fe200078e020d */
[----:B------:R-:W-:Y:S01]  /*2db0*/  IABS R9, R14 ;  /* 0x0000000e00097213 */ /* 0x000fe20000000000 */
[----:B------:R-:W-:Y:S01]  /*2dc0*/  @!P4 IMAD.IADD R62, R62, 0x1, -R0 ;  /* 0x000000013e3ec824 */ /* 0x000fe200078e0a00 */
[----:B------:R-:W-:Y:S01]  /*2dd0*/  ISETP.GE.AND P4, PT, R17, RZ, PT ;  /* 0x000000ff1100720c */ /* 0x000fe20003f86270 */
[----:B------:R-:W-:Y:S01]  /*2de0*/  @!P5 IMAD.MOV R60, RZ, RZ, -R60 ;  /* 0x000000ffff3cd224 */ /* 0x000fe200078e0a3c */
[----:B------:R-:W-:Y:S01]  /*2df0*/  ISETP.GT.U32.AND P1, PT, R0, R58, PT ;  /* 0x0000003a0000720c */ /* 0x000fe20003f24070 */
[----:B------:R-:W-:Y:S01]  /*2e00*/  IMAD.HI.U32 R5, R4, R9, RZ ;  /* 0x0000000904057227 */ /* 0x000fe200078e00ff */
[----:B------:R-:W-:-:S02]  /*2e10*/  IABS R13, R21 ;  /* 0x00000015000d7213 */ /* 0x000fc40000000000 */
[----:B------:R-:W-:Y:S01]  /*2e20*/  IABS R17, R25 ;  /* 0x0000001900117213 */ /* 0x000fe20000000000 */
[----:B------:R-:W-:Y:S02]  /*2e30*/  IMAD.MOV R48, RZ, RZ, -R5 ;  /* 0x000000ffff307224 */ /* 0x000fe400078e0a05 */
[----:B------:R-:W-:Y:S01]  /*2e40*/  @!P6 IMAD.IADD R46, R46, 0x1, -R0 ;  /* 0x000000012e2ee824 */ /* 0x000fe200078e0a00 */
[----:B------:R-:W-:Y:S01]  /*2e50*/  ISETP.GT.U32.AND P6, PT, R0, R56, PT ;  /* 0x000000380000720c */ /* 0x000fe20003fc4070 */
[----:B------:R-:W-:-:S04]  /*2e60*/  IMAD.HI.U32 R5, R4, R11, RZ ;  /* 0x0000000b04057227 */ /* 0x000fc800078e00ff */
[----:B------:R-:W-:Y:S02]  /*2e70*/  IMAD R48, R0, R48, R9 ;  /* 0x0000003000307224 */ /* 0x000fe400078e0209 */
[----:B------:R-:W-:Y:S02]  /*2e80*/  IMAD.MOV R54, RZ, RZ, -R5 ;  /* 0x000000ffff367224 */ /* 0x000fe400078e0a05 */
[--C-:B------:R-:W-:Y:S01]  /*2e90*/  @!P1 IMAD.IADD R58, R58, 0x1, -R0.reuse ;  /* 0x000000013a3a9824 */ /* 0x100fe200078e0a00 */
[C---:B------:R-:W-:Y:S01]  /*2ea0*/  ISETP.GT.U32.AND P1, PT, R0.reuse, R48, PT ;  /* 0x000000300000720c */ /* 0x040fe20003f24070 */
[----:B------:R-:W-:Y:S02]  /*2eb0*/  IMAD R54, R0, R54, R11 ;  /* 0x0000003600367224 */ /* 0x000fe400078e020b */
[----:B------:R-:W-:Y:S02]  /*2ec0*/  @!P6 IMAD.IADD R56, R56, 0x1, -R0 ;  /* 0x000000013838e824 */ /* 0x000fe400078e0a00 */
[----:B------:R-:W-:Y:S01]  /*2ed0*/  IMAD.HI.U32 R7, R4, R13, RZ ;  /* 0x0000000d04077227 */ /* 0x000fe200078e00ff */
[----:B------:R-:W-:-:S03]  /*2ee0*/  ISETP.GT.U32.AND P6, PT, R0, R54, PT ;  /* 0x000000360000720c */ /* 0x000fc60003fc4070 */
[----:B------:R-:W-:-:S04]  /*2ef0*/  IMAD.HI.U32 R9, R4, R15, RZ ;  /* 0x0000000f04097227 */ /* 0x000fc800078e00ff */
[----:B------:R-:W-:Y:S01]  /*2f00*/  @!P1 IMAD.IADD R48, R48, 0x1, -R0 ;  /* 0x0000000130309824 */ /* 0x000fe200078e0a00 */
[----:B------:R-:W-:Y:S01]  /*2f10*/  ISETP.GT.U32.AND P1, PT, R0, R58, PT ;  /* 0x0000003a0000720c */ /* 0x000fe20003f24070 */
[----:B------:R-:W-:-:S03]  /*2f20*/  IMAD.HI.U32 R5, R4, R17, RZ ;  /* 0x0000001104057227 */ /* 0x000fc600078e00ff */
[C---:B------:R-:W-:Y:S01]  /*2f30*/  ISETP.GT.U32.AND P5, PT, R0.reuse, R48, PT ;  /* 0x000000300000720c */ /* 0x040fe20003fa4070 */
[----:B------:R-:W-:Y:S01]  /*2f40*/  @!P0 IMAD.MOV R62, RZ, RZ, -R62 ;  /* 0x000000ffff3e8224 */ /* 0x000fe200078e0a3e */
[----:B------:R-:W-:Y:S01]  /*2f50*/  ISETP.GT.U32.AND P0, PT, R0, R56, PT ;  /* 0x000000380000720c */ /* 0x000fe20003f04070 */
[----:B------:R-:W-:Y:S02]  /*2f60*/  @!P6 IMAD.IADD R54, R54, 0x1, -R0 ;  /* 0x000000013636e824 */ /* 0x000fe400078e0a00 */
[----:B------:R-:W-:Y:S02]  /*2f70*/  IMAD.MOV R7, RZ, RZ, -R7 ;  /* 0x000000ffff077224 */ /* 0x000fe400078e0a07 */
[----:B------:R-:W-:Y:S01]  /*2f80*/  IMAD.MOV R9, RZ, RZ, -R9 ;  /* 0x000000ffff097224 */ /* 0x000fe200078e0a09 */
[C---:B------:R-:W-:Y:S01]  /*2f90*/  ISETP.GT.U32.AND P6, PT, R0.reuse, R54, PT ;  /* 0x000000360000720c */ /* 0x040fe20003fc4070 */
[----:B------:R-:W-:Y:S02]  /*2fa0*/  IMAD.MOV R5, RZ, RZ, -R5 ;  /* 0x000000ffff057224 */ /* 0x000fe400078e0a05 */
[C---:B------:R-:W-:Y:S01]  /*2fb0*/  IMAD R52, R0.reuse, R7, R13 ;  /* 0x0000000700347224 */ /* 0x040fe200078e020d */
[C---:B------:R-:W-:Y:S01]  /*2fc0*/  LOP3.LUT R13, R3.reuse, 0xe4, RZ, 0xfc, !PT ;  /* 0x000000e4030d7812 */ /* 0x040fe200078efcff */
[C---:B------:R-:W-:Y:S01]  /*2fd0*/  IMAD R50, R0.reuse, R9, R15 ;  /* 0x0000000900327224 */ /* 0x040fe200078e020f */
[----:B------:R-:W-:Y:S01]  /*2fe0*/  LOP3.LUT R15, R3, 0xe8, RZ, 0xfc, !PT ;  /* 0x000000e8030f7812 */ /* 0x000fe200078efcff */
[----:B------:R-:W-:Y:S01]  /*2ff0*/  IMAD R170, R0, R5, R17 ;  /* 0x0000000500aa7224 */ /* 0x000fe200078e0211 */
[----:B------:R-:W-:Y:S01]  /*3000*/  IABS R9, R13 ;  /* 0x0000000d00097213 */ /* 0x000fe20000000000 */
[----:B------:R-:W-:Y:S01]  /*3010*/  @!P2 IMAD.MOV R46, RZ, RZ, -R46 ;  /* 0x000000ffff2ea224 */ /* 0x000fe200078e0a2e */
[----:B------:R-:W-:Y:S01]  /*3020*/  IABS R11, R15 ;  /* 0x0000000f000b7213 */ /* 0x000fe20000000000 */
[--C-:B------:R-:W-:Y:S01]  /*3030*/  @!P5 IMAD.IADD R48, R48, 0x1, -R0.reuse ;  /* 0x000000013030d824 */ /* 0x100fe200078e0a00 */
[----:B------:R-:W-:Y:S01]  /*3040*/  ISETP.GT.U32.AND P2, PT, R0, R52, PT ;  /* 0x000000340000720c */ /* 0x000fe20003f44070 */
[----:B------:R-:W-:Y:S01]  /*3050*/  @!P0 IMAD.IADD R56, R56, 0x1, -R0 ;  /* 0x0000000138388824 */ /* 0x000fe200078e0a00 */
[----:B------:R-:W-:Y:S01]  /*3060*/  ISETP.GT.U32.AND P5, PT, R0, R170, PT ;  /* 0x000000aa0000720c */ /* 0x000fe20003fa4070 */
[----:B------:R-:W-:Y:S01]  /*3070*/  IMAD.HI.U32 R5, R4, R9, RZ ;  /* 0x0000000904057227 */ /* 0x000fe200078e00ff */
[----:B------:R-:W-:-:S02]  /*3080*/  ISETP.GE.AND P0, PT, R14, RZ, PT ;  /* 0x000000ff0e00720c */ /* 0x000fc40003f06270 */
[C---:B------:R-:W-:Y:S01]  /*3090*/  LOP3.LUT R14, R3.reuse, 0xf0, RZ, 0xfc, !PT ;  /* 0x000000f0030e7812 */ /* 0x040fe200078efcff */
[----:B------:R-:W-:Y:S01]  /*30a0*/  IMAD.HI.U32 R7, R4, R11, RZ ;  /* 0x0000000b04077227 */ /* 0x000fe200078e00ff */
[----:B------:R-:W-:-:S03]  /*30b0*/  LOP3.LUT R17, R3, 0x104, RZ, 0xfc, !PT ;  /* 0x0000010403117812 */ /* 0x000fc600078efcff */
[--C-:B------:R-:W-:Y:S01]  /*30c0*/  @!P1 IMAD.IADD R58, R58, 0x1, -R0.reuse ;  /* 0x000000013a3a9824 */ /* 0x100fe200078e0a00 */
[----:B------:R-:W-:Y:S01]  /*30d0*/  ISETP.GT.U32.AND P1, PT, R0, R50, PT ;  /* 0x000000320000720c */ /* 0x000fe20003f24070 */
[--C-:B------:R-:W-:Y:S01]  /*30e0*/  @!P6 IMAD.IADD R54, R54, 0x1, -R0.reuse ;  /* 0x000000013636e824 */ /* 0x100fe200078e0a00 */
[----:B------:R-:W-:Y:S01]  /*30f0*/  ISETP.GE.AND P6, PT, R19, RZ, PT ;  /* 0x000000ff1300720c */ /* 0x000fe20003fc6270 */
[----:B------:R-:W-:Y:S01]  /*3100*/  IMAD.MOV R5, RZ, RZ, -R5 ;  /* 0x000000ffff057224 */ /* 0x000fe200078e0a05 */
[----:B------:R-:W-:Y:S01]  /*3110*/  LOP3.LUT R19, R3, 0x108, RZ, 0xfc, !PT ;  /* 0x0000010803137812 */ /* 0x000fe200078efcff */
[----:B------:R-:W-:Y:S02]  /*3120*/  IMAD.MOV R7, RZ, RZ, -R7 ;  /* 0x000000ffff077224 */ /* 0x000fe400078e0a07 */
[--C-:B------:R-:W-:Y:S01]  /*3130*/  @!P2 IMAD.IADD R52, R52, 0x1, -R0.reuse ;  /* 0x000000013434a824 */ /* 0x100fe200078e0a00 */
[----:B------:R-:W-:Y:S01]  /*3140*/  ISETP.GE.AND P2, PT, R21, RZ, PT ;  /* 0x000000ff1500720c */ /* 0x000fe20003f46270 */
[C---:B------:R-:W-:Y:S01]  /*3150*/  IMAD R168, R0.reuse, R5, R9 ;  /* 0x0000000500a87224 */ /* 0x040fe200078e0209 */
[C---:B------:R-:W-:Y:S01]  /*3160*/  LOP3.LUT R21, R3.reuse, 0x10c, RZ, 0xfc, !PT ;  /* 0x0000010c03157812 */ /* 0x040fe200078efcff */
[----:B------:R-:W-:Y:S01]  /*3170*/  IMAD R166, R0, R7, R11 ;  /* 0x0000000700a67224 */ /* 0x000fe200078e020b */
[----:B------:R-:W-:Y:S01]  /*3180*/  LOP3.LUT R7, R3, 0xec, RZ, 0xfc, !PT ;  /* 0x000000ec03077812 */ /* 0x000fe200078efcff */
[----:B------:R-:W-:Y:S01]  /*3190*/  @!P5 IMAD.IADD R170, R170, 0x1, -R0 ;  /* 0x00000001aaaad824 */ /* 0x000fe200078e0a00 */
[----:B------:R-:W-:Y:S01]  /*31a0*/  IABS R11, R14 ;  /* 0x0000000e000b7213 */ /* 0x000fe20000000000 */
[----:B------:R-:W-:Y:S01]  /*31b0*/  @!P3 IMAD.MOV R58, RZ, RZ, -R58 ;  /* 0x000000ffff3ab224 */ /* 0x000fe200078e0a3a */
[C---:B------:R-:W-:Y:S01]  /*31c0*/  ISETP.GT.U32.AND P3, PT, R0.reuse, R52, PT ;  /* 0x000000340000720c */ /* 0x040fe20003f64070 */
[----:B------:R-:W-:Y:S01]  /*31d0*/  @!P4 IMAD.MOV R56, RZ, RZ, -R56 ;  /* 0x000000ffff38c224 */ /* 0x000fe200078e0a38 */
[C---:B------:R-:W-:Y:S01]  /*31e0*/  ISETP.GT.U32.AND P4, PT, R0.reuse, R170, PT ;  /* 0x000000aa0000720c */ /* 0x040fe20003f84070 */
[----:B------:R-:W-:Y:S01]  /*31f0*/  @!P0 IMAD.MOV R48, RZ, RZ, -R48 ;  /* 0x000000ffff308224 */ /* 0x000fe200078e0a30 */
[----:B------:R-:W-:Y:S01]  /*3200*/  ISETP.GT.U32.AND P0, PT, R0, R168, PT ;  /* 0x000000a80000720c */ /* 0x000fe20003f04070 */
[----:B------:R-:W-:Y:S01]  /*3210*/  @!P1 IMAD.IADD R50, R50, 0x1, -R0 ;  /* 0x0000000132329824 */ /* 0x000fe200078e0a00 */
[----:B------:R-:W-:Y:S01]  /*3220*/  IABS R9, R7 ;  /* 0x0000000700097213 */ /* 0x000fe20000000000 */
[----:B------:R-:W-:Y:S01]  /*3230*/  @!P6 IMAD.MOV R54, RZ, RZ, -R54 ;  /* 0x000000ffff36e224 */ /* 0x000fe200078e0a36 */
[----:B------:R-:W-:-:S02]  /*3240*/  ISETP.GE.AND P6, PT, R25, RZ, PT ;  /* 0x000000ff1900720c */ /* 0x000fc40003fc6270 */
[----:B------:R-:W-:Y:S01]  /*3250*/  ISETP.GT.U32.AND P5, PT, R0, R50, PT ;  /* 0x000000320000720c */ /* 0x000fe20003fa4070 */
[----:B------:R-:W-:Y:S01]  /*3260*/  IMAD.HI.U32 R5, R4, R9, RZ ;  /* 0x0000000904057227 */ /* 0x000fe200078e00ff */
[----:B------:R-:W-:Y:S02]  /*3270*/  ISETP.GE.AND P1, PT, R23, RZ, PT ;  /* 0x000000ff1700720c */ /* 0x000fe40003f26270 */
[C---:B------:R-:W-:Y:S01]  /*3280*/  LOP3.LUT R23, R3.reuse, 0x18c, RZ, 0xfc, !PT ;  /* 0x0000018c03177812 */ /* 0x040fe200078efcff */
[----:B------:R-:W-:Y:S01]  /*3290*/  IMAD.MOV R5, RZ, RZ, -R5 ;  /* 0x000000ffff057224 */ /* 0x000fe200078e0a05 */
[----:B------:R-:W-:Y:S01]  /*32a0*/  LOP3.LUT R25, R3, 0x1b8, RZ, 0xfc, !PT ;  /* 0x000001b803197812 */ /* 0x000fe200078efcff */
[--C-:B------:R-:W-:Y:S01]  /*32b0*/  @!P3 IMAD.IADD R52, R52, 0x1, -R0.reuse ;  /* 0x000000013434b824 */ /* 0x100fe200078e0a00 */
[----:B------:R-:W-:Y:S01]  /*32c0*/  ISETP.GT.U32.AND P3, PT, R0, R166, PT ;  /* 0x000000a60000720c */ /* 0x000fe20003f64070 */
[--C-:B------:R-:W-:Y:S01]  /*32d0*/  @!P4 IMAD.IADD R170, R170, 0x1, -R0.reuse ;  /* 0x00000001aaaac824 */ /* 0x100fe200078e0a00 */
[----:B------:R-:W-:Y:S01]  /*32e0*/  ISETP.GE.AND P4, PT, R15, RZ, PT ;  /* 0x000000ff0f00720c */ /* 0x000fe20003f86270 */
[----:B------:R-:W-:Y:S01]  /*32f0*/  @!P0 IMAD.IADD R168, R168, 0x1, -R0 ;  /* 0x00000001a8a88824 */ /* 0x000fe200078e0a00 */
[----:B------:R-:W-:Y:S01]  /*3300*/  ISETP.GE.AND P0, PT, R7, RZ, PT ;  /* 0x000000ff0700720c */ /* 0x000fe20003f06270 */
[C---:B------:R-:W-:Y:S01]  /*3310*/  IMAD R172, R0.reuse, R5, R9 ;  /* 0x0000000500ac7224 */ /* 0x040fe200078e0209 */
[----:B------:R-:W-:Y:S01]  /*3320*/  LOP3.LUT R5, R3, 0xf4, RZ, 0xfc, !PT ;  /* 0x000000f403057812 */ /* 0x000fe200078efcff */
[----:B------:R-:W-:Y:S01]  /*3330*/  @!P2 IMAD.MOV R52, RZ, RZ, -R52 ;  /* 0x000000ffff34a224 */ /* 0x000fe200078e0a34 */
[C---:B------:R-:W-:Y:S01]  /*3340*/  ISETP.GT.U32.AND P2, PT, R0.reuse, R168, PT ;  /* 0x000000a80000720c */ /* 0x040fe20003f44070 */
[----:B------:R-:W-:Y:S01]  /*3350*/  @!P6 IMAD.MOV R170, RZ, RZ, -R170 ;  /* 0x000000ffffaae224 */ /* 0x000fe200078e0aaa */
[----:B------:R-:W-:Y:S01]  /*3360*/  ISETP.GT.U32.AND P6, PT, R0, R172, PT ;  /* 0x000000ac0000720c */ /* 0x000fe20003fc4070 */
[--C-:B------:R-:W-:Y:S01]  /*3370*/  @!P5 IMAD.IADD R50, R50, 0x1, -R0.reuse ;  /* 0x000000013232d824 */ /* 0x100fe200078e0a00 */
[----:B------:R-:W-:Y:S01]  /*3380*/  ISETP.GE.AND P5, PT, R13, RZ, PT ;  /* 0x000000ff0d00720c */ /* 0x000fe20003fa6270 */
[----:B------:R-:W-:Y:S01]  /*3390*/  @!P3 IMAD.IADD R166, R166, 0x1, -R0 ;  /* 0x00000001a6a6b824 */ /* 0x000fe200078e0a00 */
[----:B------:R-:W-:Y:S01]  /*33a0*/  ISETP.GE.AND P3, PT, R14, RZ, PT ;  /* 0x000000ff0e00720c */ /* 0x000fe20003f66270 */
[----:B------:R-:W-:Y:S01]  /*33b0*/  IMAD.HI.U32 R7, R4, R11, RZ ;  /* 0x0000000b04077227 */ /* 0x000fe200078e00ff */
[----:B------:R-:W-:-:S03]  /*33c0*/  LOP3.LUT R14, R3, 0xfc, RZ, 0xfc, !PT ;  /* 0x000000fc030e7812 */ /* 0x000fc600078efcff */
[----:B------:R-:W-:Y:S01]  /*33d0*/  @!P1 IMAD.MOV R50, RZ, RZ, -R50 ;  /* 0x000000ffff329224 */ /* 0x000fe200078e0a32 */
[----:B------:R-:W-:Y:S01]  /*33e0*/  ISETP.GT.U32.AND P1, PT, R0, R166, PT ;  /* 0x000000a60000720c */ /* 0x000fe20003f24070 */
[--C-:B------:R-:W-:Y:S01]  /*33f0*/  @!P2 IMAD.IADD R168, R168, 0x1, -R0.reuse ;  /* 0x00000001a8a8a824 */ /* 0x100fe200078e0a00 */
[----:B------:R-:W-:Y:S01]  /*3400*/  IABS R15, R14 ;  /* 0x0000000e000f7213 */ /* 0x000fe20000000000 */
[----:B------:R-:W-:Y:S01]  /*3410*/  @!P6 IMAD.IADD R172, R172, 0x1, -R0 ;  /* 0x00000001acace824 */ /* 0x000fe200078e0a00 */
[----:B------:R-:W-:Y:S01]  /*3420*/  ISETP.GE.AND P2, PT, R5, RZ, PT ;  /* 0x000000ff0500720c */ /* 0x000fe20003f46270 */
[----:B------:R-:W-:Y:S02]  /*3430*/  @!P5 IMAD.MOV R168, RZ, RZ, -R168 ;  /* 0x000000ffffa8d224 */ /* 0x000fe400078e0aa8 */
[----:B------:R-:W-:Y:S01]  /*3440*/  IMAD.MOV R7, RZ, RZ, -R7 ;  /* 0x000000ffff077224 */ /* 0x000fe200078e0a07 */
[----:B------:R-:W-:Y:S01]  /*3450*/  ISETP.GT.U32.AND P5, PT, R0, R172, PT ;  /* 0x000000ac0000720c */ /* 0x000fe20003fa4070 */
[----:B------:R-:W-:-:S04]  /*3460*/  IMAD.HI.U32 R9, R4, R15, RZ ;  /* 0x0000000f04097227 */ /* 0x000fc800078e00ff */
[----:B------:R-:W-:Y:S01]  /*3470*/  IMAD R174, R0, R7, R11 ;  /* 0x0000000700ae7224 */ /* 0x000fe200078e020b */
[----:B------:R-:W-:Y:S01]  /*3480*/  LOP3.LUT R7, R3, 0xf8, RZ, 0xfc, !PT ;  /* 0x000000f803077812 */ /* 0x000fe200078efcff */
[----:B------:R-:W-:Y:S01]  /*3490*/  IMAD.MOV R9, RZ, RZ, -R9 ;  /* 0x000000ffff097224 */ /* 0x000fe200078e0a09 */
[----:B------:R-:W-:Y:S01]  /*34a0*/  IABS R11, R5 ;  /* 0x00000005000b7213 */ /* 0x000fe20000000000 */
[--C-:B------:R-:W-:Y:S01]  /*34b0*/  @!P1 IMAD.IADD R166, R166, 0x1, -R0.reuse ;  /* 0x00000001a6a69824 */ /* 0x100fe200078e0a00 */
[----:B------:R-:W-:Y:S01]  /*34c0*/  IABS R13, R7 ;  /* 0x00000007000d7213 */ /* 0x000fe20000000000 */
[----:B------:R-:W-:Y:S01]  /*34d0*/  IMAD R180, R0, R9, R15 ;  /* 0x0000000900b47224 */ /* 0x000fe200078e020f */
[----:B------:R-:W-:Y:S01]  /*34e0*/  ISETP.GE.AND P6, PT, R7, RZ, PT ;  /* 0x000000ff0700720c */ /* 0x000fe20003fc6270 */
[----:B------:R-:W-:Y:S01]  /*34f0*/  IMAD.HI.U32 R5, R4, R11, RZ ;  /* 0x0000000b04057227 */ /* 0x000fe200078e00ff */
[----:B------:R-:W-:Y:S02]  /*3500*/  ISETP.GT.U32.AND P1, PT, R0, R174, PT ;  /* 0x000000ae0000720c */ /* 0x000fe40003f24070 */
[----:B------:R-:W-:Y:S01]  /*3510*/  IABS R15, R21 ;  /* 0x00000015000f7213 */ /* 0x000fe20000000000 */
[----:B------:R-:W-:-:S02]  /*3520*/  @!P5 IMAD.IADD R172, R172, 0x1, -R0 ;  /* 0x00000001acacd824 */ /* 0x000fc400078e0a00 */
[----:B------:R-:W-:-:S04]  /*3530*/  IMAD.HI.U32 R7, R4, R13, RZ ;  /* 0x0000000d04077227 */ /* 0x000fc800078e00ff */
[----:B------:R-:W-:Y:S02]  /*3540*/  IMAD.MOV R5, RZ, RZ, -R5 ;  /* 0x000000ffff057224 */ /* 0x000fe400078e0a05 */
[----:B------:R-:W-:Y:S01]  /*3550*/  @!P4 IMAD.MOV R166, RZ, RZ, -R166 ;  /* 0x000000ffffa6c224 */ /* 0x000fe200078e0aa6 */
[----:B------:R-:W-:Y:S01]  /*3560*/  ISETP.GE.AND P4, PT, R14, RZ, PT ;  /* 0x000000ff0e00720c */ /* 0x000fe20003f86270 */
[----:B------:R-:W-:Y:S01]  /*3570*/  @!P0 IMAD.MOV R172, RZ, RZ, -R172 ;  /* 0x000000ffffac8224 */ /* 0x000fe200078e0aac */
[C---:B------:R-:W-:Y:S01]  /*3580*/  ISETP.GT.U32.AND P0, PT, R0.reuse, R180, PT ;  /* 0x000000b40000720c */ /* 0x040fe20003f04070 */
[----:B------:R-:W-:Y:S01]  /*3590*/  IMAD.MOV R7, RZ, RZ, -R7 ;  /* 0x000000ffff077224 */ /* 0x000fe200078e0a07 */
[----:B------:R-:W-:Y:S01]  /*35a0*/  LOP3.LUT R14, R3, 0x100, RZ, 0xfc, !PT ;  /* 0x00000100030e7812 */ /* 0x000fe200078efcff */
[C---:B------:R-:W-:Y:S01]  /*35b0*/  IMAD R176, R0.reuse, R5, R11 ;  /* 0x0000000500b07224 */ /* 0x040fe200078e020b */
[----:B------:R-:W-:Y:S01]  /*35c0*/  IABS R11, R17 ;  /* 0x00000011000b7213 */ /* 0x000fe20000000000 */
[----:B------:R-:W-:Y:S01]  /*35d0*/  IMAD R178, R0, R7, R13 ;  /* 0x0000000700b27224 */ /* 0x000fe200078e020d */
[----:B------:R-:W-:Y:S01]  /*35e0*/  IABS R7, R14 ;  /* 0x0000000e00077213 */ /* 0x000fe20000000000 */
[----:B------:R-:W-:Y:S01]  /*35f0*/  @!P1 IMAD.IADD R174, R174, 0x1, -R0 ;  /* 0x00000001aeae9824 */ /* 0x000fe200078e0a00 */
[----:B------:R-:W-:Y:S01]  /*3600*/  ISETP.GT.U32.AND P5, PT, R0, R176, PT ;  /* 0x000000b00000720c */ /* 0x000fe20003fa4070 */
[----:B------:R-:W-:Y:S01]  /*3610*/  IMAD.HI.U32 R9, R4, R15, RZ ;  /* 0x0000000f04097227 */ /* 0x000fe200078e00ff */
[----:B------:R-:W-:-:S02]  /*3620*/  IABS R13, R19 ;  /* 0x00000013000d7213 */ /* 0x000fc40000000000 */
[----:B------:R-:W-:Y:S01]  /*3630*/  ISETP.GT.U32.AND P1, PT, R0, R174, PT ;  /* 0x000000ae0000720c */ /* 0x000fe20003f24070 */
[----:B------:R-:W-:-:S04]  /*3640*/  IMAD.HI.U32 R5, R4, R7, RZ ;  /* 0x0000000704057227 */ /* 0x000fc800078e00ff */
[--C-:B------:R-:W-:Y:S02]  /*3650*/  @!P0 IMAD.IADD R180, R180, 0x1, -R0.reuse ;  /* 0x00000001b4b48824 */ /* 0x100fe400078e0a00 */
[----:B------:R-:W-:Y:S02]  /*3660*/  IMAD.MOV R5, RZ, RZ, -R5 ;  /* 0x000000ffff057224 */ /* 0x000fe400078e0a05 */
[----:B------:R-:W-:Y:S01]  /*3670*/  @!P5 IMAD.IADD R176, R176, 0x1, -R0 ;  /* 0x00000001b0b0d824 */ /* 0x000fe200078e0a00 */
[C---:B------:R-:W-:Y:S01]  /*3680*/  ISETP.GT.U32.AND P0, PT, R0.reuse, R180, PT ;  /* 0x000000b40000720c */ /* 0x040fe20003f04070 */
[----:B------:R-:W-:Y:S02]  /*3690*/  IMAD R182, R0, R5, R7 ;  /* 0x0000000500b67224 */ /* 0x000fe400078e0207 */
[----:B------:R-:W-:Y:S01]  /*36a0*/  IMAD.HI.U32 R7, R4, R13, RZ ;  /* 0x0000000d04077227 */ /* 0x000fe200078e00ff */
[----:B------:R-:W-:-:S03]  /*36b0*/  ISETP.GT.U32.AND P5, PT, R0, R176, PT ;  /* 0x000000b00000720c */ /* 0x000fc60003fa4070 */
[----:B------:R-:W-:Y:S02]  /*36c0*/  IMAD.MOV R7, RZ, RZ, -R7 ;  /* 0x000000ffff077224 */ /* 0x000fe400078e0a07 */
[----:B------:R-:W-:-:S04]  /*36d0*/  IMAD.HI.U32 R5, R4, R11, RZ ;  /* 0x0000000b04057227 */ /* 0x000fc800078e00ff */
[----:B------:R-:W-:Y:S02]  /*36e0*/  IMAD.MOV R9, RZ, RZ, -R9 ;  /* 0x000000ffff097224 */ /* 0x000fe400078e0a09 */
[C---:B------:R-:W-:Y:S02]  /*36f0*/  IMAD R190, R0.reuse, R7, R13 ;  /* 0x0000000700be7224 */ /* 0x040fe400078e020d */
[----:B------:R-:W-:Y:S02]  /*3700*/  IMAD.MOV R5, RZ, RZ, -R5 ;  /* 0x000000ffff057224 */ /* 0x000fe400078e0a05 */
[----:B------:R-:W-:Y:S02]  /*3710*/  IMAD R186, R0, R9, R15 ;  /* 0x0000000900ba7224 */ /* 0x000fe400078e020f */
[--C-:B------:R-:W-:Y:S01]  /*3720*/  @!P0 IMAD.IADD R180, R180, 0x1, -R0.reuse ;  /* 0x00000001b4b48824 */ /* 0x100fe200078e0a00 */
[----:B------:R-:W-:Y:S01]  /*3730*/  ISETP.GT.U32.AND P0, PT, R0, R190, PT ;  /* 0x000000be0000720c */ /* 0x000fe20003f04070 */
[----:B------:R-:W-:Y:S01]  /*3740*/  @!P1 IMAD.IADD R174, R174, 0x1, -R0 ;  /* 0x00000001aeae9824 */ /* 0x000fe200078e0a00 */
[C---:B------:R-:W-:Y:S01]  /*3750*/  ISETP.GT.U32.AND P1, PT, R0.reuse, R178, PT ;  /* 0x000000b20000720c */ /* 0x040fe20003f24070 */
[C---:B------:R-:W-:Y:S01]  /*3760*/  IMAD R184, R0.reuse, R5, R11 ;  /* 0x0000000500b87224 */ /* 0x040fe200078e020b */
[C---:B------:R-:W-:Y:S01]  /*3770*/  LOP3.LUT R11, R3.reuse, 0x110, RZ, 0xfc, !PT ;  /* 0x00000110030b7812 */ /* 0x040fe200078efcff */
[----:B------:R-:W-:Y:S01]  /*3780*/  @!P4 IMAD.MOV R180, RZ, RZ, -R180 ;  /* 0x000000ffffb4c224 */ /* 0x000fe200078e0ab4 */
[----:B------:R-:W-:Y:S01]  /*3790*/  ISETP.GT.U32.AND P4, PT, R0, R186, PT ;  /* 0x000000ba0000720c */ /* 0x000fe20003f84070 */
[----:B------:R-:W-:Y:S01]  /*37a0*/  @!P5 IMAD.IADD R176, R176, 0x1, -R0 ;  /* 0x00000001b0b0d824 */ /* 0x000fe200078e0a00 */
[----:B------:R-:W-:Y:S01]  /*37b0*/  IABS R7, R11 ;  /* 0x0000000b00077213 */ /* 0x000fe20000000000 */
[----:B------:R-:W-:Y:S01]  /*37c0*/  @!P3 IMAD.MOV R174, RZ, RZ, -R174 ;  /* 0x000000ffffaeb224 */ /* 0x000fe200078e0aae */
[----:B------:R-:W-:Y:S01]  /*37d0*/  ISETP.GT.U32.AND P5, PT, R0, R182, PT ;  /* 0x000000b60000720c */ /* 0x000fe20003fa4070 */
[----:B------:R-:W-:Y:S01]  /*37e0*/  @!P2 IMAD.MOV R176, RZ, RZ, -R176 ;  /* 0x000000ffffb0a224 */ /* 0x000fe200078e0ab0 */
[----:B------:R-:W-:Y:S01]  /*37f0*/  ISETP.GE.AND P3, PT, R14, RZ, PT ;  /* 0x000000ff0e00720c */ /* 0x000fe20003f66270 */
[----:B------:R-:W-:Y:S01]  /*3800*/  IMAD.HI.U32 R5, R4, R7, RZ ;  /* 0x0000000704057227 */ /* 0x000fe200078e00ff */
[----:B------:R-:W-:-:S02]  /*3810*/  LOP3.LUT R14, R3, 0x114, RZ, 0xfc, !PT ;  /* 0x00000114030e7812 */ /* 0x000fc400078efcff */
[----:B------:R-:W-:Y:S01]  /*3820*/  ISETP.GT.U32.AND P2, PT, R0, R184, PT ;  /* 0x000000b80000720c */ /* 0x000fe20003f44070 */
[--C-:B------:R-:W-:Y:S01]  /*3830*/  @!P0 IMAD.IADD R190, R190, 0x1, -R0.reuse ;  /* 0x00000001bebe8824 */ /* 0x100fe200078e0a00 */
[----:B------:R-:W-:Y:S01]  /*3840*/  IABS R9, R14 ;  /* 0x0000000e00097213 */ /* 0x000fe20000000000 */
[--C-:B------:R-:W-:Y:S02]  /*3850*/  @!P1 IMAD.IADD R178, R178, 0x1, -R0.reuse ;  /* 0x00000001b2b29824 */ /* 0x100fe400078e0a00 */
[----:B------:R-:W-:Y:S02]  /*3860*/  IMAD.MOV R5, RZ, RZ, -R5 ;  /* 0x000000ffff057224 */ /* 0x000fe400078e0a05 */
[--C-:B------:R-:W-:Y:S01]  /*3870*/  @!P4 IMAD.IADD R186, R186, 0x1, -R0.reuse ;  /* 0x00000001babac824 */ /* 0x100fe200078e0a00 */
[C---:B------:R-:W-:Y:S01]  /*3880*/  ISETP.GT.U32.AND P4, PT, R0.reuse, R190, PT ;  /* 0x000000be0000720c */ /* 0x040fe20003f84070 */
[C---:B------:R-:W-:Y:S01]  /*3890*/  IMAD R188, R0.reuse, R5, R7 ;  /* 0x0000000500bc7224 */ /* 0x040fe200078e0207 */
[----:B------:R-:W-:Y:S01]  /*38a0*/  ISETP.GT.U32.AND P1, PT, R0, R178, PT ;  /* 0x000000b20000720c */ /* 0x000fe20003f24070 */
[----:B------:R-:W-:-:S02]  /*38b0*/  @!P5 IMAD.IADD R182, R182, 0x1, -R0 ;  /* 0x00000001b6b6d824 */ /* 0x000fc400078e0a00 */
[----:B------:R-:W-:-:S03]  /*38c0*/  IMAD.HI.U32 R5, R4, R9, RZ ;  /* 0x0000000904057227 */ /* 0x000fc600078e00ff */
[----:B------:R-:W-:Y:S01]  /*38d0*/  ISETP.GT.U32.AND P5, PT, R0, R182, PT ;  /* 0x000000b60000720c */ /* 0x000fe20003fa4070 */
[----:B------:R-:W-:Y:S02]  /*38e0*/  IMAD.MOV R5, RZ, RZ, -R5 ;  /* 0x000000ffff057224 */ /* 0x000fe400078e0a05 */
[--C-:B------:R-:W-:Y:S01]  /*38f0*/  @!P2 IMAD.IADD R184, R184, 0x1, -R0.reuse ;  /* 0x00000001b8b8a824 */ /* 0x100fe200078e0a00 */
[----:B------:R-:W-:Y:S01]  /*3900*/  ISETP.GE.AND P2, PT, R11, RZ, PT ;  /* 0x000000ff0b00720c */ /* 0x000fe20003f46270 */
[----:B------:R-:W-:Y:S02]  /*3910*/  IMAD R192, R0, R5, R9 ;  /* 0x0000000500c07224 */ /* 0x000fe400078e0209 */
[--C-:B------:R-:W-:Y:S01]  /*3920*/  @!P4 IMAD.IADD R190, R190, 0x1, -R0.reuse ;  /* 0x00000001bebec824 */ /* 0x100fe200078e0a00 */
[----:B------:R-:W-:Y:S01]  /*3930*/  ISETP.GT.U32.AND P0, PT, R0, R184, PT ;  /* 0x000000b80000720c */ /* 0x000fe20003f04070 */
[----:B------:R-:W-:Y:S01]  /*3940*/  @!P1 IMAD.IADD R178, R178, 0x1, -R0 ;  /* 0x00000001b2b29824 */ /* 0x000fe200078e0a00 */
[----:B------:R-:W-:-:S02]  /*3950*/  ISETP.GT.U32.AND P4, PT, R0, R192, PT ;  /* 0x000000c00000720c */ /* 0x000fc40003f84070 */
[----:B------:R-:W-:Y:S01]  /*3960*/  ISETP.GE.AND P1, PT, R17, RZ, PT ;  /* 0x000000ff1100720c */ /* 0x000fe20003f26270 */
[----:B------:R-:W-:Y:S01]  /*3970*/  @!P6 IMAD.MOV R178, RZ, RZ, -R178 ;  /* 0x000000ffffb2e224 */ /* 0x000fe200078e0ab2 */
[----:B------:R-:W-:Y:S01]  /*3980*/  ISETP.GE.AND P6, PT, R19, RZ, PT ;  /* 0x000000ff1300720c */ /* 0x000fe20003fc6270 */
[----:B------:R-:W-:Y:S01]  /*3990*/  @!P5 IMAD.IADD R182, R182, 0x1, -R0 ;  /* 0x00000001b6b6d824 */ /* 0x000fe200078e0a00 */
[----:B------:R-:W-:Y:S02]  /*39a0*/  LOP3.LUT R19, R3, 0x11c, RZ, 0xfc, !PT ;  /* 0x0000011c03137812 */ /* 0x000fe400078efcff */
[----:B------:R-:W-:Y:S01]  /*39b0*/  ISETP.GE.AND P5, PT, R21, RZ, PT ;  /* 0x000000ff1500720c */ /* 0x000fe20003fa6270 */
[----:B------:R-:W-:Y:S01]  /*39c0*/  @!P3 IMAD.MOV R182, RZ, RZ, -R182 ;  /* 0x000000ffffb6b224 */ /* 0x000fe200078e0ab6 */
[----:B------:R-:W-:Y:S01]  /*39d0*/  ISETP.GT.U32.AND P3, PT, R0, R186, PT ;  /* 0x000000ba0000720c */ /* 0x000fe20003f64070 */
[--C-:B------:R-:W-:Y:S01]  /*39e0*/  @!P0 IMAD.IADD R184, R184, 0x1, -R0.reuse ;  /* 0x00000001b8b88824 */ /* 0x100fe200078e0a00 */
[C---:B------:R-:W-:Y:S01]  /*39f0*/  LOP3.LUT R21, R3.reuse, 0x120, RZ, 0xfc, !PT ;  /* 0x0000012003157812 */ /* 0x040fe200078efcff */
[----:B------:R-:W-:Y:S01]  /*3a00*/  @!P4 IMAD.IADD R192, R192, 0x1, -R0 ;  /* 0x00000001c0c0c824 */ /* 0x000fe200078e0a00 */
[----:B------:R-:W-:Y:S01]  /*3a10*/  IABS R13, R19 ;  /* 0x00000013000d7213 */ /* 0x000fe20000000000 */
[----:B------:R-:W-:Y:S01]  /*3a20*/  @!P1 IMAD.MOV R184, RZ, RZ, -R184 ;  /* 0x000000ffffb89224 */ /* 0x000fe200078e0ab8 */
[----:B------:R-:W-:Y:S01]  /*3a30*/  LOP3.LUT R17, R3, 0x118, RZ, 0xfc, !PT ;  /* 0x0000011803117812 */ /* 0x000fe200078efcff */
[----:B------:R-:W-:Y:S01]  /*3a40*/  @!P6 IMAD.MOV R190, RZ, RZ, -R190 ;  /* 0x000000ffffbee224 */ /* 0x000fe200078e0abe */
[----:B------:R-:W-:Y:S01]  /*3a50*/  IABS R15, R21 ;  /* 0x00000015000f7213 */ /* 0x000fe20000000000 */
[----:B------:R-:W-:Y:S01]  /*3a60*/  IMAD.HI.U32 R7, R4, R13, RZ ;  /* 0x0000000d04077227 */ /* 0x000fe200078e00ff */
[----:B------:R-:W-:-:S02]  /*3a70*/  IABS R11, R17 ;  /* 0x00000011000b7213 */ /* 0x000fc40000000000 */
[----:B------:R-:W-:Y:S01]  /*3a80*/  ISETP.GT.U32.AND P4, PT, R0, R192, PT ;  /* 0x000000c00000720c */ /* 0x000fe20003f84070 */
[----:B------:R-:W-:Y:S01]  /*3a90*/  IMAD.HI.U32 R9, R4, R15, RZ ;  /* 0x0000000f04097227 */ /* 0x000fe200078e00ff */
[----:B------:R-:W-:-:S03]  /*3aa0*/  ISETP.GT.U32.AND P0, PT, R0, R188, PT ;  /* 0x000000bc0000720c */ /* 0x000fc60003f04070 */
[----:B------:R-:W-:Y:S02]  /*3ab0*/  IMAD.MOV R7, RZ, RZ, -R7 ;  /* 0x000000ffff077224 */ /* 0x000fe400078e0a07 */
[----:B------:R-:W-:Y:S01]  /*3ac0*/  @!P3 IMAD.IADD R186, R186, 0x1, -R0 ;  /* 0x00000001babab824 */ /* 0x000fe200078e0a00 */
[----:B------:R-:W-:Y:S01]  /*3ad0*/  ISETP.GE.AND P3, PT, R14, RZ, PT ;  /* 0x000000ff0e00720c */ /* 0x000fe20003f66270 */
[----:B------:R-:W-:Y:S01]  /*3ae0*/  IMAD.HI.U32 R5, R4, R11, RZ ;  /* 0x0000000b04057227 */ /* 0x000fe200078e00ff */
[----:B------:R-:W-:-:S03]  /*3af0*/  LOP3.LUT R14, R3, 0x12c, RZ, 0xfc, !PT ;  /* 0x0000012c030e7812 */ /* 0x000fc600078efcff */
[----:B------:R-:W-:Y:S02]  /*3b00*/  IMAD.MOV R9, RZ, RZ, -R9 ;  /* 0x000000ffff097224 */ /* 0x000fe400078e0a09 */
[C---:B------:R-:W-:Y:S01]  /*3b10*/  IMAD R198, R0.reuse, R7, R13 ;  /* 0x0000000700c67224 */ /* 0x040fe200078e020d */
[C---:B------:R-:W-:Y:S01]  /*3b20*/  LOP3.LUT R13, R3.reuse, 0x128, RZ, 0xfc, !PT ;  /* 0x00000128030d7812 */ /* 0x040fe200078efcff */
[----:B------:R-:W-:Y:S02]  /*3b30*/  IMAD.MOV R5, RZ, RZ, -R5 ;  /* 0x000000ffff057224 */ /* 0x000fe400078e0a05 */
[C---:B------:R-:W-:Y:S01]  /*3b40*/  IMAD R194, R0.reuse, R9, R15 ;  /* 0x0000000900c27224 */ /* 0x040fe200078e020f */
[----:B------:R-:W-:Y:S01]  /*3b50*/  IABS R9, R13 ;  /* 0x0000000d00097213 */ /* 0x000fe20000000000 */
[----:B------:R-:W-:Y:S01]  /*3b60*/  @!P5 IMAD.MOV R186, RZ, RZ, -R186 ;  /* 0x000000ffffbad224 */ /* 0x000fe200078e0aba */
[C---:B------:R-:W-:Y:S01]  /*3b70*/  ISETP.GT.U32.AND P5, PT, R0.reuse, R198, PT ;  /* 0x000000c60000720c */ /* 0x040fe20003fa4070 */
[----:B------:R-:W-:Y:S01]  /*3b80*/  IMAD R196, R0, R5, R11 ;  /* 0x0000000500c47224 */ /* 0x000fe200078e020b */
[----:B------:R-:W-:Y:S01]  /*3b90*/  LOP3.LUT R11, R3, 0x124, RZ, 0xfc, !PT ;  /* 0x00000124030b7812 */ /* 0x000fe200078efcff */
[--C-:B------:R-:W-:Y:S01]  /*3ba0*/  @!P4 IMAD.IADD R192, R192, 0x1, -R0.reuse ;  /* 0x00000001c0c0c824 */ /* 0x100fe200078e0a00 */
[----:B------:R-:W-:Y:S01]  /*3bb0*/  ISETP.GT.U32.AND P4, PT, R0, R194, PT ;  /* 0x000000c20000720c */ /* 0x000fe20003f84070 */
[----:B------:R-:W-:Y:S01]  /*3bc0*/  @!P0 IMAD.IADD R188, R188, 0x1, -R0 ;  /* 0x00000001bcbc8824 */ /* 0x000fe200078e0a00 */
[----:B------:R-:W-:Y:S01]  /*3bd0*/  ISETP.GT.U32.AND P6, PT, R0, R196, PT ;  /* 0x000000c40000720c */ /* 0x000fe20003fc4070 */
[----:B------:R-:W-:Y:S01]  /*3be0*/  @!P3 IMAD.MOV R192, RZ, RZ, -R192 ;  /* 0x000000ffffc0b224 */ /* 0x000fe200078e0ac0 */
[----:B------:R-:W-:-:S02]  /*3bf0*/  IABS R7, R11 ;  /* 0x0000000b00077213 */ /* 0x000fc40000000000 */
[----:B------:R-:W-:Y:S02]  /*3c00*/  ISETP.GT.U32.AND P1, PT, R0, R188, PT ;  /* 0x000000bc0000720c */ /* 0x000fe40003f24070 */
[----:B------:R-:W-:Y:S01]  /*3c10*/  ISETP.GE.AND P0, PT, R17, RZ, PT ;  /* 0x000000ff1100720c */ /* 0x000fe20003f06270 */
[----:B------:R-:W-:Y:S01]  /*3c20*/  @!P5 IMAD.IADD R198, R198, 0x1, -R0 ;  /* 0x00000001c6c6d824 */ /* 0x000fe200078e0a00 */
[C---:B------:R-:W-:Y:S01]  /*3c30*/  LOP3.LUT R15, R3.reuse, 0x130, RZ, 0xfc, !PT ;  /* 0x00000130030f7812 */ /* 0x040fe200078efcff */
[----:B------:R-:W-:Y:S01]  /*3c40*/  IMAD.HI.U32 R5, R4, R7, RZ ;  /* 0x0000000704057227 */ /* 0x000fe200078e00ff */
[----:B------:R-:W-:-:S03]  /*3c50*/  LOP3.LUT R17, R3, 0x134, RZ, 0xfc, !PT ;  /* 0x0000013403117812 */ /* 0x000fc600078efcff */
[----:B------:R-:W-:Y:S01]  /*3c60*/  @!P4 IMAD.IADD R194, R194, 0x1, -R0 ;  /* 0x00000001c2c2c824 */ /* 0x000fe200078e0a00 */
[----:B------:R-:W-:Y:S01]  /*3c70*/  ISETP.GT.U32.AND P4, PT, R0, R198, PT ;  /* 0x000000c60000720c */ /* 0x000fe20003f84070 */
[----:B------:R-:W-:Y:S02]  /*3c80*/  IMAD.MOV R200, RZ, RZ, -R5 ;  /* 0x000000ffffc87224 */ /* 0x000fe400078e0a05 */
[----:B------:R-:W-:-:S04]  /*3c90*/  IMAD.HI.U32 R5, R4, R9, RZ ;  /* 0x0000000904057227 */ /* 0x000fc800078e00ff */
[--C-:B------:R-:W-:Y:S01]  /*3ca0*/  @!P6 IMAD.IADD R196, R196, 0x1, -R0.reuse ;  /* 0x00000001c4c4e824 */ /* 0x100fe200078e0a00 */
[----:B------:R-:W-:Y:S01]  /*3cb0*/  ISETP.GE.AND P6, PT, R21, RZ, PT ;  /* 0x000000ff1500720c */ /* 0x000fe20003fc6270 */
[----:B------:R-:W-:Y:S01]  /*3cc0*/  IMAD.MOV R5, RZ, RZ, -R5 ;  /* 0x000000ffff057224 */ /* 0x000fe200078e0a05 */
[----:B------:R-:W-:Y:S01]  /*3cd0*/  LOP3.LUT R21, R3, 0x184, RZ, 0xfc, !PT ;  /* 0x0000018403157812 */ /* 0x000fe200078efcff */
[----:B------:R-:W-:Y:S01]  /*3ce0*/  @!P1 IMAD.IADD R188, R188, 0x1, -R0 ;  /* 0x00000001bcbc9824 */ /* 0x000fe200078e0a00 */
[C---:B------:R-:W-:Y:S01]  /*3cf0*/  ISETP.GT.U32.AND P5, PT, R0.reuse, R196, PT ;  /* 0x000000c40000720c */ /* 0x040fe20003fa4070 */
[C---:B------:R-:W-:Y:S01]  /*3d00*/  IMAD R204, R0.reuse, R5, R9 ;  /* 0x0000000500cc7224 */ /* 0x040fe200078e0209 */
[----:B------:R-:W-:Y:S01]  /*3d10*/  IABS R9, R15 ;  /* 0x0000000f00097213 */ /* 0x000fe20000000000 */
[----:B------:R-:W-:Y:S01]  /*3d20*/  @!P2 IMAD.MOV R188, RZ, RZ, -R188 ;  /* 0x000000ffffbca224 */ /* 0x000fe200078e0abc */
[C---:B------:R-:W-:Y:S01]  /*3d30*/  ISETP.GT.U32.AND P2, PT, R0.reuse, R194, PT ;  /* 0x000000c20000720c */ /* 0x040fe20003f44070 */
[----:B------:R-:W-:Y:S01]  /*3d40*/  IMAD R200, R0, R200, R7 ;  /* 0x000000c800c87224 */ /* 0x000fe200078e0207 */
[----:B------:R-:W-:Y:S01]  /*3d50*/  IABS R7, R14 ;  /* 0x0000000e00077213 */ /* 0x000fe20000000000 */
[----:B------:R-:W-:Y:S01]  /*3d60*/  @!P4 IMAD.IADD R198, R198, 0x1, -R0 ;  /* 0x00000001c6c6c824 */ /* 0x000fe200078e0a00 */
[----:B------:R-:W-:-:S02]  /*3d70*/  ISETP.GT.U32.AND P4, PT, R0, R204, PT ;  /* 0x000000cc0000720c */ /* 0x000fc40003f84070 */
[----:B------:R-:W-:Y:S01]  /*3d80*/  ISETP.GE.AND P1, PT, R19, RZ, PT ;  /* 0x000000ff1300720c */ /* 0x000fe20003f26270 */
[----:B------:R-:W-:Y:S01]  /*3d90*/  IMAD.HI.U32 R5, R4, R7, RZ ;  /* 0x0000000704057227 */ /* 0x000fe200078e00ff */
[----:B------:R-:W-:-:S03]  /*3da0*/  LOP3.LUT R19, R3, 0x164, RZ, 0xfc, !PT ;  /* 0x0000016403137812 */ /* 0x000fc600078efcff */
[--C-:B------:R-:W-:Y:S01]  /*3db0*/  @!P5 IMAD.IADD R196, R196, 0x1, -R0.reuse ;  /* 0x00000001c4c4d824 */ /* 0x100fe200078e0a00 */
[----:B------:R-:W-:Y:S01]  /*3dc0*/  ISETP.GT.U32.AND P5, PT, R0, R200, PT ;  /* 0x000000c80000720c */ /* 0x000fe20003fa4070 */
[----:B------:R-:W-:Y:S02]  /*3dd0*/  IMAD.MOV R206, RZ, RZ, -R5 ;  /* 0x000000ffffce7224 */ /* 0x000fe400078e0a05 */
[--C-:B------:R-:W-:Y:S01]  /*3de0*/  @!P2 IMAD.IADD R194, R194, 0x1, -R0.reuse ;  /* 0x00000001c2c2a824 */ /* 0x100fe200078e0a00 */
[----:B------:R-:W-:Y:S01]  /*3df0*/  ISETP.GE.AND P2, PT, R11, RZ, PT ;  /* 0x000000ff0b00720c */ /* 0x000fe20003f46270 */
[----:B------:R-:W-:Y:S01]  /*3e00*/  IMAD R206, R0, R206, R7 ;  /* 0x000000ce00ce7224 */ /* 0x000fe200078e0207 */
[----:B------:R-:W-:Y:S01]  /*3e10*/  IABS R11, R17 ;  /* 0x00000011000b7213 */ /* 0x000fe20000000000 */
[----:B------:R-:W-:Y:S02]  /*3e20*/  @!P4 IMAD.IADD R204, R204, 0x1, -R0 ;  /* 0x00000001ccccc824 */ /* 0x000fe400078e0a00 */
[----:B------:R-:W-:Y:S01]  /*3e30*/  @!P0 IMAD.MOV R196, RZ, RZ, -R196 ;  /* 0x000000ffffc48224 */ /* 0x000fe200078e0ac4 */
[----:B------:R-:W-:Y:S01]  /*3e40*/  ISETP.GT.U32.AND P0, PT, R0, R206, PT ;  /* 0x000000ce0000720c */ /* 0x000fe20003f04070 */
[----:B------:R-:W-:Y:S01]  /*3e50*/  IMAD.HI.U32 R5, R4, R9, RZ ;  /* 0x0000000904057227 */ /* 0x000fe200078e00ff */
[----:B------:R-:W-:-:S03]  /*3e60*/  ISETP.GT.U32.AND P3, PT, R0, R204, PT ;  /* 0x000000cc0000720c */ /* 0x000fc60003f64070 */
[----:B------:R-:W-:Y:S01]  /*3e70*/  IMAD.MOV.U32 R7, RZ, RZ, R11 ;  /* 0x000000ffff077224 */ /* 0x000fe200078e000b */
[----:B------:R-:W-:Y:S01]  /*3e80*/  LOP3.LUT R11, R3, 0x138, RZ, 0xfc, !PT ;  /* 0x00000138030b7812 */ /* 0x000fe200078efcff */
[----:B------:R-:W-:Y:S01]  /*3e90*/  @!P5 IMAD.IADD R200, R200, 0x1, -R0 ;  /* 0x00000001c8c8d824 */ /* 0x000fe200078e0a00 */
[----:B------:R-:W-:Y:S01]  /*3ea0*/  ISETP.GE.AND P5, PT, R13, RZ, PT ;  /* 0x000000ff0d00720c */ /* 0x000fe20003fa6270 */
[----:B------:R-:W-:Y:S02]  /*3eb0*/  IMAD.MOV R208, RZ, RZ, -R5 ;  /* 0x000000ffffd07224 */ /* 0x000fe400078e0a05 */
[----:B------:R-:W-:Y:S01]  /*3ec0*/  IMAD.HI.U32 R5, R4, R7, RZ ;  /* 0x0000000704057227 */ /* 0x000fe200078e00ff */
[----:B------:R-:W-:-:S03]  /*3ed0*/  ISETP.GT.U32.AND P4, PT, R0, R200, PT ;  /* 0x000000c80000720c */ /* 0x000fc60003f84070 */
[----:B------:R-:W-:Y:S02]  /*3ee0*/  IMAD.MOV R5, RZ, RZ, -R5 ;  /* 0x000000ffff057224 */ /* 0x000fe400078e0a05 */
[----:B------:R-:W-:Y:S01]  /*3ef0*/  IMAD R208, R0, R208, R9 ;  /* 0x000000d000d07224 */ /* 0x000fe200078e0209 */
[----:B------:R-:W-:Y:S01]  /*3f00*/  IABS R9, R11 ;  /* 0x0000000b00097213 */ /* 0x000fe20000000000 */
[--C-:B------:R-:W-:Y:S02]  /*3f10*/  @!P3 IMAD.IADD R204, R204, 0x1, -R0.reuse ;  /* 0x00000001ccccb824 */ /* 0x100fe400078e0a00 */
[----:B------:R-:W-:Y:S01]  /*3f20*/  @!P0 IMAD.IADD R206, R206, 0x1, -R0 ;  /* 0x00000001cece8824 */ /* 0x000fe200078e0a00 */
[C---:B------:R-:W-:Y:S01]  /*3f30*/  ISETP.GT.U32.AND P3, PT, R0.reuse, R208, PT ;  /* 0x000000d00000720c */ /* 0x040fe20003f64070 */
[C---:B------:R-:W-:Y:S02]  /*3f40*/  IMAD R210, R0.reuse, R5, R7 ;  /* 0x0000000500d27224 */ /* 0x040fe400078e0207 */
[----:B------:R-:W-:Y:S01]  /*3f50*/  @!P5 IMAD.MOV R204, RZ, RZ, -R204 ;  /* 0x000000ffffccd224 */ /* 0x000fe200078e0acc */
[C---:B------:R-:W-:Y:S01]  /*3f60*/  ISETP.GT.U32.AND P0, PT, R0.reuse, R206, PT ;  /* 0x000000ce0000720c */ /* 0x040fe20003f04070 */
[----:B------:R-:W-:Y:S01]  /*3f70*/  IMAD.MOV.U32 R7, RZ, RZ, R9 ;  /* 0x000000ffff077224 */ /* 0x000fe200078e0009 */
[----:B------:R-:W-:Y:S01]  /*3f80*/  ISETP.GT.U32.AND P5, PT, R0, R210, PT ;  /* 0x000000d20000720c */ /* 0x000fe20003fa4070 */
[----:B------:R-:W-:Y:S01]  /*3f90*/  @!P1 IMAD.MOV R198, RZ, RZ, -R198 ;  /* 0x000000ffffc69224 */ /* 0x000fe200078e0ac6 */
[----:B------:R-:W-:Y:S01]  /*3fa0*/  ISETP.GE.AND P1, PT, R14, RZ, PT ;  /* 0x000000ff0e00720c */ /* 0x000fe20003f26270 */
[----:B------:R-:W-:Y:S01]  /*3fb0*/  @!P4 IMAD.IADD R200, R200, 0x1, -R0 ;  /* 0x00000001c8c8c824 */ /* 0x000fe200078e0a00 */
[----:B------:R-:W-:Y:S01]  /*3fc0*/  LOP3.LUT R14, R3, 0x140, RZ, 0xfc, !PT ;  /* 0x00000140030e7812 */ /* 0x000fe200078efcff */
[----:B------:R-:W-:Y:S01]  /*3fd0*/  IMAD.HI.U32 R5, R4, R7, RZ ;  /* 0x0000000704057227 */ /* 0x000fe200078e00ff */
[----:B------:R-:W-:-:S02]  /*3fe0*/  ISETP.GE.AND P4, PT, R17, RZ, PT ;  /* 0x000000ff1100720c */ /* 0x000fc40003f86270 */
[----:B------:R-:W-:Y:S01]  /*3ff0*/  LOP3.LUT R17, R3, 0x150, RZ, 0xfc, !PT ;  /* 0x0000015003117812 */ /* 0x000fe200078efcff */
[----:B------:R-:W-:Y:S01]  /*4000*/  @!P2 IMAD.MOV R200, RZ, RZ, -R200 ;  /* 0x000000ffffc8a224 */ /* 0x000fe200078e0ac8 */
[----:B------:R-:W-:Y:S01]  /*4010*/  ISETP.GE.AND P2, PT, R11, RZ, PT ;  /* 0x000000ff0b00720c */ /* 0x000fe20003f46270 */
[----:B------:R-:W-:Y:S01]  /*4020*/  IMAD.MOV R5, RZ, RZ, -R5 ;  /* 0x000000ffff057224 */ /* 0x000fe200078e0a05 */
[----:B------:R-:W-:Y:S01]  /*4030*/  LOP3.LUT R11, R3, 0x13c, RZ, 0xfc, !PT ;  /* 0x0000013c030b7812 */ /* 0x000fe200078efcff */
[--C-:B------:R-:W-:Y:S02]  /*4040*/  @!P0 IMAD.IADD R206, R206, 0x1, -R0.reuse ;  /* 0x00000001cece8824 */ /* 0x100fe400078e0a00 */
[----:B------:R-:W-:Y:S01]  /*4050*/  IMAD R212, R0, R5, R7 ;  /* 0x0000000500d47224 */ /* 0x000fe200078e0207 */
[----:B------:R-:W-:Y:S01]  /*4060*/  IABS R9, R11 ;  /* 0x0000000b00097213 */ /* 0x000fe20000000000 */
[----:B------:R-:W-:Y:S01]  /*4070*/  @!P5 IMAD.IADD R210, R210, 0x1, -R0 ;  /* 0x00000001d2d2d824 */ /* 0x000fe200078e0a00 */
[----:B------:R-:W-:Y:S01]  /*4080*/  ISETP.GE.AND P0, PT, R11, RZ, PT ;  /* 0x000000ff0b00720c */ /* 0x000fe20003f06270 */
[----:B------:R-:W-:Y:S01]  /*4090*/  @!P1 IMAD.MOV R206, RZ, RZ, -R206 ;  /* 0x000000ffffce9224 */ /* 0x000fe200078e0ace */
[----:B------:R-:W-:Y:S01]  /*40a0*/  ISETP.GT.U32.AND P1, PT, R0, R212, PT ;  /* 0x000000d40000720c */ /* 0x000fe20003f24070 */
[----:B------:R-:W-:Y:S01]  /*40b0*/  IMAD.HI.U32 R5, R4, R9, RZ ;  /* 0x0000000904057227 */ /* 0x000fe200078e00ff */
[----:B------:R-:W-:-:S02]  /*40c0*/  ISETP.GT.U32.AND P5, PT, R0, R210, PT ;  /* 0x000000d20000720c */ /* 0x000fc40003fa4070 */
[----:B------:R-:W-:Y:S01]  /*40d0*/  IABS R11, R14 ;  /* 0x0000000e000b7213 */ /* 0x000fe20000000000 */
[----:B------:R-:W-:Y:S02]  /*40e0*/  IMAD.MOV R5, RZ, RZ, -R5 ;  /* 0x000000ffff057224 */ /* 0x000fe400078e0a05 */
[----:B------:R-:W-:Y:S01]  /*40f0*/  @!P6 IMAD.MOV R194, RZ, RZ, -R194 ;  /* 0x000000ffffc2e224 */ /* 0x000fe200078e0ac2 */
[----:B------:R-:W-:Y:S01]  /*4100*/  ISETP.GE.AND P6, PT, R15, RZ, PT ;  /* 0x000000ff0f00720c */ /* 0x000fe20003fc6270 */
[--C-:B------:R-:W-:Y:S01]  /*4110*/  @!P3 IMAD.IADD R208, R208, 0x1, -R0.reuse ;  /* 0x00000001d0d0b824 */ /* 0x100fe200078e0a00 */
[C---:B------:R-:W-:Y:S01]  /*4120*/  LOP3.LUT R15, R3.reuse, 0x144, RZ, 0xfc, !PT ;  /* 0x00000144030f7812 */ /* 0x040fe200078efcff */
[----:B------:R-:W-:Y:S01]  /*4130*/  IMAD R216, R0, R5, R9 ;  /* 0x0000000500d87224 */ /* 0x000fe200078e0209 */
[----:B------:R-:W-:Y:S01]  /*4140*/  LOP3.LUT R9, R3, 0x148, RZ, 0xfc, !PT ;  /* 0x0000014803097812 */ /* 0x000fe200078efcff */
[--C-:B------:R-:W-:Y:S01]  /*4150*/  @!P1 IMAD.IADD R212, R212, 0x1, -R0.reuse ;  /* 0x00000001d4d49824 */ /* 0x100fe200078e0a00 */
[----:B------:R-:W-:Y:S01]  /*4160*/  ISETP.GT.U32.AND P3, PT, R0, R208, PT ;  /* 0x000000d00000720c */ /* 0x000fe20003f64070 */
[----:B------:R-:W-:Y:S01]  /*4170*/  @!P5 IMAD.IADD R210, R210, 0x1, -R0 ;  /* 0x00000001d2d2d824 */ /* 0x000fe200078e0a00 */
[----:B------:R-:W-:Y:S01]  /*4180*/  IABS R13, R15 ;  /* 0x0000000f000d7213 */ /* 0x000fe20000000000 */
[----:B------:R-:W-:Y:S01]  /*4190*/  IMAD.HI.U32 R7, R4, R11, RZ ;  /* 0x0000000b04077227 */ /* 0x000fe200078e00ff */
[----:B------:R-:W-:-:S02]  /*41a0*/  ISETP.GT.U32.AND P5, PT, R0, R216, PT ;  /* 0x000000d80000720c */ /* 0x000fc40003fa4070 */
[----:B------:R-:W-:Y:S01]  /*41b0*/  ISETP.GT.U32.AND P1, PT, R0, R212, PT ;  /* 0x000000d40000720c */ /* 0x000fe20003f24070 */
[----:B------:R-:W-:-:S04]  /*41c0*/  IMAD.HI.U32 R5, R4, R13, RZ ;  /* 0x0000000d04057227 */ /* 0x000fc800078e00ff */
[----:B------:R-:W-:Y:S02]  /*41d0*/  IMAD.MOV R5, RZ, RZ, -R5 ;  /* 0x000000ffff057224 */ /* 0x000fe400078e0a05 */
[--C-:B------:R-:W-:Y:S01]  /*41e0*/  @!P3 IMAD.IADD R208, R208, 0x1, -R0.reuse ;  /* 0x00000001d0d0b824 */ /* 0x100fe200078e0a00 */
[----:B------:R-:W-:Y:S01]  /*41f0*/  ISETP.GE.AND P3, PT, R14, RZ, PT ;  /* 0x000000ff0e00720c */ /* 0x000fe20003f66270 */
[----:B------:R-:W-:Y:S01]  /*4200*/  IMAD.MOV R7, RZ, RZ, -R7 ;  /* 0x000000ffff077224 */ /* 0x000fe200078e0a07 */
[----:B------:R-:W-:Y:S01]  /*4210*/  LOP3.LUT R14, R3, 0x14c, RZ, 0xfc, !PT ;  /* 0x0000014c030e7812 */ /* 0x000fe200078efcff */
[----:B------:R-:W-:Y:S02]  /*4220*/  IMAD R218, R0, R5, R13 ;  /* 0x0000000500da7224 */ /* 0x000fe400078e020d */
[--C-:B------:R-:W-:Y:S01]  /*4230*/  @!P5 IMAD.IADD R216, R216, 0x1, -R0.reuse ;  /* 0x00000001d8d8d824 */ /* 0x100fe200078e0a00 */
[----:B------:R-:W-:Y:S01]  /*4240*/  IABS R13, R14 ;  /* 0x0000000e000d7213 */ /* 0x000fe20000000000 */
[----:B------:R-:W-:Y:S01]  /*4250*/  IMAD R214, R0, R7, R11 ;  /* 0x0000000700d67224 */ /* 0x000fe200078e020b */
[----:B------:R-:W-:Y:S01]  /*4260*/  IABS R11, R9 ;  /* 0x00000009000b7213 */ /* 0x000fe20000000000 */
[----:B------:R-:W-:Y:S01]  /*4270*/  @!P1 IMAD.IADD R212, R212, 0x1, -R0 ;  /* 0x00000001d4d49824 */ /* 0x000fe200078e0a00 */
[C---:B------:R-:W-:Y:S01]  /*4280*/  ISETP.GT.U32.AND P5, PT, R0.reuse, R216, PT ;  /* 0x000000d80000720c */ /* 0x040fe20003fa4070 */
[----:B------:R-:W-:Y:S01]  /*4290*/  @!P4 IMAD.MOV R210, RZ, RZ, -R210 ;  /* 0x000000ffffd2c224 */ /* 0x000fe200078e0ad2 */
[----:B------:R-:W-:Y:S01]  /*42a0*/  ISETP.GT.U32.AND P1, PT, R0, R218, PT ;  /* 0x000000da0000720c */ /* 0x000fe20003f24070 */
[----:B------:R-:W-:Y:S01]  /*42b0*/  IMAD.HI.U32 R7, R4, R13, RZ ;  /* 0x0000000d04077227 */ /* 0x000fe200078e00ff */
[----:B------:R-:W-:-:S03]  /*42c0*/  ISETP.GT.U32.AND P4, PT, R0, R214, PT ;  /* 0x000000d60000720c */ /* 0x000fc60003f84070 */
[----:B------:R-:W-:Y:S02]  /*42d0*/  IMAD.MOV R7, RZ, RZ, -R7 ;  /* 0x000000ffff077224 */ /* 0x000fe400078e0a07 */
[----:B------:R-:W-:Y:S01]  /*42e0*/  @!P6 IMAD.MOV R208, RZ, RZ, -R208 ;  /* 0x000000ffffd0e224 */ /* 0x000fe200078e0ad0 */
[----:B------:R-:W-:Y:S01]  /*42f0*/  ISETP.GE.AND P6, PT, R15, RZ, PT ;  /* 0x000000ff0f00720c */ /* 0x000fe20003fc6270 */
[----:B------:R-:W-:Y:S01]  /*4300*/  IMAD R224, R0, R7, R13 ;  /* 0x0000000700e07224 */ /* 0x000fe200078e020d */
[----:B------:R-:W-:Y:S01]  /*4310*/  IABS R15, R17 ;  /* 0x00000011000f7213 */ /* 0x000fe20000000000 */
[--C-:B------:R-:W-:Y:S01]  /*4320*/  @!P5 IMAD.IADD R216, R216, 0x1, -R0.reuse ;  /* 0x00000001d8d8d824 */ /* 0x100fe200078e0a00 */
[----:B------:R-:W-:Y:S01]  /*4330*/  ISETP.GE.AND P5, PT, R14, RZ, PT ;  /* 0x000000ff0e00720c */ /* 0x000fe20003fa6270 */
[--C-:B------:R-:W-:Y:S01]  /*4340*/  @!P1 IMAD.IADD R218, R218, 0x1, -R0.reuse ;  /* 0x00000001dada9824 */ /* 0x100fe200078e0a00 */
[----:B------:R-:W-:Y:S01]  /*4350*/  LOP3.LUT R14, R3, 0x158, RZ, 0xfc, !PT ;  /* 0x00000158030e7812 */ /* 0x000fe200078efcff */
[----:B------:R-:W-:-:S02]  /*4360*/  @!P4 IMAD.IADD R214, R214, 0x1, -R0 ;  /* 0x00000001d6d6c824 */ /* 0x000fc400078e0a00 */
[----:B------:R-:W-:Y:S01]  /*4370*/  @!P0 IMAD.MOV R216, RZ, RZ, -R216 ;  /* 0x000000ffffd88224 */ /* 0x000fe200078e0ad8 */
[----:B------:R-:W-:Y:S01]  /*4380*/  ISETP.GT.U32.AND P1, PT, R0, R218, PT ;  /* 0x000000da0000720c */ /* 0x000fe20003f24070 */
[----:B------:R-:W-:Y:S01]  /*4390*/  IMAD.HI.U32 R5, R4, R11, RZ ;  /* 0x0000000b04057227 */ /* 0x000fe200078e00ff */
[C---:B------:R-:W-:Y:S02]  /*43a0*/  ISETP.GT.U32.AND P0, PT, R0.reuse, R224, PT ;  /* 0x000000e00000720c */ /* 0x040fe40003f04070 */
[C---:B------:R-:W-:Y:S01]  /*43b0*/  ISETP.GT.U32.AND P4, PT, R0.reuse, R214, PT ;  /* 0x000000d60000720c */ /* 0x040fe20003f84070 */
[----:B------:R-:W-:Y:S02]  /*43c0*/  IMAD.MOV R5, RZ, RZ, -R5 ;  /* 0x000000ffff057224 */ /* 0x000fe400078e0a05 */
[----:B------:R-:W-:Y:S01]  /*43d0*/  @!P2 IMAD.MOV R212, RZ, RZ, -R212 ;  /* 0x000000ffffd4a224 */ /* 0x000fe200078e0ad4 */
[----:B------:R-:W-:Y:S01]  /*43e0*/  ISETP.GE.AND P2, PT, R9, RZ, PT ;  /* 0x000000ff0900720c */ /* 0x000fe20003f46270 */
[----:B------:R-:W-:Y:S01]  /*43f0*/  IMAD R220, R0, R5, R11 ;  /* 0x0000000500dc7224 */ /* 0x000fe200078e020b */
[----:B------:R-:W-:Y:S01]  /*4400*/  IABS R11, R14 ;  /* 0x0000000e000b7213 */ /* 0x000fe20000000000 */
[----:B------:R-:W-:Y:S01]  /*4410*/  IMAD.HI.U32 R9, R4, R15, RZ ;  /* 0x0000000f04097227 */ /* 0x000fe200078e00ff */
[----:B------:R-:W-:-:S03]  /*4420*/  LOP3.LUT R5, R3, 0x154, RZ, 0xfc, !PT ;  /* 0x0000015403057812 */ /* 0x000fc600078efcff */
[--C-:B------:R-:W-:Y:S02]  /*4430*/  @!P1 IMAD.IADD R218, R218, 0x1, -R0.reuse ;  /* 0x00000001dada9824 */ /* 0x100fe400078e0a00 */
[--C-:B------:R-:W-:Y:S02]  /*4440*/  @!P0 IMAD.IADD R224, R224, 0x1, -R0.reuse ;  /* 0x00000001e0e08824 */ /* 0x100fe400078e0a00 */
[----:B------:R-:W-:Y:S01]  /*4450*/  @!P4 IMAD.IADD R214, R214, 0x1, -R0 ;  /* 0x00000001d6d6c824 */ /* 0x000fe200078e0a00 */
[C---:B------:R-:W-:Y:S01]  /*4460*/  ISETP.GT.U32.AND P4, PT, R0.reuse, R220, PT ;  /* 0x000000dc0000720c */ /* 0x040fe20003f84070 */
[----:B------:R-:W-:Y:S01]  /*4470*/  @!P6 IMAD.MOV R218, RZ, RZ, -R218 ;  /* 0x000000ffffdae224 */ /* 0x000fe200078e0ada */
[----:B------:R-:W-:Y:S01]  /*4480*/  ISETP.GT.U32.AND P6, PT, R0, R224, PT ;  /* 0x000000e00000720c */ /* 0x000fe20003fc4070 */
[----:B------:R-:W-:-:S04]  /*4490*/  IMAD.HI.U32 R7, R4, R11, RZ ;  /* 0x0000000b04077227 */ /* 0x000fc800078e00ff */
[----:B------:R-:W-:Y:S02]  /*44a0*/  IMAD.MOV R9, RZ, RZ, -R9 ;  /* 0x000000ffff097224 */ /* 0x000fe400078e0a09 */
[----:B------:R-:W-:Y:S02]  /*44b0*/  IMAD.MOV R7, RZ, RZ, -R7 ;  /* 0x000000ffff077224 */ /* 0x000fe400078e0a07 */
[C---:B------:R-:W-:Y:S01]  /*44c0*/  IMAD R222, R0.reuse, R9, R15 ;  /* 0x0000000900de7224 */ /* 0x040fe200078e020f */
[----:B------:R-:W-:Y:S01]  /*44d0*/  IABS R9, R5 ;  /* 0x0000000500097213 */ /* 0x000fe20000000000 */
[----:B------:R-:W-:Y:S01]  /*44e0*/  IMAD R228, R0, R7, R11 ;  /* 0x0000000700e47224 */ /* 0x000fe200078e020b */
[----:B------:R-:W-:Y:S01]  /*44f0*/  LOP3.LUT R15, R3, 0x15c, RZ, 0xfc, !PT ;  /* 0x0000015c030f7812 */ /* 0x000fe200078efcff */
[--C-:B------:R-:W-:Y:S01]  /*4500*/  @!P4 IMAD.IADD R220, R220, 0x1, -R0.reuse ;  /* 0x00000001dcdcc824 */ /* 0x100fe200078e0a00 */
[----:B------:R-:W-:Y:S01]  /*4510*/  ISETP.GE.AND P4, PT, R5, RZ, PT ;  /* 0x000000ff0500720c */ /* 0x000fe20003f86270 */
[----:B------:R-:W-:Y:S01]  /*4520*/  @!P6 IMAD.IADD R224, R224, 0x1, -R0 ;  /* 0x00000001e0e0e824 */ /* 0x000fe200078e0a00 */
[----:B------:R-:W-:Y:S01]  /*4530*/  ISETP.GT.U32.AND P6, PT, R0, R228, PT ;  /* 0x000000e40000720c */ /* 0x000fe20003fc4070 */
[----:B------:R-:W-:Y:S01]  /*4540*/  IMAD.HI.U32 R5, R4, R9, RZ ;  /* 0x0000000904057227 */ /* 0x000fe200078e00ff */
[----:B------:R-:W-:-:S02]  /*4550*/  IABS R13, R15 ;  /* 0x0000000f000d7213 */ /* 0x000fc40000000000 */
[C---:B------:R-:W-:Y:S01]  /*4560*/  ISETP.GT.U32.AND P0, PT, R0.reuse, R220, PT ;  /* 0x000000dc0000720c */ /* 0x040fe20003f04070 */
[----:B------:R-:W-:Y:S01]  /*4570*/  IMAD.MOV R5, RZ, RZ, -R5 ;  /* 0x000000ffff057224 */ /* 0x000fe200078e0a05 */
[C---:B------:R-:W-:Y:S01]  /*4580*/  ISETP.GT.U32.AND P1, PT, R0.reuse, R222, PT ;  /* 0x000000de0000720c */ /* 0x040fe20003f24070 */
[----:B------:R-:W-:Y:S01]  /*4590*/  @!P3 IMAD.MOV R214, RZ, RZ, -R214 ;  /* 0x000000ffffd6b224 */ /* 0x000fe200078e0ad6 */
[----:B------:R-:W-:Y:S01]  /*45a0*/  ISETP.GE.AND P3, PT, R17, RZ, PT ;  /* 0x000000ff1100720c */ /* 0x000fe20003f66270 */
[----:B------:R-:W-:Y:S01]  /*45b0*/  IMAD R226, R0, R5, R9 ;  /* 0x0000000500e27224 */ /* 0x000fe200078e0209 */
[----:B------:R-:W-:Y:S01]  /*45c0*/  LOP3.LUT R17, R3, 0x160, RZ, 0xfc, !PT ;  /* 0x0000016003117812 */ /* 0x000fe200078efcff */
[----:B------:R-:W-:Y:S01]  /*45d0*/  IMAD.MOV.U32 R9, RZ, RZ, R13 ;  /* 0x000000ffff097224 */ /* 0x000fe200078e000d */
[----:B------:R-:W-:Y:S01]  /*45e0*/  IABS R13, R19 ;  /* 0x00000013000d7213 */ /* 0x000fe20000000000 */
[----:B------:R-:W-:Y:S01]  /*45f0*/  @!P6 IMAD.IADD R228, R228, 0x1, -R0 ;  /* 0x00000001e4e4e824 */ /* 0x000fe200078e0a00 */
[----:B------:R-:W-:Y:S01]  /*4600*/  IABS R11, R17 ;  /* 0x00000011000b7213 */ /* 0x000fe20000000000 */
[----:B------:R-:W-:-:S03]  /*4610*/  IMAD.HI.U32 R5, R4, R9, RZ ;  /* 0x0000000904057227 */ /* 0x000fc600078e00ff */
[----:B------:R-:W-:Y:S01]  /*4620*/  ISETP.GT.U32.AND P6, PT, R0, R228, PT ;  /* 0x000000e40000720c */ /* 0x000fe20003fc4070 */
[----:B------:R-:W-:Y:S02]  /*4630*/  IMAD.MOV R230, RZ, RZ, -R5 ;  /* 0x000000ffffe67224 */ /* 0x000fe400078e0a05 */
[----:B------:R-:W-:-:S04]  /*4640*/  IMAD.HI.U32 R5, R4, R11, RZ ;  /* 0x0000000b04057227 */ /* 0x000fc800078e00ff */
[--C-:B------:R-:W-:Y:S01]  /*4650*/  @!P0 IMAD.IADD R220, R220, 0x1, -R0.reuse ;  /* 0x00000001dcdc8824 */ /* 0x100fe200078e0a00 */
[----:B------:R-:W-:Y:S01]  /*4660*/  ISETP.GT.U32.AND P0, PT, R0, R226, PT ;  /* 0x000000e20000720c */ /* 0x000fe20003f04070 */
[----:B------:R-:W-:Y:S02]  /*4670*/  IMAD.MOV R5, RZ, RZ, -R5 ;  /* 0x000000ffff057224 */ /* 0x000fe400078e0a05 */
[----:B------:R-:W-:Y:S02]  /*4680*/  @!P1 IMAD.IADD R222, R222, 0x1, -R0 ;  /* 0x00000001dede9824 */ /* 0x000fe400078e0a00 */
[C---:B------:R-:W-:Y:S02]  /*4690*/  IMAD R230, R0.reuse, R230, R9 ;  /* 0x000000e600e67224 */ /* 0x040fe400078e0209 */
[C---:B------:R-:W-:Y:S01]  /*46a0*/  IMAD R232, R0.reuse, R5, R11 ;  /* 0x0000000500e87224 */ /* 0x040fe200078e020b */
[C---:B------:R-:W-:Y:S01]  /*46b0*/  ISETP.GT.U32.AND P1, PT, R0.reuse, R222, PT ;  /* 0x000000de0000720c */ /* 0x040fe20003f24070 */
[----:B------:R-:W-:Y:S01]  /*46c0*/  @!P5 IMAD.MOV R224, RZ, RZ, -R224 ;  /* 0x000000ffffe0d224 */ /* 0x000fe200078e0ae0 */
[----:B------:R-:W-:Y:S01]  /*46d0*/  ISETP.GT.U32.AND P5, PT, R0, R230, PT ;  /* 0x000000e60000720c */ /* 0x000fe20003fa4070 */
[----:B------:R-:W-:Y:S01]  /*46e0*/  @!P6 IMAD.IADD R228, R228, 0x1, -R0 ;  /* 0x00000001e4e4e824 */ /* 0x000fe200078e0a00 */
[----:B------:R-:W-:Y:S01]  /*46f0*/  ISETP.GT.U32.AND P6, PT, R0, R232, PT ;  /* 0x000000e80000720c */ /* 0x000fe20003fc4070 */
[----:B------:R-:W-:-:S04]  /*4700*/  IMAD.HI.U32 R7, R4, R13, RZ ;  /* 0x0000000d04077227 */ /* 0x000fc800078e00ff */
[--C-:B------:R-:W-:Y:S02]  /*4710*/  @!P0 IMAD.IADD R226, R226, 0x1, -R0.reuse ;  /* 0x00000001e2e28824 */ /* 0x100fe400078e0a00 */
[----:B------:R-:W-:Y:S02]  /*4720*/  IMAD.MOV R7, RZ, RZ, -R7 ;  /* 0x000000ffff077224 */ /* 0x000fe400078e0a07 */
[--C-:B------:R-:W-:Y:S01]  /*4730*/  @!P1 IMAD.IADD R222, R222, 0x1, -R0.reuse ;  /* 0x00000001dede9824 */ /* 0x100fe200078e0a00 */
[C---:B------:R-:W-:Y:S01]  /*4740*/  ISETP.GT.U32.AND P0, PT, R0.reuse, R226, PT ;  /* 0x000000e20000720c */ /* 0x040fe20003f04070 */
[----:B------:R-:W-:Y:S01]  /*4750*/  IMAD R234, R0, R7, R13 ;  /* 0x0000000700ea7224 */ /* 0x000fe200078e020d */
[C---:B------:R-:W-:Y:S01]  /*4760*/  LOP3.LUT R13, R3.reuse, 0x168, RZ, 0xfc, !PT ;  /* 0x00000168030d7812 */ /* 0x040fe200078efcff */
[--C-:B------:R-:W-:Y:S01]  /*4770*/  @!P5 IMAD.IADD R230, R230, 0x1, -R0.reuse ;  /* 0x00000001e6e6d824 */ /* 0x100fe200078e0a00 */
[----:B------:R-:W-:Y:S01]  /*4780*/  ISETP.GE.AND P1, PT, R14, RZ, PT ;  /* 0x000000ff0e00720c */ /* 0x000fe20003f26270 */
[----:B------:R-:W-:Y:S01]  /*4790*/  @!P6 IMAD.IADD R232, R232, 0x1, -R0 ;  /* 0x00000001e8e8e824 */ /* 0x000fe200078e0a00 */
[----:B------:R-:W-:Y:S01]  /*47a0*/  LOP3.LUT R14, R3, 0x16c, RZ, 0xfc, !PT ;  /* 0x0000016c030e7812 */ /* 0x000fe200078efcff */
[----:B------:R-:W-:Y:S01]  /*47b0*/  @!P2 IMAD.MOV R220, RZ, RZ, -R220 ;  /* 0x000000ffffdca224 */ /* 0x000fe200078e0adc */
[----:B------:R-:W-:Y:S01]  /*47c0*/  IABS R9, R13 ;  /* 0x0000000d00097213 */ /* 0x000fe20000000000 */
[----:B------:R-:W-:Y:S01]  /*47d0*/  @!P3 IMAD.MOV R222, RZ, RZ, -R222 ;  /* 0x000000ffffdeb224 */ /* 0x000fe200078e0ade */
[----:B------:R-:W-:-:S02]  /*47e0*/  IABS R11, R14 ;  /* 0x0000000e000b7213 */ /* 0x000fc40000000000 */
[----:B------:R-:W-:Y:S01]  /*47f0*/  ISETP.GT.U32.AND P5, PT, R0, R230, PT ;  /* 0x000000e60000720c */ /* 0x000fe20003fa4070 */
[----:B------:R-:W-:Y:S01]  /*4800*/  IMAD.HI.U32 R5, R4, R9, RZ ;  /* 0x0000000904057227 */ /* 0x000fe200078e00ff */
[----:B------:R-:W-:Y:S02]  /*4810*/  ISETP.GT.U32.AND P6, PT, R0, R232, PT ;  /* 0x000000e80000720c */ /* 0x000fe40003fc4070 */
[----:B------:R-:W-:Y:S01]  /*4820*/  ISETP.GE.AND P2, PT, R15, RZ, PT ;  /* 0x000000ff0f00720c */ /* 0x000fe20003f46270 */
[----:B------:R-:W-:Y:S01]  /*4830*/  @!P0 IMAD.IADD R226, R226, 0x1, -R0 ;  /* 0x00000001e2e28824 */ /* 0x000fe200078e0a00 */
[----:B------:R-:W-:Y:S01]  /*4840*/  LOP3.LUT R15, R3, 0x170, RZ, 0xfc, !PT ;  /* 0x00000170030f7812 */ /* 0x000fe200078efcff */
[----:B------:R-:W-:Y:S01]  /*4850*/  IMAD.HI.U32 R7, R4, R11, RZ ;  /* 0x0000000b04077227 */ /* 0x000fe200078e00ff */
[----:B------:R-:W-:Y:S02]  /*4860*/  ISETP.GE.AND P3, PT, R17, RZ, PT ;  /* 0x000000ff1100720c */ /* 0x000fe40003f66270 */
[----:B------:R-:W-:Y:S01]  /*4870*/  LOP3.LUT R17, R3, 0x17c, RZ, 0xfc, !PT ;  /* 0x0000017c03117812 */ /* 0x000fe200078efcff */
[----:B------:R-:W-:Y:S01]  /*4880*/  IMAD.MOV R5, RZ, RZ, -R5 ;  /* 0x000000ffff057224 */ /* 0x000fe200078e0a05 */
[----:B------:R-:W-:Y:S01]  /*4890*/  ISETP.GE.AND P0, PT, R19, RZ, PT ;  /* 0x000000ff1300720c */ /* 0x000fe20003f06270 */
[----:B------:R-:W-:Y:S01]  /*48a0*/  @!P4 IMAD.MOV R226, RZ, RZ, -R226 ;  /* 0x000000ffffe2c224 */ /* 0x000fe200078e0ae2 */
[C---:B------:R-:W-:Y:S01]  /*48b0*/  ISETP.GT.U32.AND P4, PT, R0.reuse, R234, PT ;  /* 0x000000ea0000720c */ /* 0x040fe20003f84070 */
[----:B------:R-:W-:Y:S01]  /*48c0*/  IMAD.MOV R7, RZ, RZ, -R7 ;  /* 0x000000ffff077224 */ /* 0x000fe200078e0a07 */
[C---:B------:R-:W-:Y:S01]  /*48d0*/  LOP3.LUT R19, R3.reuse, 0x180, RZ, 0xfc, !PT ;  /* 0x0000018003137812 */ /* 0x040fe200078efcff */
[----:B------:R-:W-:Y:S01]  /*48e0*/  IMAD R236, R0, R5, R9 ;  /* 0x0000000500ec7224 */ /* 0x000fe200078e0209 */
[----:B------:R-:W-:Y:S01]  /*48f0*/  LOP3.LUT R9, R3, 0x174, RZ, 0xfc, !PT ;  /* 0x0000017403097812 */ /* 0x000fe200078efcff */
[--C-:B------:R-:W-:Y:S01]  /*4900*/  @!P5 IMAD.IADD R230, R230, 0x1, -R0.reuse ;  /* 0x00000001e6e6d824 */ /* 0x100fe200078e0a00 */
[----:B------:R-:W-:Y:S01]  /*4910*/  ISETP.GE.AND P5, PT, R14, RZ, PT ;  /* 0x000000ff0e00720c */ /* 0x000fe20003fa6270 */
[----:B------:R-:W-:Y:S01]  /*4920*/  IMAD R238, R0, R7, R11 ;  /* 0x0000000700ee7224 */ /* 0x000fe200078e020b */
[----:B------:R-:W-:Y:S01]  /*4930*/  IABS R7, R9 ;  /* 0x0000000900077213 */ /* 0x000fe20000000000 */
[----:B------:R-:W-:Y:S01]  /*4940*/  @!P6 IMAD.IADD R232, R232, 0x1, -R0 ;  /* 0x00000001e8e8e824 */ /* 0x000fe200078e0a00 */
[C---:B------:R-:W-:Y:S01]  /*4950*/  ISETP.GT.U32.AND P6, PT, R0.reuse, R236, PT ;  /* 0x000000ec0000720c */ /* 0x040fe20003fc4070 */
[----:B------:R-:W-:Y:S01]  /*4960*/  @!P2 IMAD.MOV R230, RZ, RZ, -R230 ;  /* 0x000000ffffe6a224 */ /* 0x000fe200078e0ae6 */
[----:B------:R-:W-:Y:S01]  /*4970*/  ISETP.GT.U32.AND P2, PT, R0, R238, PT ;  /* 0x000000ee0000720c */ /* 0x000fe20003f44070 */
[----:B------:R-:W-:Y:S01]  /*4980*/  @!P1 IMAD.MOV R228, RZ, RZ, -R228 ;  /* 0x000000ffffe49224 */ /* 0x000fe200078e0ae4 */
[----:B------:R-:W-:Y:S01]  /*4990*/  ISETP.GE.AND P1, PT, R13, RZ, PT ;  /* 0x000000ff0d00720c */ /* 0x000fe20003f26270 */
[----:B------:R-:W-:Y:S01]  /*49a0*/  @!P4 IMAD.IADD R234, R234, 0x1, -R0 ;  /* 0x00000001eaeac824 */ /* 0x000fe200078e0a00 */
[----:B------:R-:W-:Y:S01]  /*49b0*/  IABS R13, R15 ;  /* 0x0000000f000d7213 */ /* 0x000fe20000000000 */
[----:B------:R-:W-:Y:S01]  /*49c0*/  @!P3 IMAD.MOV R232, RZ, RZ, -R232 ;  /* 0x000000ffffe8b224 */ /* 0x000fe200078e0ae8 */
[----:B------:R-:W-:-:S02]  /*49d0*/  LOP3.LUT R14, R3, 0x178, RZ, 0xfc, !PT ;  /* 0x00000178030e7812 */ /* 0x000fc400078efcff */
[----:B------:R-:W-:Y:S01]  /*49e0*/  ISETP.GT.U32.AND P4, PT, R0, R234, PT ;  /* 0x000000ea0000720c */ /* 0x000fe20003f84070 */
[----:B------:R-:W-:Y:S01]  /*49f0*/  IMAD.HI.U32 R5, R4, R13, RZ ;  /* 0x0000000d04057227 */ /* 0x000fe200078e00ff */
[----:B------:R-:W-:Y:S02]  /*4a00*/  IABS R11, R17 ;  /* 0x00000011000b7213 */ /* 0x000fe40000000000 */
[----:B------:R-:W-:Y:S01]  /*4a10*/  ISETP.GE.AND P3, PT, R15, RZ, PT ;  /* 0x000000ff0f00720c */ /* 0x000fe20003f66270 */
[--C-:B------:R-:W-:Y:S01]  /*4a20*/  @!P6 IMAD.IADD R236, R236, 0x1, -R0.reuse ;  /* 0x00000001ecece824 */ /* 0x100fe200078e0a00 */
[----:B------:R-:W-:Y:S01]  /*4a30*/  IABS R15, R21 ;  /* 0x00000015000f7213 */ /* 0x000fe20000000000 */
[----:B------:R-:W-:Y:S02]  /*4a40*/  @!P2 IMAD.IADD R238, R238, 0x1, -R0 ;  /* 0x00000001eeeea824 */ /* 0x000fe400078e0a00 */
[----:B------:R-:W-:Y:S01]  /*4a50*/  IMAD.MOV R5, RZ, RZ, -R5 ;  /* 0x000000ffff057224 */ /* 0x000fe200078e0a05 */
[----:B------:R-:W-:-:S02]  /*4a60*/  ISETP.GT.U32.AND P6, PT, R0, R236, PT ;  /* 0x000000ec0000720c */ /* 0x000fc40003fc4070 */
[C---:B------:R-:W-:Y:S01]  /*4a70*/  ISETP.GT.U32.AND P2, PT, R0.reuse, R238, PT ;  /* 0x000000ee0000720c */ /* 0x040fe20003f44070 */
[----:B------:R-:W-:Y:S01]  /*4a80*/  IMAD R240, R0, R5, R13 ;  /* 0x0000000500f07224 */ /* 0x000fe200078e020d */
[----:B------:R-:W-:Y:S01]  /*4a90*/  IABS R13, R19 ;  /* 0x00000013000d7213 */ /* 0x000fe20000000000 */
[----:B------:R-:W-:-:S04]  /*4aa0*/  IMAD.HI.U32 R5, R4, R7, RZ ;  /* 0x0000000704057227 */ /* 0x000fc800078e00ff */
[--C-:B------:R-:W-:Y:S01]  /*4ab0*/  @!P4 IMAD.IADD R234, R234, 0x1, -R0.reuse ;  /* 0x00000001eaeac824 */ /* 0x100fe200078e0a00 */
[----:B------:R-:W-:Y:S01]  /*4ac0*/  ISETP.GE.AND P4, PT, R9, RZ, PT ;  /* 0x000000ff0900720c */ /* 0x000fe20003f86270 */
[----:B------:R-:W-:Y:S01]  /*4ad0*/  IMAD.MOV R5, RZ, RZ, -R5 ;  /* 0x000000ffff057224 */ /* 0x000fe200078e0a05 */
[----:B------:R-:W-:Y:S01]  /*4ae0*/  IABS R9, R14 ;  /* 0x0000000e00097213 */ /* 0x000fe20000000000 */
[----:B------:R-:W-:Y:S01]  /*4af0*/  @!P6 IMAD.IADD R236, R236, 0x1, -R0 ;  /* 0x00000001ecece824 */ /* 0x000fe200078e0a00 */
[C---:B------:R-:W-:Y:S01]  /*4b00*/  ISETP.GT.U32.AND P6, PT, R0.reuse, R240, PT ;  /* 0x000000f00000720c */ /* 0x040fe20003fc4070 */
[----:B------:R-:W-:Y:S02]  /*4b10*/  IMAD R242, R0, R5, R7 ;  /* 0x0000000500f27224 */ /* 0x000fe400078e0207 */
[----:B------:R-:W-:-:S04]  /*4b20*/  IMAD.HI.U32 R5, R4, R9, RZ ;  /* 0x0000000904057227 */ /* 0x000fc800078e00ff */
[----:B------:R-:W-:Y:S01]  /*4b30*/  @!P2 IMAD.IADD R238, R238, 0x1, -R0 ;  /* 0x00000001eeeea824 */ /* 0x000fe200078e0a00 */
[----:B------:R-:W-:Y:S01]  /*4b40*/  ISETP.GT.U32.AND P2, PT, R0, R242, PT ;  /* 0x000000f20000720c */ /* 0x000fe20003f44070 */
[----:B------:R-:W-:-:S04]  /*4b50*/  IMAD.HI.U32 R7, R4, R11, RZ ;  /* 0x0000000b04077227 */ /* 0x000fc800078e00ff */
[----:B------:R-:W-:Y:S02]  /*4b60*/  IMAD.MOV R5, RZ, RZ, -R5 ;  /* 0x000000ffff057224 */ /* 0x000fe400078e0a05 */
[----:B------:R-:W-:Y:S02]  /*4b70*/  IMAD.MOV R7, RZ, RZ, -R7 ;  /* 0x000000ffff077224 */ /* 0x000fe400078e0a07 */
[C---:B------:R-:W-:Y:S02]  /*4b80*/  IMAD R244, R0.reuse, R5, R9 ;  /* 0x0000000500f47224 */ /* 0x040fe400078e0209 */
[----:B------:R-:W-:Y:S01]  /*4b90*/  IMAD R246, R0, R7, R11 ;  /* 0x0000000700f67224 */ /* 0x000fe200078e020b */
[----:B------:R-:W-:Y:S01]  /*4ba0*/  LOP3.LUT R11, R3, 0x188, RZ, 0xfc, !PT ;  /* 0x00000188030b7812 */ /* 0x000fe200078efcff */
[--C-:B------:R-:W-:Y:S01]  /*4bb0*/  @!P6 IMAD.IADD R240, R240, 0x1, -R0.reuse ;  /* 0x00000001f0f0e824 */ /* 0x100fe200078e0a00 */
[----:B------:R-:W-:Y:S01]  /*4bc0*/  ISETP.GT.U32.AND P6, PT, R0, R244, PT ;  /* 0x000000f40000720c */ /* 0x000fe20003fc4070 */
[----:B------:R-:W-:Y:S01]  /*4bd0*/  @!P2 IMAD.IADD R242, R242, 0x1, -R0 ;  /* 0x00000001f2f2a824 */ /* 0x000fe200078e0a00 */
[----:B------:R-:W-:Y:S01]  /*4be0*/  ISETP.GT.U32.AND P2, PT, R0, R246, PT ;  /* 0x000000f60000720c */ /* 0x000fe20003f44070 */
[----:B------:R-:W-:Y:S01]  /*4bf0*/  IMAD.HI.U32 R5, R4, R13, RZ ;  /* 0x0000000d04057227 */ /* 0x000fe200078e00ff */
[----:B------:R-:W-:-:S03]  /*4c00*/  IABS R9, R11 ;  /* 0x0000000b00097213 */ /* 0x000fc60000000000 */
[----:B------:R-:W-:Y:S02]  /*4c10*/  IMAD.MOV R5, RZ, RZ, -R5 ;  /* 0x000000ffff057224 */ /* 0x000fe400078e0a05 */
[----:B------:R-:W-:-:S04]  /*4c20*/  IMAD.HI.U32 R7, R4, R15, RZ ;  /* 0x0000000f04077227 */ /* 0x000fc800078e00ff */
[--C-:B------:R-:W-:Y:S01]  /*4c30*/  @!P6 IMAD.IADD R244, R244, 0x1, -R0.reuse ;  /* 0x00000001f4f4e824 */ /* 0x100fe200078e0a00 */
[----:B------:R-:W-:Y:S01]  /*4c40*/  ISETP.GT.U32.AND P6, PT, R0, R240, PT ;  /* 0x000000f00000720c */ /* 0x000fe20003fc4070 */
[----:B------:R-:W-:Y:S02]  /*4c50*/  @!P2 IMAD.IADD R246, R246, 0x1, -R0 ;  /* 0x00000001f6f6a824 */ /* 0x000fe400078e0a00 */
[C---:B------:R-:W-:Y:S01]  /*4c60*/  IMAD R248, R0.reuse, R5, R13 ;  /* 0x0000000500f87224 */ /* 0x040fe200078e020d */
[----:B------:R-:W-:Y:S01]  /*4c70*/  ISETP.GT.U32.AND P2, PT, R0, R244, PT ;  /* 0x000000f40000720c */ /* 0x000fe20003f44070 */
[----:B------:R-:W-:Y:S01]  /*4c80*/  IMAD.HI.U32 R5, R4, R9, RZ ;  /* 0x0000000904057227 */ /* 0x000fe200078e00ff */
[----:B------:R-:W-:-:S03]  /*4c90*/  LOP3.LUT R13, R3, 0x194, RZ, 0xfc, !PT ;  /* 0x00000194030d7812 */ /* 0x000fc600078efcff */
[----:B------:R-:W-:Y:S01]  /*4ca0*/  IMAD.MOV R5, RZ, RZ, -R5 ;  /* 0x000000ffff057224 */ /* 0x000fe200078e0a05 */
[----:B------:R-:W-:Y:S01]  /*4cb0*/  IABS R77, R13 ;  /* 0x0000000d004d7213 */ /* 0x000fe20000000000 */
[----:B------:R-:W-:Y:S01]  /*4cc0*/  @!P0 IMAD.MOV R234, RZ, RZ, -R234 ;  /* 0x000000ffffea8224 */ /* 0x000fe200078e0aea */
[C---:B------:R-:W-:Y:S01]  /*4cd0*/  ISETP.GT.U32.AND P0, PT, R0.reuse, R242, PT ;  /* 0x000000f20000720c */ /* 0x040fe20003f04070 */
[C---:B------:R-:W-:Y:S01]  /*4ce0*/  IMAD R252, R0.reuse, R5, R9 ;  /* 0x0000000500fc7224 */ /* 0x040fe200078e0209 */
[----:B------:R-:W-:Y:S01]  /*4cf0*/  LOP3.LUT R9, R3, 0x190, RZ, 0xfc, !PT ;  /* 0x0000019003097812 */ /* 0x000fe200078efcff */
[----:B------:R-:W-:Y:S01]  /*4d00*/  @!P1 IMAD.MOV R236, RZ, RZ, -R236 ;  /* 0x000000ffffec9224 */ /* 0x000fe200078e0aec */
[----:B------:R-:W-:Y:S01]  /*4d10*/  ISETP.GT.U32.AND P1, PT, R0, R246, PT ;  /* 0x000000f60000720c */ /* 0x000fe20003f24070 */
[----:B------:R-:W-:Y:S01]  /*4d20*/  @!P2 IMAD.IADD R244, R244, 0x1, -R0 ;  /* 0x00000001f4f4a824 */ /* 0x000fe200078e0a00 */
[----:B------:R-:W-:Y:S01]  /*4d30*/  ISETP.GT.U32.AND P2, PT, R0, R252, PT ;  /* 0x000000fc0000720c */ /* 0x000fe20003f44070 */
[----:B------:R-:W-:-:S02]  /*4d40*/  IMAD.MOV R7, RZ, RZ, -R7 ;  /* 0x000000ffff077224 */ /* 0x000fc400078e0a07 */
[----:B------:R-:W-:Y:S01]  /*4d50*/  @!P5 IMAD.MOV R238, RZ, RZ, -R238 ;  /* 0x000000ffffeed224 */ /* 0x000fe200078e0aee */
[C---:B------:R-:W-:Y:S01]  /*4d60*/  ISETP.GT.U32.AND P5, PT, R0.reuse, R248, PT ;  /* 0x000000f80000720c */ /* 0x040fe20003fa4070 */
[----:B------:R-:W-:Y:S01]  /*4d70*/  IMAD R250, R0, R7, R15 ;  /* 0x0000000700fa7224 */ /* 0x000fe200078e020f */
[----:B------:R-:W-:Y:S01]  /*4d80*/  IABS R15, R23 ;  /* 0x00000017000f7213 */ /* 0x000fe20000000000 */
[--C-:B------:R-:W-:Y:S01]  /*4d90*/  @!P0 IMAD.IADD R242, R242, 0x1, -R0.reuse ;  /* 0x00000001f2f28824 */ /* 0x100fe200078e0a00 */
[----:B------:R-:W-:Y:S01]  /*4da0*/  IABS R7, R9 ;  /* 0x0000000900077213 */ /* 0x000fe20000000000 */
[--C-:B------:R-:W-:Y:S01]  /*4db0*/  @!P6 IMAD.IADD R240, R240, 0x1, -R0.reuse ;  /* 0x00000001f0f0e824 */ /* 0x100fe200078e0a00 */
[----:B------:R-:W-:Y:S01]  /*4dc0*/  ISETP.GE.AND P0, PT, R14, RZ, PT ;  /* 0x000000ff0e00720c */ /* 0x000fe20003f06270 */
[----:B------:R-:W-:Y:S01]  /*4dd0*/  IMAD.HI.U32 R5, R4, R15, RZ ;  /* 0x0000000f04057227 */ /* 0x000fe200078e00ff */
[----:B------:R-:W-:Y:S02]  /*4de0*/  ISETP.GT.U32.AND P6, PT, R0, R250, PT ;  /* 0x000000fa0000720c */ /* 0x000fe40003fc4070 */
[----:B------:R-:W-:Y:S01]  /*4df0*/  LOP3.LUT R14, R3, 0x198, RZ, 0xfc, !PT ;  /* 0x00000198030e7812 */ /* 0x000fe200078efcff */
[--C-:B------:R-:W-:Y:S01]  /*4e00*/  @!P1 IMAD.IADD R246, R246, 0x1, -R0.reuse ;  /* 0x00000001f6f69824 */ /* 0x100fe200078e0a00 */
[----:B------:R-:W-:Y:S01]  /*4e10*/  ISETP.GE.AND P1, PT, R17, RZ, PT ;  /* 0x000000ff1100720c */ /* 0x000fe20003f26270 */
[----:B------:R-:W-:Y:S01]  /*4e20*/  @!P2 IMAD.IADD R252, R252, 0x1, -R0 ;  /* 0x00000001fcfca824 */ /* 0x000fe200078e0a00 */
[----:B------:R-:W-:Y:S01]  /*4e30*/  IABS R81, R14 ;  /* 0x0000000e00517213 */ /* 0x000fe20000000000 */
[----:B------:R-:W-:Y:S01]  /*4e40*/  IMAD.MOV R5, RZ, RZ, -R5 ;  /* 0x000000ffff057224 */ /* 0x000fe200078e0a05 */
[----:B------:R-:W-:Y:S01]  /*4e50*/  LOP3.LUT R17, R3, 0x19c, RZ, 0xfc, !PT ;  /* 0x0000019c03117812 */ /* 0x000fe200078efcff */
[----:B------:R-:W-:Y:S01]  /*4e60*/  @!P4 IMAD.MOV R242, RZ, RZ, -R242 ;  /* 0x000000fffff2c224 */ /* 0x000fe200078e0af2 */
[C---:B------:R-:W-:Y:S01]  /*4e70*/  ISETP.GT.U32.AND P4, PT, R0.reuse, R252, PT ;  /* 0x000000fc0000720c */ /* 0x040fe20003f84070 */
[----:B------:R-:W-:Y:S01]  /*4e80*/  IMAD R15, R0, R5, R15 ;  /* 0x00000005000f7224 */ /* 0x000fe200078e020f */
[----:B------:R-:W-:Y:S01]  /*4e90*/  IABS R85, R17 ;  /* 0x0000001100557213 */ /* 0x000fe20000000000 */
[----:B------:R-:W-:-:S04]  /*4ea0*/  IMAD.HI.U32 R5, R4, R7, RZ ;  /* 0x0000000704057227 */ /* 0x000fc800078e00ff */
[----:B------:R-:W-:Y:S01]  /*4eb0*/  @!P5 IMAD.IADD R248, R248, 0x1, -R0 ;  /* 0x00000001f8f8d824 */ /* 0x000fe200078e0a00 */
[----:B------:R-:W-:Y:S01]  /*4ec0*/  ISETP.GE.AND P5, PT, R19, RZ, PT ;  /* 0x000000ff1300720c */ /* 0x000fe20003fa6270 */
[----:B------:R-:W-:Y:S01]  /*4ed0*/  IMAD.MOV R5, RZ, RZ, -R5 ;  /* 0x000000ffff057224 */ /* 0x000fe200078e0a05 */
[----:B------:R-:W-:Y:S01]  /*4ee0*/  LOP3.LUT R19, R3, 0x1a0, RZ, 0xfc, !PT ;  /* 0x000001a003137812 */ /* 0x000fe200078efcff */
[----:B------:R-:W-:Y:S01]  /*4ef0*/  @!P1 IMAD.MOV R246, RZ, RZ, -R246 ;  /* 0x000000fffff69224 */ /* 0x000fe200078e0af6 */
[C---:B------:R-:W-:Y:S01]  /*4f00*/  ISETP.GT.U32.AND P2, PT, R0.reuse, R248, PT ;  /* 0x000000f80000720c */ /* 0x040fe20003f44070 */
[C---:B------:R-:W-:Y:S01]  /*4f10*/  IMAD R7, R0.reuse, R5, R7 ;  /* 0x0000000500077224 */ /* 0x040fe200078e0207 */
[----:B------:R-:W-:Y:S01]  /*4f20*/  ISETP.GT.U32.AND P1, PT, R0, R15, PT ;  /* 0x0000000f0000720c */ /* 0x000fe20003f24070 */
[----:B------:R-:W-:Y:S01]  /*4f30*/  @!P4 IMAD.IADD R252, R252, 0x1, -R0 ;  /* 0x00000001fcfcc824 */ /* 0x000fe200078e0a00 */
[----:B------:R-:W-:Y:S01]  /*4f40*/  IABS R89, R19 ;  /* 0x0000001300597213 */ /* 0x000fe20000000000 */
[----:B------:R-:W-:Y:S01]  /*4f50*/  IMAD.HI.U32 R5, R4, R77, RZ ;  /* 0x0000004d04057227 */ /* 0x000fe200078e00ff */
[----:B------:R-:W-:-:S03]  /*4f60*/  ISETP.GT.U32.AND P4, PT, R0, R7, PT ;  /* 0x000000070000720c */ /* 0x000fc60003f84070 */
[----:B------:R-:W-:Y:S02]  /*4f70*/  IMAD.MOV R5, RZ, RZ, -R5 ;  /* 0x000000ffff057224 */ /* 0x000fe400078e0a05 */
[--C-:B------:R-:W-:Y:S01]  /*4f80*/  @!P6 IMAD.IADD R250, R250, 0x1, -R0.reuse ;  /* 0x00000001fafae824 */ /* 0x100fe200078e0a00 */
[----:B------:R-:W-:Y:S01]  /*4f90*/  ISETP.GE.AND P6, PT, R21, RZ, PT ;  /* 0x000000ff1500720c */ /* 0x000fe20003fc6270 */
[--C-:B------:R-:W-:Y:S01]  /*4fa0*/  @!P2 IMAD.IADD R248, R248, 0x1, -R0.reuse ;  /* 0x00000001f8f8a824 */ /* 0x100fe200078e0a00 */
[----:B------:R-:W-:Y:S01]  /*4fb0*/  LOP3.LUT R21, R3, 0x1a4, RZ, 0xfc, !PT ;  /* 0x000001a403157812 */ /* 0x000fe200078efcff */
[----:B------:R-:W-:Y:S01]  /*4fc0*/  @!P1 IMAD.IADD R15, R15, 0x1, -R0 ;  /* 0x000000010f0f9824 */ /* 0x000fe200078e0a00 */
[----:B------:R-:W-:Y:S01]  /*4fd0*/  ISETP.GE.AND P1, PT, R13, RZ, PT ;  /* 0x000000ff0d00720c */ /* 0x000fe20003f26270 */
[----:B------:R-:W-:Y:S01]  /*4fe0*/  @!P5 IMAD.MOV R248, RZ, RZ, -R248 ;  /* 0x000000fffff8d224 */ /* 0x000fe200078e0af8 */
[----:B------:R-:W-:Y:S01]  /*4ff0*/  ISETP.GE.AND P2, PT, R23, RZ, PT ;  /* 0x000000ff1700720c */ /* 0x000fe20003f46270 */
[----:B------:R-:W-:Y:S01]  /*5000*/  @!P4 IMAD.IADD R7, R7, 0x1, -R0 ;  /* 0x000000010707c824 */ /* 0x000fe200078e0a00 */
[C---:B------:R-:W-:Y:S01]  /*5010*/  ISETP.GT.U32.AND P5, PT, R0.reuse, R15, PT ;  /* 0x0000000f0000720c */ /* 0x040fe20003fa4070 */
[----:B------:R-:W-:Y:S01]  /*5020*/  IMAD R77, R0, R5, R77 ;  /* 0x00000005004d7224 */ /* 0x000fe200078e024d */
[----:B------:R-:W-:Y:S01]  /*5030*/  IABS R13, R21 ;  /* 0x00000015000d7213 */ /* 0x000fe20000000000 */
[----:B------:R-:W-:Y:S01]  /*5040*/  IMAD.HI.U32 R5, R4, R81, RZ ;  /* 0x0000005104057227 */ /* 0x000fe200078e00ff */
[----:B------:R-:W-:-:S02]  /*5050*/  ISETP.GT.U32.AND P4, PT, R0, R7, PT ;  /* 0x000000070000720c */ /* 0x000fc40003f84070 */
[----:B------:R-:W-:Y:S01]  /*5060*/  LOP3.LUT R23, R3, 0x1a8, RZ, 0xfc, !PT ;  /* 0x000001a803177812 */ /* 0x000fe200078efcff */
[----:B------:R-:W-:Y:S02]  /*5070*/  IMAD.MOV R5, RZ, RZ, -R5 ;  /* 0x000000ffff057224 */ /* 0x000fe400078e0a05 */
[----:B------:R-:W-:Y:S01]  /*5080*/  @!P3 IMAD.MOV R240, RZ, RZ, -R240 ;  /* 0x000000fffff0b224 */ /* 0x000fe200078e0af0 */
[C---:B------:R-:W-:Y:S01]  /*5090*/  ISETP.GT.U32.AND P3, PT, R0.reuse, R250, PT ;  /* 0x000000fa0000720c */ /* 0x040fe20003f64070 */
[C---:B------:R-:W-:Y:S02]  /*50a0*/  IMAD R81, R0.reuse, R5, R81 ;  /* 0x0000000500517224 */ /* 0x040fe400078e0251 */
[----:B------:R-:W-:Y:S01]  /*50b0*/  @!P5 IMAD.IADD R15, R15, 0x1, -R0 ;  /* 0x000000010f0fd824 */ /* 0x000fe200078e0a00 */
[C---:B------:R-:W-:Y:S01]  /*50c0*/  ISETP.GT.U32.AND P5, PT, R0.reuse, R77, PT ;  /* 0x0000004d0000720c */ /* 0x040fe20003fa4070 */
[----:B------:R-:W-:Y:S01]  /*50d0*/  @!P0 IMAD.MOV R244, RZ, RZ, -R244 ;  /* 0x000000fffff48224 */ /* 0x000fe200078e0af4 */
[----:B------:R-:W-:Y:S01]  /*50e0*/  ISETP.GE.AND P0, PT, R11, RZ, PT ;  /* 0x000000ff0b00720c */ /* 0x000fe20003f06270 */
[----:B------:R-:W-:Y:S01]  /*50f0*/  @!P4 IMAD.IADD R7, R7, 0x1, -R0 ;  /* 0x000000010707c824 */ /* 0x000fe200078e0a00 */
[----:B------:R-:W-:Y:S01]  /*5100*/  ISETP.GT.U32.AND P4, PT, R0, R81, PT ;  /* 0x000000510000720c */ /* 0x000fe20003f84070 */
[----:B------:R-:W-:-:S04]  /*5110*/  IMAD.HI.U32 R5, R4, R85, RZ ;  /* 0x0000005504057227 */ /* 0x000fc800078e00ff */
[----:B------:R-:W-:Y:S01]  /*5120*/  @!P3 IMAD.IADD R250, R250, 0x1, -R0 ;  /* 0x00000001fafab824 */ /* 0x000fe200078e0a00 */
[----:B------:R-:W-:Y:S01]  /*5130*/  ISETP.GE.AND P3, PT, R9, RZ, PT ;  /* 0x000000ff0900720c */ /* 0x000fe20003f66270 */
[----:B------:R-:W-:-:S04]  /*5140*/  IMAD.HI.U32 R9, R4, R89, RZ ;  /* 0x0000005904097227 */ /* 0x000fc800078e00ff */
[--C-:B------:R-:W-:Y:S01]  /*5150*/  @!P5 IMAD.IADD R77, R77, 0x1, -R0.reuse ;  /* 0x000000014d4dd824 */ /* 0x100fe200078e0a00 */
[----:B------:R-:W-:Y:S01]  /*5160*/  ISETP.GE.AND P5, PT, R14, RZ, PT ;  /* 0x000000ff0e00720c */ /* 0x000fe20003fa6270 */
[----:B------:R-:W-:Y:S01]  /*5170*/  IMAD.MOV R5, RZ, RZ, -R5 ;  /* 0x000000ffff057224 */ /* 0x000fe200078e0a05 */
[----:B------:R-:W-:Y:S01]  /*5180*/  LOP3.LUT R14, R3, 0x1ac, RZ, 0xfc, !PT ;  /* 0x000001ac030e7812 */ /* 0x000fe200078efcff */
[----:B------:R-:W-:Y:S01]  /*5190*/  @!P4 IMAD.IADD R81, R81, 0x1, -R0 ;  /* 0x000000015151c824 */ /* 0x000fe200078e0a00 */
[----:B------:R-:W-:Y:S01]  /*51a0*/  ISETP.GT.U32.AND P4, PT, R0, R77, PT ;  /* 0x0000004d0000720c */ /* 0x000fe20003f84070 */
[----:B------:R-:W-:-:S04]  /*51b0*/  IMAD.HI.U32 R11, R4, R13, RZ ;  /* 0x0000000d040b7227 */ /* 0x000fc800078e00ff */
[----:B------:R-:W-:Y:S02]  /*51c0*/  IMAD.MOV R9, RZ, RZ, -R9 ;  /* 0x000000ffff097224 */ /* 0x000fe400078e0a09 */
[C---:B------:R-:W-:Y:S01]  /*51d0*/  IMAD R85, R0.reuse, R5, R85 ;  /* 0x0000000500557224 */ /* 0x040fe200078e0255 */
[----:B------:R-:W-:Y:S01]  /*51e0*/  IABS R5, R23 ;  /* 0x0000001700057213 */ /* 0x000fe20000000000 */
[----:B------:R-:W-:Y:S02]  /*51f0*/  IMAD.MOV R11, RZ, RZ, -R11 ;  /* 0x000000ffff0b7224 */ /* 0x000fe400078e0a0b */
[C---:B------:R-:W-:Y:S02]  /*5200*/  IMAD R89, R0.reuse, R9, R89 ;  /* 0x0000000900597224 */ /* 0x040fe400078e0259 */
[----:B------:R-:W-:Y:S01]  /*5210*/  @!P0 IMAD.MOV R252, RZ, RZ, -R252 ;  /* 0x000000fffffc8224 */ /* 0x000fe200078e0afc */
[C---:B------:R-:W-:Y:S01]  /*5220*/  ISETP.GT.U32.AND P0, PT, R0.reuse, R85, PT ;  /* 0x000000550000720c */ /* 0x040fe20003f04070 */
[C---:B------:R-:W-:Y:S01]  /*5230*/  IMAD R164, R0.reuse, R11, R13 ;  /* 0x0000000b00a47224 */ /* 0x040fe200078e020d */
[----:B------:R-:W-:Y:S01]  /*5240*/  IABS R11, R14 ;  /* 0x0000000e000b7213 */ /* 0x000fe20000000000 */
[----:B------:R-:W-:Y:S01]  /*5250*/  @!P2 IMAD.MOV R15, RZ, RZ, -R15 ;  /* 0x000000ffff0fa224 */ /* 0x000fe200078e0a0f */
[----:B------:R-:W-:Y:S01]  /*5260*/  ISETP.GT.U32.AND P2, PT, R0, R89, PT ;  /* 0x000000590000720c */ /* 0x000fe20003f44070 */
[----:B------:R-:W-:-:S02]  /*5270*/  IMAD.MOV.U32 R9, RZ, RZ, R5 ;  /* 0x000000ffff097224 */ /* 0x000fc400078e0005 */
[----:B------:R-:W-:Y:S01]  /*5280*/  @!P4 IMAD.IADD R77, R77, 0x1, -R0 ;  /* 0x000000014d4dc824 */ /* 0x000fe200078e0a00 */
[----:B------:R-:W-:Y:S01]  /*5290*/  ISETP.GT.U32.AND P4, PT, R0, R164, PT ;  /* 0x000000a40000720c */ /* 0x000fe20003f84070 */
        /* <DEDUP_REMOVED lines=9> */
[----:B------:R-:W-:Y:S02]  /*5330*/  IMAD.MOV.U32 R9, RZ, RZ, R11 ;  /* 0x000000ffff097224 */ /* 0x000fe400078e000b */
[----:B------:R-:W-:Y:S01]  /*5340*/  @!P6 IMAD.MOV R250, RZ, RZ, -R250 ;  /* 0x000000fffffae224 */ /* 0x000fe200078e0afa */
[----:B------:R-:W-:Y:S01]  /*5350*/  ISETP.GT.U32.AND P6, PT, R0, R81, PT ;  /* 0x000000510000720c */ /* 0x000fe20003fc4070 */
[----:B------:R-:W-:Y:S01]  /*5360*/  @!P4 IMAD.IADD R164, R164, 0x1, -R0 ;  /* 0x00000001a4a4c824 */ /* 0x000fe200078e0a00 */
[----:B------:R-:W-:Y:S01]  /*5370*/  ISETP.GT.U32.AND P4, PT, R0, R89, PT ;  /* 0x000000590000720c */ /* 0x000fe20003f84070 */
[----:B------:R-:W-:-:S04]  /*5380*/  IMAD.HI.U32 R5, R4, R9, RZ ;  /* 0x0000000904057227 */ /* 0x000fc800078e00ff */
[----:B------:R-:W-:Y:S02]  /*5390*/  IMAD.MOV R5, RZ, RZ, -R5 ;  /* 0x000000ffff057224 */ /* 0x000fe400078e0a05 */
[--C-:B------:R-:W-:Y:S01]  /*53a0*/  @!P2 IMAD.IADD R85, R85, 0x1, -R0.reuse ;  /* 0x000000015555a824 */ /* 0x100fe200078e0a00 */
[C---:B------:R-:W-:Y:S01]  /*53b0*/  ISETP.GT.U32.AND P2, PT, R0.reuse, R162, PT ;  /* 0x000000a20000720c */ /* 0x040fe20003f44070 */
[C---:B------:R-:W-:Y:S02]  /*53c0*/  IMAD R160, R0.reuse, R5, R9 ;  /* 0x0000000500a07224 */ /* 0x040fe400078e0209 */
[--C-:B------:R-:W-:Y:S01]  /*53d0*/  @!P6 IMAD.IADD R81, R81, 0x1, -R0.reuse ;  /* 0x000000015151e824 */ /* 0x100fe200078e0a00 */
[----:B------:R-:W-:Y:S01]  /*53e0*/  ISETP.GE.AND P6, PT, R19, RZ, PT ;  /* 0x000000ff1300720c */ /* 0x000fe20003fc6270 */
[--C-:B------:R-:W-:Y:S01]  /*53f0*/  @!P4 IMAD.IADD R89, R89, 0x1, -R0.reuse ;  /* 0x000000015959c824 */ /* 0x100fe200078e0a00 */
[----:B------:R-:W-:Y:S01]  /*5400*/  ISETP.GT.U32.AND P4, PT, R0, R160, PT ;  /* 0x000000a00000720c */ /* 0x000fe20003f84070 */
[----:B------:R-:W-:Y:S01]  /*5410*/  @!P3 IMAD.MOV R7, RZ, RZ, -R7 ;  /* 0x000000ffff07b224 */ /* 0x000fe200078e0a07 */
[----:B------:R-:W-:Y:S01]  /*5420*/  LOP3.LUT R19, R3, 0x1b0, RZ, 0xfc, !PT ;  /* 0x000001b003137812 */ /* 0x000fe200078efcff */
[----:B------:R-:W-:Y:S01]  /*5430*/  @!P5 IMAD.MOV R81, RZ, RZ, -R81 ;  /* 0x000000ffff51d224 */ /* 0x000fe200078e0a51 */
[----:B------:R-:W-:Y:S01]  /*5440*/  ISETP.GE.AND P3, PT, R17, RZ, PT ;  /* 0x000000ff1100720c */ /* 0x000fe20003f66270 */
[----:B------:R-:W-:Y:S01]  /*5450*/  @!P1 IMAD.MOV R77, RZ, RZ, -R77 ;  /* 0x000000ffff4d9224 */ /* 0x000fe200078e0a4d */
[----:B------:R-:W-:Y:S01]  /*5460*/  IABS R11, R19 ;  /* 0x00000013000b7213 */ /* 0x000fe20000000000 */
[----:B------:R-:W-:Y:S01]  /*5470*/  @!P2 IMAD.IADD R162, R162, 0x1, -R0 ;  /* 0x00000001a2a2a824 */ /* 0x000fe200078e0a00 */
[----:B------:R-:W-:-:S02]  /*5480*/  IABS R17, R25 ;  /* 0x0000001900117213 */ /* 0x000fc40000000000 */
[----:B------:R-:W-:Y:S01]  /*5490*/  ISETP.GE.AND P2, PT, R14, RZ, PT ;  /* 0x000000ff0e00720c */ /* 0x000fe20003f46270 */
[----:B------:R-:W-:Y:S01]  /*54a0*/  IMAD.HI.U32 R5, R4, R11, RZ ;  /* 0x0000000b04057227 */ /* 0x000fe200078e00ff */
[----:B------:R-:W-:Y:S02]  /*54b0*/  LOP3.LUT R14, R3, 0x1bc, RZ, 0xfc, !PT ;  /* 0x000001bc030e7812 */ /* 0x000fe400078efcff */
[----:B------:R-:W-:Y:S01]  /*54c0*/  ISETP.GT.U32.AND P1, PT, R0, R164, PT ;  /* 0x000000a40000720c */ /* 0x000fe20003f24070 */
[----:B------:R-:W-:Y:S01]  /*54d0*/  @!P4 IMAD.IADD R160, R160, 0x1, -R0 ;  /* 0x00000001a0a0c824 */ /* 0x000fe200078e0a00 */
[----:B------:R-:W-:Y:S01]  /*54e0*/  ISETP.GT.U32.AND P4, PT, R0, R162, PT ;  /* 0x000000a20000720c */ /* 0x000fe20003f84070 */
[----:B------:R-:W-:Y:S02]  /*54f0*/  IMAD.MOV R158, RZ, RZ, -R5 ;  /* 0x000000ffff9e7224 */ /* 0x000fe400078e0a05 */
[----:B------:R-:W-:-:S04]  /*5500*/  IMAD.HI.U32 R5, R4, R13, RZ ;  /* 0x0000000d04057227 */ /* 0x000fc800078e00ff */
[----:B------:R-:W-:Y:S02]  /*5510*/  IMAD R158, R0, R158, R11 ;  /* 0x0000009e009e7224 */ /* 0x000fe400078e020b */
[----:B------:R-:W-:Y:S02]  /*5520*/  IMAD.MOV R5, RZ, RZ, -R5 ;  /* 0x000000ffff057224 */ /* 0x000fe400078e0a05 */
[----:B------:R-:W-:Y:S01]  /*5530*/  IMAD.HI.U32 R9, R4, R17, RZ ;  /* 0x0000001104097227 */ /* 0x000fe200078e00ff */
[----:B------:R-:W-:-:S03]  /*5540*/  ISETP.GT.U32.AND P5, PT, R0, R158, PT ;  /* 0x0000009e0000720c */ /* 0x000fc60003fa4070 */
[----:B------:R-:W-:Y:S02]  /*5550*/  IMAD R156, R0, R5, R13 ;  /* 0x00000005009c7224 */ /* 0x000fe400078e020d */
[--C-:B------:R-:W-:Y:S02]  /*5560*/  @!P4 IMAD.IADD R162, R162, 0x1, -R0.reuse ;  /* 0x00000001a2a2c824 */ /* 0x100fe400078e0a00 */
[----:B------:R-:W-:Y:S01]  /*5570*/  IMAD.MOV R9, RZ, RZ, -R9 ;  /* 0x000000ffff097224 */ /* 0x000fe200078e0a09 */
[----:B------:R-:W-:Y:S01]  /*5580*/  ISETP.GT.U32.AND P4, PT, R0, R156, PT ;  /* 0x0000009c0000720c */ /* 0x000fe20003f84070 */
[--C-:B------:R-:W-:Y:S01]  /*5590*/  @!P1 IMAD.IADD R164, R164, 0x1, -R0.reuse ;  /* 0x00000001a4a49824 */ /* 0x100fe200078e0a00 */
[----:B------:R-:W-:Y:S01]  /*55a0*/  ISETP.GE.AND P1, PT, R23, RZ, PT ;  /* 0x000000ff1700720c */ /* 0x000fe20003f26270 */
[----:B------:R-:W-:Y:S01]  /*55b0*/  IMAD R154, R0, R9, R17 ;  /* 0x00000009009a7224 */ /* 0x000fe200078e0211 */
[----:B------:R-:W-:Y:S01]  /*55c0*/  IABS R9, R14 ;  /* 0x0000000e00097213 */ /* 0x000fe20000000000 */
[----:B------:R-:W-:Y:S01]  /*55d0*/  @!P5 IMAD.IADD R158, R158, 0x1, -R0 ;  /* 0x000000019e9ed824 */ /* 0x000fe200078e0a00 */
[----:B------:R-:W-:Y:S01]  /*55e0*/  LOP3.LUT R23, R3, 0x1c8, RZ, 0xfc, !PT ;  /* 0x000001c803177812 */ /* 0x000fe200078efcff */
[----:B------:R-:W-:Y:S01]  /*55f0*/  @!P6 IMAD.MOV R89, RZ, RZ, -R89 ;  /* 0x000000ffff59e224 */ /* 0x000fe200078e0a59 */
[----:B------:R-:W-:Y:S01]  /*5600*/  ISETP.GE.AND P6, PT, R19, RZ, PT ;  /* 0x000000ff1300720c */ /* 0x000fe20003fc6270 */
[----:B------:R-:W-:Y:S01]  /*5610*/  IMAD.HI.U32 R5, R4, R9, RZ ;  /* 0x0000000904057227 */ /* 0x000fe200078e00ff */
[----:B------:R-:W-:-:S02]  /*5620*/  LOP3.LUT R19, R3, 0x1c0, RZ, 0xfc, !PT ;  /* 0x000001c003137812 */ /* 0x000fc400078efcff */
[----:B------:R-:W-:Y:S01]  /*5630*/  IABS R17, R23 ;  /* 0x0000001700117213 */ /* 0x000fe20000000000 */
[----:B------:R-:W-:Y:S01]  /*5640*/  @!P4 IMAD.IADD R156, R156, 0x1, -R0 ;  /* 0x000000019c9cc824 */ /* 0x000fe200078e0a00 */
[C---:B------:R-:W-:Y:S01]  /*5650*/  ISETP.GT.U32.AND P4, PT, R0.reuse, R158, PT ;  /* 0x0000009e0000720c */ /* 0x040fe20003f84070 */
[----:B------:R-:W-:Y:S01]  /*5660*/  IMAD.MOV R5, RZ, RZ, -R5 ;  /* 0x000000ffff057224 */ /* 0x000fe200078e0a05 */
[----:B------:R-:W-:Y:S01]  /*5670*/  IABS R11, R19 ;  /* 0x00000013000b7213 */ /* 0x000fe20000000000 */
[----:B------:R-:W-:Y:S01]  /*5680*/  @!P1 IMAD.MOV R162, RZ, RZ, -R162 ;  /* 0x000000ffffa29224 */ /* 0x000fe200078e0aa2 */
[C---:B------:R-:W-:Y:S01]  /*5690*/  ISETP.GT.U32.AND P1, PT, R0.reuse, R156, PT ;  /* 0x0000009c0000720c */ /* 0x040fe20003f24070 */
[C---:B------:R-:W-:Y:S01]  /*56a0*/  IMAD R152, R0.reuse, R5, R9 ;  /* 0x0000000500987224 */ /* 0x040fe200078e0209 */
[C---:B------:R-:W-:Y:S01]  /*56b0*/  ISETP.GT.U32.AND P5, PT, R0.reuse, R154, PT ;  /* 0x0000009a0000720c */ /* 0x040fe20003fa4070 */
[----:B------:R-:W-:Y:S01]  /*56c0*/  @!P3 IMAD.MOV R85, RZ, RZ, -R85 ;  /* 0x000000ffff55b224 */ /* 0x000fe200078e0a55 */
[----:B------:R-:W-:Y:S01]  /*56d0*/  ISETP.GT.U32.AND P3, PT, R0, R160, PT ;  /* 0x000000a00000720c */ /* 0x000fe20003f64070 */
[----:B------:R-:W-:-:S04]  /*56e0*/  IMAD.HI.U32 R5, R4, R11, RZ ;  /* 0x0000000b04057227 */ /* 0x000fc800078e00ff */
[--C-:B------:R-:W-:Y:S01]  /*56f0*/  @!P4 IMAD.IADD R158, R158, 0x1, -R0.reuse ;  /* 0x000000019e9ec824 */ /* 0x100fe200078e0a00 */
[----:B------:R-:W-:Y:S01]  /*5700*/  ISETP.GT.U32.AND P4, PT, R0, R152, PT ;  /* 0x000000980000720c */ /* 0x000fe20003f84070 */
[----:B------:R-:W-:Y:S02]  /*5710*/  IMAD.MOV R150, RZ, RZ, -R5 ;  /* 0x000000ffff967224 */ /* 0x000fe400078e0a05 */
[----:B------:R-:W-:Y:S01]  /*5720*/  @!P1 IMAD.IADD R156, R156, 0x1, -R0 ;  /* 0x000000019c9c9824 */ /* 0x000fe200078e0a00 */
[----:B------:R-:W-:Y:S01]  /*5730*/  ISETP.GE.AND P1, PT, R14, RZ, PT ;  /* 0x000000ff0e00720c */ /* 0x000fe20003f26270 */
[----:B------:R-:W-:-:S04]  /*5740*/  IMAD.HI.U32 R5, R4, R17, RZ ;  /* 0x0000001104057227 */ /* 0x000fc800078e00ff */
[----:B------:R-:W-:Y:S02]  /*5750*/  IMAD.MOV R5, RZ, RZ, -R5 ;  /* 0x000000ffff057224 */ /* 0x000fe400078e0a05 */
[--C-:B------:R-:W-:Y:S01]  /*5760*/  @!P3 IMAD.IADD R160, R160, 0x1, -R0.reuse ;  /* 0x00000001a0a0b824 */ /* 0x100fe200078e0a00 */
[----:B------:R-:W-:Y:S01]  /*5770*/  ISETP.GE.AND P3, PT, R25, RZ, PT ;  /* 0x000000ff1900720c */ /* 0x000fe20003f66270 */
[----:B------:R-:W-:Y:S01]  /*5780*/  @!P4 IMAD.IADD R152, R152, 0x1, -R0 ;  /* 0x000000019898c824 */ /* 0x000fe200078e0a00 */
[----:B------:R-:W-:Y:S01]  /*5790*/  IABS R25, R37 ;  /* 0x0000002500197213 */ /* 0x000fe20000000000 */
[C---:B------:R-:W-:Y:S01]  /*57a0*/  IMAD R150, R0.reuse, R150, R11 ;  /* 0x0000009600967224 */ /* 0x040fe200078e020b */
[----:B------:R-:W-:Y:S01]  /*57b0*/  LOP3.LUT R11, R3, 0x1d4, RZ, 0xfc, !PT ;  /* 0x000001d4030b7812 */ /* 0x000fe200078efcff */
[C---:B------:R-:W-:Y:S01]  /*57c0*/  IMAD R142, R0.reuse, R5, R17 ;  /* 0x00000005008e7224 */ /* 0x040fe200078e0211 */
[C---:B------:R-:W-:Y:S01]  /*57d0*/  ISETP.GT.U32.AND P4, PT, R0.reuse, R152, PT ;  /* 0x000000980000720c */ /* 0x040fe20003f84070 */
[----:B------:R-:W-:Y:S01]  /*57e0*/  @!P2 IMAD.MOV R160, RZ, RZ, -R160 ;  /* 0x000000ffffa0a224 */ /* 0x000fe200078e0aa0 */
[----:B------:R-:W-:Y:S01]  /*57f0*/  ISETP.GT.U32.AND P2, PT, R0, R150, PT ;  /* 0x000000960000720c */ /* 0x000fe20003f44070 */
[----:B------:R-:W-:Y:S01]  /*5800*/  @!P0 IMAD.MOV R164, RZ, RZ, -R164 ;  /* 0x000000ffffa48224 */ /* 0x000fe200078e0aa4 */
[----:B------:R-:W-:Y:S01]  /*5810*/  ISETP.GE.AND P0, PT, R21, RZ, PT ;  /* 0x000000ff1500720c */ /* 0x000fe20003f06270 */
[----:B------:R-:W-:Y:S01]  /*5820*/  @!P5 IMAD.IADD R154, R154, 0x1, -R0 ;  /* 0x000000019a9ad824 */ /* 0x000fe200078e0a00 */
[C---:B------:R-:W-:Y:S01]  /*5830*/  LOP3.LUT R21, R3.reuse, 0x1c4, RZ, 0xfc, !PT ;  /* 0x000001c403157812 */ /* 0x040fe200078efcff */
[----:B------:R-:W-:Y:S01]  /*5840*/  @!P6 IMAD.MOV R158, RZ, RZ, -R158 ;  /* 0x000000ffff9ee224 */ /* 0x000fe200078e0a9e */
[----:B------:R-:W-:Y:S01]  /*5850*/  LOP3.LUT R5, R3, 0x1cc, RZ, 0xfc, !PT ;  /* 0x000001cc03057812 */ /* 0x000fe200078efcff */
[----:B------:R-:W-:Y:S01]  /*5860*/  IMAD.HI.U32 R14, R4, R25, RZ ;  /* 0x00000019040e7227 */ /* 0x000fe200078e00ff */
[----:B------:R-:W-:-:S02]  /*5870*/  IABS R13, R21 ;  /* 0x00000015000d7213 */ /* 0x000fc40000000000 */
[----:B------:R-:W-:Y:S01]  /*5880*/  ISETP.GT.U32.AND P5, PT, R0, R154, PT ;  /* 0x0000009a0000720c */ /* 0x000fe20003fa4070 */
[----:B------:R-:W-:Y:S01]  /*5890*/  @!P4 IMAD.IADD R152, R152, 0x1, -R0 ;  /* 0x000000019898c824 */ /* 0x000fe200078e0a00 */
[----:B------:R-:W-:Y:S01]  /*58a0*/  IABS R17, R5 ;  /* 0x0000000500117213 */ /* 0x000fe20000000000 */
[----:B------:R-:W-:Y:S01]  /*58b0*/  IMAD.HI.U32 R9, R4, R13, RZ ;  /* 0x0000000d04097227 */ /* 0x000fe200078e00ff */
[----:B------:R-:W-:-:S03]  /*58c0*/  ISETP.GE.AND P4, PT, R5, RZ, PT ;  /* 0x000000ff0500720c */ /* 0x000fc60003f86270 */
[----:B------:R-:W-:Y:S01]  /*58d0*/  @!P1 IMAD.MOV R152, RZ, RZ, -R152 ;  /* 0x000000ffff989224 */ /* 0x000fe200078e0a98 */
[----:B------:R-:W-:Y:S01]  /*58e0*/  ISETP.GT.U32.AND P1, PT, R0, R142, PT ;  /* 0x0000008e0000720c */ /* 0x000fe20003f24070 */
[----:B------:R-:W-:Y:S02]  /*58f0*/  @!P2 IMAD.IADD R150, R150, 0x1, -R0 ;  /* 0x000000019696a824 */ /* 0x000fe400078e0a00 */
[----:B------:R-:W-:Y:S02]  /*5900*/  IMAD.MOV R9, RZ, RZ, -R9 ;  /* 0x000000ffff097224 */ /* 0x000fe400078e0a09 */
[----:B------:R-:W-:Y:S01]  /*5910*/  IMAD.HI.U32 R5, R4, R17, RZ ;  /* 0x0000001104057227 */ /* 0x000fe200078e00ff */
[----:B------:R-:W-:-:S03]  /*5920*/  ISETP.GT.U32.AND P2, PT, R0, R150, PT ;  /* 0x000000960000720c */ /* 0x000fc60003f44070 */
[----:B------:R-:W-:Y:S01]  /*5930*/  IMAD R146, R0, R9, R13 ;  /* 0x0000000900927224 */ /* 0x000fe200078e020d */
[----:B------:R-:W-:Y:S01]  /*5940*/  LOP3.LUT R9, R3, 0x1d0, RZ, 0xfc, !PT ;  /* 0x000001d003097812 */ /* 0x000fe200078efcff */
[----:B------:R-:W-:Y:S02]  /*5950*/  IMAD.MOV R5, RZ, RZ, -R5 ;  /* 0x000000ffff057224 */ /* 0x000fe400078e0a05 */
[--C-:B------:R-:W-:Y:S01]  /*5960*/  @!P1 IMAD.IADD R142, R142, 0x1, -R0.reuse ;  /* 0x000000018e8e9824 */ /* 0x100fe200078e0a00 */
[----:B------:R-:W-:Y:S01]  /*5970*/  ISETP.GT.U32.AND P6, PT, R0, R146, PT ;  /* 0x000000920000720c */ /* 0x000fe20003fc4070 */
[--C-:B------:R-:W-:Y:S01]  /*5980*/  @!P5 IMAD.IADD R154, R154, 0x1, -R0.reuse ;  /* 0x000000019a9ad824 */ /* 0x100fe200078e0a00 */
[----:B------:R-:W-:Y:S01]  /*5990*/  ISETP.GE.AND P5, PT, R19, RZ, PT ;  /* 0x000000ff1300720c */ /* 0x000fe20003fa6270 */
[C---:B------:R-:W-:Y:S01]  /*59a0*/  IMAD R148, R0.reuse, R5, R17 ;  /* 0x0000000500947224 */ /* 0x040fe200078e0211 */
[----:B------:R-:W-:Y:S01]  /*59b0*/  ISETP.GT.U32.AND P1, PT, R0, R142, PT ;  /* 0x0000008e0000720c */ /* 0x000fe20003f24070 */
[----:B------:R-:W-:Y:S01]  /*59c0*/  @!P2 IMAD.IADD R150, R150, 0x1, -R0 ;  /* 0x000000019696a824 */ /* 0x000fe200078e0a00 */
[----:B------:R-:W-:Y:S01]  /*59d0*/  IABS R19, R9 ;  /* 0x0000000900137213 */ /* 0x000fe20000000000 */
[----:B------:R-:W-:Y:S01]  /*59e0*/  @!P0 IMAD.MOV R156, RZ, RZ, -R156 ;  /* 0x000000ffff9c8224 */ /* 0x000fe200078e0a9c */
[----:B------:R-:W-:Y:S01]  /*59f0*/  ISETP.GE.AND P2, PT, R9, RZ, PT ;  /* 0x000000ff0900720c */ /* 0x000fe20003f46270 */
[----:B------:R-:W-:Y:S01]  /*5a00*/  @!P3 IMAD.MOV R154, RZ, RZ, -R154 ;  /* 0x000000ffff9ab224 */ /* 0x000fe200078e0a9a */
[----:B------:R-:W-:Y:S01]  /*5a10*/  ISETP.GE.AND P0, PT, R21, RZ, PT ;  /* 0x000000ff1500720c */ /* 0x000fe20003f06270 */
[----:B------:R-:W-:Y:S01]  /*5a20*/  IMAD.HI.U32 R9, R4, R19, RZ ;  /* 0x0000001304097227 */ /* 0x000fe200078e00ff */
[----:B------:R-:W-:-:S02]  /*5a30*/  IABS R21, R11 ;  /* 0x0000000b00157213 */ /* 0x000fc40000000000 */
[----:B------:R-:W-:Y:S01]  /*5a40*/  ISETP.GE.AND P3, PT, R23, RZ, PT ;  /* 0x000000ff1700720c */ /* 0x000fe20003f66270 */
[--C-:B------:R-:W-:Y:S01]  /*5a50*/  @!P6 IMAD.IADD R146, R146, 0x1, -R0.reuse ;  /* 0x000000019292e824 */ /* 0x100fe200078e0a00 */
[----:B------:R-:W-:Y:S01]  /*5a60*/  IABS R17, R29 ;  /* 0x0000001d00117213 */ /* 0x000fe20000000000 */
[----:B------:R-:W-:Y:S01]  /*5a70*/  @!P1 IMAD.IADD R142, R142, 0x1, -R0 ;  /* 0x000000018e8e9824 */ /* 0x000fe200078e0a00 */
[C---:B------:R-:W-:Y:S01]  /*5a80*/  ISETP.GT.U32.AND P1, PT, R0.reuse, R148, PT ;  /* 0x000000940000720c */ /* 0x040fe20003f24070 */
[----:B------:R-:W-:Y:S01]  /*5a90*/  IMAD.MOV R9, RZ, RZ, -R9 ;  /* 0x000000ffff097224 */ /* 0x000fe200078e0a09 */
[----:B------:R-:W-:Y:S01]  /*5aa0*/  ISETP.GT.U32.AND P6, PT, R0, R146, PT ;  /* 0x000000920000720c */ /* 0x000fe20003fc4070 */
[----:B------:R-:W-:Y:S01]  /*5ab0*/  IMAD.HI.U32 R5, R4, R17, RZ ;  /* 0x0000001104057227 */ /* 0x000fe200078e00ff */
[----:B------:R-:W-:-:S03]  /*5ac0*/  IABS R23, R27 ;  /* 0x0000001b00177213 */ /* 0x000fc60000000000 */
[----:B------:R-:W-:Y:S01]  /*5ad0*/  IMAD R144, R0, R9, R19 ;  /* 0x0000000900907224 */ /* 0x000fe200078e0213 */
[----:B------:R-:W-:Y:S01]  /*5ae0*/  IABS R19, R31 ;  /* 0x0000001f00137213 */ /* 0x000fe20000000000 */
[----:B------:R-:W-:-:S04]  /*5af0*/  IMAD.HI.U32 R13, R4, R23, RZ ;  /* 0x00000017040d7227 */ /* 0x000fc800078e00ff */
[--C-:B------:R-:W-:Y:S01]  /*5b00*/  @!P1 IMAD.IADD R148, R148, 0x1, -R0.reuse ;  /* 0x0000000194949824 */ /* 0x100fe200078e0a00 */
[----:B------:R-:W-:Y:S01]  /*5b10*/  ISETP.GT.U32.AND P1, PT, R0, R144, PT ;  /* 0x000000900000720c */ /* 0x000fe20003f24070 */
[----:B------:R-:W-:Y:S01]  /*5b20*/  @!P6 IMAD.IADD R146, R146, 0x1, -R0 ;  /* 0x000000019292e824 */ /* 0x000fe200078e0a00 */
[----:B------:R-:W-:Y:S01]  /*5b30*/  ISETP.GE.AND P6, PT, R11, RZ, PT ;  /* 0x000000ff0b00720c */ /* 0x000fe20003fc6270 */
[----:B------:R-:W-:-:S04]  /*5b40*/  IMAD.HI.U32 R11, R4, R21, RZ ;  /* 0x00000015040b7227 */ /* 0x000fc800078e00ff */
[----:B------:R-:W-:Y:S02]  /*5b50*/  IMAD.MOV R11, RZ, RZ, -R11 ;  /* 0x000000ffff0b7224 */ /* 0x000fe400078e0a0b */
[----:B------:R-:W-:Y:S02]  /*5b60*/  @!P5 IMAD.MOV R150, RZ, RZ, -R150 ;  /* 0x000000ffff96d224 */ /* 0x000fe400078e0a96 */
[----:B------:R-:W-:Y:S01]  /*5b70*/  IMAD R140, R0, R11, R21 ;  /* 0x0000000b008c7224 */ /* 0x000fe200078e0215 */
[----:B------:R-:W-:Y:S01]  /*5b80*/  IABS R21, R33 ;  /* 0x0000002100157213 */ /* 0x000fe20000000000 */
[----:B------:R-:W-:Y:S01]  /*5b90*/  @!P1 IMAD.IADD R144, R144, 0x1, -R0 ;  /* 0x0000000190909824 */ /* 0x000fe200078e0a00 */
[----:B------:R-:W-:Y:S01]  /*5ba0*/  ISETP.GT.U32.AND P1, PT, R0, R148, PT ;  /* 0x000000940000720c */ /* 0x000fe20003f24070 */
[----:B------:R-:W-:-:S03]  /*5bb0*/  IMAD.HI.U32 R9, R4, R19, RZ ;  /* 0x0000001304097227 */ /* 0x000fc600078e00ff */
[C---:B------:R-:W-:Y:S01]  /*5bc0*/  ISETP.GT.U32.AND P5, PT, R0.reuse, R144, PT ;  /* 0x000000900000720c */ /* 0x040fe20003fa4070 */
[----:B------:R-:W-:Y:S02]  /*5bd0*/  IMAD.MOV R5, RZ, RZ, -R5 ;  /* 0x000000ffff057224 */ /* 0x000fe400078e0a05 */
[----:B------:R-:W-:Y:S02]  /*5be0*/  IMAD.MOV R13, RZ, RZ, -R13 ;  /* 0x000000ffff0d7224 */ /* 0x000fe400078e0a0d */
[----:B------:R-:W-:Y:S02]  /*5bf0*/  IMAD.MOV R9, RZ, RZ, -R9 ;  /* 0x000000ffff097224 */ /* 0x000fe400078e0a09 */
[C---:B------:R-:W-:Y:S01]  /*5c00*/  IMAD R136, R0.reuse, R5, R17 ;  /* 0x0000000500887224 */ /* 0x040fe200078e0211 */
[----:B------:R-:W-:Y:S01]  /*5c10*/  LOP3.LUT R17, R3, 0x1f0, RZ, 0xfc, !PT ;  /* 0x000001f003117812 */ /* 0x000fe200078efcff */
[----:B------:R-:W-:Y:S01]  /*5c20*/  @!P0 IMAD.MOV R146, RZ, RZ, -R146 ;  /* 0x000000ffff928224 */ /* 0x000fe200078e0a92 */
[C---:B------:R-:W-:Y:S01]  /*5c30*/  ISETP.GT.U32.AND P0, PT, R0.reuse, R140, PT ;  /* 0x0000008c0000720c */ /* 0x040fe20003f04070 */
[----:B------:R-:W-:Y:S01]  /*5c40*/  IMAD R138, R0, R13, R23 ;  /* 0x0000000d008a7224 */ /* 0x000fe200078e0217 */
[----:B------:R-:W-:Y:S01]  /*5c50*/  IABS R23, R35 ;  /* 0x0000002300177213 */ /* 0x000fe20000000000 */
[----:B------:R-:W-:Y:S01]  /*5c60*/  IMAD.HI.U32 R11, R4, R21, RZ ;  /* 0x00000015040b7227 */ /* 0x000fe200078e00ff */
[----:B------:R-:W-:-:S03]  /*5c70*/  IABS R5, R17 ;  /* 0x0000001100057213 */ /* 0x000fc60000000000 */
[----:B------:R-:W-:Y:S01]  /*5c80*/  IMAD R134, R0, R9, R19 ;  /* 0x0000000900867224 */ /* 0x000fe200078e0213 */
[----:B------:R-:W-:Y:S01]  /*5c90*/  LOP3.LUT R19, R3, 0x1f4, RZ, 0xfc, !PT ;  /* 0x000001f403137812 */ /* 0x000fe200078efcff */
[----:B------:R-:W-:Y:S01]  /*5ca0*/  @!P1 IMAD.IADD R148, R148, 0x1, -R0 ;  /* 0x0000000194949824 */ /* 0x000fe200078e0a00 */
[C---:B------:R-:W-:Y:S01]  /*5cb0*/  ISETP.GT.U32.AND P1, PT, R0.reuse, R136, PT ;  /* 0x000000880000720c */ /* 0x040fe20003f24070 */
[----:B------:R-:W-:Y:S01]  /*5cc0*/  @!P3 IMAD.MOV R142, RZ, RZ, -R142 ;  /* 0x000000ffff8eb224 */ /* 0x000fe200078e0a8e */
[----:B------:R-:W-:Y:S01]  /*5cd0*/  ISETP.GT.U32.AND P3, PT, R0, R138, PT ;  /* 0x0000008a0000720c */ /* 0x000fe20003f64070 */
[----:B------:R-:W-:Y:S01]  /*5ce0*/  IMAD.MOV R11, RZ, RZ, -R11 ;  /* 0x000000ffff0b7224 */ /* 0x000fe200078e0a0b */
[----:B------:R-:W-:Y:S01]  /*5cf0*/  IABS R9, R19 ;  /* 0x0000001300097213 */ /* 0x000fe20000000000 */
[----:B------:R-:W-:Y:S01]  /*5d00*/  @!P5 IMAD.IADD R144, R144, 0x1, -R0 ;  /* 0x000000019090d824 */ /* 0x000fe200078e0a00 */
[C---:B------:R-:W-:Y:S01]  /*5d10*/  ISETP.GT.U32.AND P5, PT, R0.reuse, R134, PT ;  /* 0x000000860000720c */ /* 0x040fe20003fa4070 */
[----:B------:R-:W-:-:S02]  /*5d20*/  IMAD R130, R0, R11, R21 ;  /* 0x0000000b00827224 */ /* 0x000fc400078e0215 */
[----:B------:R-:W-:-:S04]  /*5d30*/  IMAD.HI.U32 R13, R4, R23, RZ ;  /* 0x00000017040d7227 */ /* 0x000fc800078e00ff */
[--C-:B------:R-:W-:Y:S01]  /*5d40*/  @!P0 IMAD.IADD R140, R140, 0x1, -R0.reuse ;  /* 0x000000018c8c8824 */ /* 0x100fe200078e0a00 */
[----:B------:R-:W-:Y:S01]  /*5d50*/  ISETP.GT.U32.AND P0, PT, R0, R130, PT ;  /* 0x000000820000720c */ /* 0x000fe20003f04070 */
[----:B------:R-:W-:Y:S02]  /*5d60*/  IMAD.MOV R13, RZ, RZ, -R13 ;  /* 0x000000ffff0d7224 */ /* 0x000fe400078e0a0d */
[--C-:B------:R-:W-:Y:S02]  /*5d70*/  @!P1 IMAD.IADD R136, R136, 0x1, -R0.reuse ;  /* 0x0000000188889824 */ /* 0x100fe400078e0a00 */
[----:B------:R-:W-:Y:S01]  /*5d80*/  IMAD R132, R0, R13, R23 ;  /* 0x0000000d00847224 */ /* 0x000fe200078e0217 */
[----:B------:R-:W-:Y:S01]  /*5d90*/  LOP3.LUT R13, R3, 0x1f8, RZ, 0xfc, !PT ;  /* 0x000001f8030d7812 */ /* 0x000fe200078efcff */
[----:B------:R-:W-:Y:S01]  /*5da0*/  @!P3 IMAD.IADD R138, R138, 0x1, -R0 ;  /* 0x000000018a8ab824 */ /* 0x000fe200078e0a00 */
[----:B------:R-:W-:Y:S01]  /*5db0*/  ISETP.GT.U32.AND P3, PT, R0, R140, PT ;  /* 0x0000008c0000720c */ /* 0x000fe20003f64070 */
[----:B------:R-:W-:Y:S01]  /*5dc0*/  IMAD.HI.U32 R3, R4, R5, RZ ;  /* 0x0000000504037227 */ /* 0x000fe200078e00ff */
[----:B------:R-:W-:-:S02]  /*5dd0*/  IABS R11, R13 ;  /* 0x0000000d000b7213 */ /* 0x000fc40000000000 */
[----:B------:R-:W-:Y:S01]  /*5de0*/  ISETP.GT.U32.AND P1, PT, R0, R138, PT ;  /* 0x0000008a0000720c */ /* 0x000fe20003f24070 */
[--C-:B------:R-:W-:Y:S01]  /*5df0*/  @!P5 IMAD.IADD R134, R134, 0x1, -R0.reuse ;  /* 0x000000018686d824 */ /* 0x100fe200078e0a00 */
[----:B------:R-:W-:Y:S01]  /*5e00*/  ISETP.GT.U32.AND P5, PT, R0, R136, PT ;  /* 0x000000880000720c */ /* 0x000fe20003fa4070 */
[----:B------:R-:W-:Y:S02]  /*5e10*/  IMAD.MOV R3, RZ, RZ, -R3 ;  /* 0x000000ffff037224 */ /* 0x000fe400078e0a03 */
[----:B------:R-:W-:Y:S02]  /*5e20*/  @!P0 IMAD.IADD R130, R130, 0x1, -R0 ;  /* 0x0000000182828824 */ /* 0x000fe400078e0a00 */
[----:B------:R-:W-:Y:S01]  /*5e30*/  @!P4 IMAD.MOV R148, RZ, RZ, -R148 ;  /* 0x000000ffff94c224 */ /* 0x000fe200078e0a94 */
[C---:B------:R-:W-:Y:S01]  /*5e40*/  ISETP.GT.U32.AND P4, PT, R0.reuse, R134, PT ;  /* 0x000000860000720c */ /* 0x040fe20003f84070 */
[C---:B------:R-:W-:Y:S01]  /*5e50*/  IMAD R126, R0.reuse, R3, R5 ;  /* 0x00000003007e7224 */ /* 0x040fe200078e0205 */
[----:B------:R-:W-:Y:S01]  /*5e60*/  ISETP.GT.U32.AND P0, PT, R0, R130, PT ;  /* 0x000000820000720c */ /* 0x000fe20003f04070 */
[----:B------:R-:W-:Y:S01]  /*5e70*/  IMAD.HI.U32 R3, R4, R9, RZ ;  /* 0x0000000904037227 */ /* 0x000fe200078e00ff */
[----:B------:R-:W1:Y:S03]  /*5e80*/  LDC R5, c[0x0][0x230] ;  /* 0x00008c00ff057b82 */ /* 0x000e660000000800 */
[----:B------:R-:W-:Y:S01]  /*5e90*/  @!P3 IMAD.IADD R140, R140, 0x1, -R0 ;  /* 0x000000018c8cb824 */ /* 0x000fe200078e0a00 */
[----:B------:R-:W-:Y:S01]  /*5ea0*/  ISETP.GT.U32.AND P3, PT, R0, R132, PT ;  /* 0x000000840000720c */ /* 0x000fe20003f64070 */
[----:B------:R-:W-:-:S04]  /*5eb0*/  IMAD.HI.U32 R4, R4, R11, RZ ;  /* 0x0000000b04047227 */ /* 0x000fc800078e00ff */
[----:B------:R-:W-:Y:S02]  /*5ec0*/  IMAD.MOV R3, RZ, RZ, -R3 ;  /* 0x000000ffff037224 */ /* 0x000fe400078e0a03 */
[----:B------:R-:W-:Y:S02]  /*5ed0*/  IMAD.MOV R14, RZ, RZ, -R14 ;  /* 0x000000ffff0e7224 */ /* 0x000fe400078e0a0e */
[----:B------:R-:W-:Y:S01]  /*5ee0*/  @!P5 IMAD.IADD R136, R136, 0x1, -R0 ;  /* 0x000000018888d824 */ /* 0x000fe200078e0a00 */
[C---:B------:R-:W-:Y:S01]  /*5ef0*/  ISETP.GT.U32.AND P5, PT, R0.reuse, R126, PT ;  /* 0x0000007e0000720c */ /* 0x040fe20003fa4070 */
[----:B------:R-:W-:Y:S02]  /*5f00*/  IMAD.MOV R4, RZ, RZ, -R4 ;  /* 0x000000ffff047224 */ /* 0x000fe400078e0a04 */
[C---:B------:R-:W-:Y:S02]  /*5f10*/  IMAD R124, R0.reuse, R3, R9 ;  /* 0x00000003007c7224 */ /* 0x040fe400078e0209 */
[----:B------:R-:W-:-:S02]  /*5f20*/  IMAD R128, R0, R14, R25 ;  /* 0x0000000e00807224 */ /* 0x000fc400078e0219 */
[----:B------:R-:W-:Y:S01]  /*5f30*/  IMAD R14, R0, R4, R11 ;  /* 0x00000004000e7224 */ /* 0x000fe200078e020b */
[----:B------:R-:W-:Y:S01]  /*5f40*/  LOP3.LUT R4, R143, 0x60, RZ, 0xc0, !PT ;  /* 0x000000608f047812 */ /* 0x000fe200078ec0ff */
[--C-:B------:R-:W-:Y:S01]  /*5f50*/  @!P4 IMAD.IADD R134, R134, 0x1, -R0.reuse ;  /* 0x000000018686c824 */ /* 0x100fe200078e0a00 */
[----:B------:R-:W-:Y:S01]  /*5f60*/  ISETP.GT.U32.AND P4, PT, R0, R124, PT ;  /* 0x0000007c0000720c */ /* 0x000fe20003f84070 */
[--C-:B------:R-:W-:Y:S01]  /*5f70*/  @!P1 IMAD.IADD R138, R138, 0x1, -R0.reuse ;  /* 0x000000018a8a9824 */ /* 0x100fe200078e0a00 */
[----:B------:R-:W-:Y:S01]  /*5f80*/  ISETP.GT.U32.AND P1, PT, R0, R128, PT ;  /* 0x000000800000720c */ /* 0x000fe20003f24070 */
[--C-:B------:R-:W-:Y:S01]  /*5f90*/  @!P0 IMAD.IADD R130, R130, 0x1, -R0.reuse ;  /* 0x0000000182828824 */ /* 0x100fe200078e0a00 */
[----:B------:R-:W-:Y:S01]  /*5fa0*/  ISETP.GT.U32.AND P0, PT, R0, R14, PT ;  /* 0x0000000e0000720c */ /* 0x000fe20003f04070 */
[--C-:B------:R-:W-:Y:S01]  /*5fb0*/  @!P3 IMAD.IADD R132, R132, 0x1, -R0.reuse ;  /* 0x000000018484b824 */ /* 0x100fe200078e0a00 */
[----:B------:R-:W-:Y:S01]  /*5fc0*/  ISETP.GE.AND P3, PT, R27, RZ, PT ;  /* 0x000000ff1b00720c */ /* 0x000fe20003f66270 */
[----:B------:R-:W-:Y:S01]  /*5fd0*/  @!P5 IMAD.IADD R126, R126, 0x1, -R0 ;  /* 0x000000017e7ed824 */ /* 0x000fe200078e0a00 */
[----:B------:R-:W-:Y:S01]  /*5fe0*/  ISETP.GE.AND P5, PT, R31, RZ, PT ;  /* 0x000000ff1f00720c */ /* 0x000fe20003fa6270 */
[----:B------:R-:W-:Y:S01]  /*5ff0*/  @!P2 IMAD.MOV R144, RZ, RZ, -R144 ;  /* 0x000000ffff90a224 */ /* 0x000fe200078e0a90 */
[----:B------:R-:W-:Y:S01]  /*6000*/  ISETP.GT.U32.AND P2, PT, R0, R132, PT ;  /* 0x000000840000720c */ /* 0x000fe20003f44070 */
[----:B------:R-:W-:Y:S01]  /*6010*/  IMAD.U32 R3, RZ, RZ, UR6 ;  /* 0x00000006ff037e24 */ /* 0x000fe2000f8e00ff */
[----:B------:R-:W-:Y:S01]  /*6020*/  R2UR UR49, R4 ;  /* 0x00000000043172ca */ /* 0x000fe200000e0000 */
[--C-:B------:R-:W-:Y:S01]  /*6030*/  @!P4 IMAD.IADD R124, R124, 0x1, -R0.reuse ;  /* 0x000000017c7cc824 */ /* 0x100fe200078e0a00 */
[----:B------:R-:W-:Y:S01]  /*6040*/  ISETP.GE.AND P4, PT, R135, UR7, PT ;  /* 0x0000000787007c0c */ /* 0x000fe2000bf86270 */
[--C-:B------:R-:W-:Y:S01]  /*6050*/  @!P1 IMAD.IADD R128, R128, 0x1, -R0.reuse ;  /* 0x0000000180809824 */ /* 0x100fe200078e0a00 */
[----:B------:R-:W-:Y:S01]  /*6060*/  ISETP.GE.AND P1, PT, R29, RZ, PT ;  /* 0x000000ff1d00720c */ /* 0x000fe20003f26270 */
[----:B------:R-:W-:Y:S01]  /*6070*/  @!P0 IMAD.IADD R14, R14, 0x1, -R0 ;  /* 0x000000010e0e8824 */ /* 0x000fe200078e0a00 */
[----:B------:R-:W-:Y:S01]  /*6080*/  SEL R3, R3, RZ, !P4 ;  /* 0x000000ff03037207 */ /* 0x000fe20006000000 */
[----:B------:R-:W-:Y:S01]  /*6090*/  @!P6 IMAD.MOV R140, RZ, RZ, -R140 ;  /* 0x000000ffff8ce224 */ /* 0x000fe200078e0a8c */
[C---:B------:R-:W-:Y:S01]  /*60a0*/  ISETP.GT.U32.AND P4, PT, R0.reuse, R128, PT ;  /* 0x000000800000720c */ /* 0x040fe20003f84070 */
[----:B------:R-:W-:Y:S01]  /*60b0*/  @!P5 IMAD.MOV R134, RZ, RZ, -R134 ;  /* 0x000000ffff86d224 */ /* 0x000fe200078e0a86 */
[----:B------:R-:W-:Y:S01]  /*60c0*/  ISETP.GT.U32.AND P5, PT, R0, R14, PT ;  /* 0x0000000e0000720c */ /* 0x000fe20003fa4070 */
[----:B------:R-:W-:Y:S01]  /*60d0*/  @!P2 IMAD.IADD R132, R132, 0x1, -R0 ;  /* 0x000000018484a824 */ /* 0x000fe200078e0a00 */
[----:B------:R-:W-:Y:S01]  /*60e0*/  ISETP.GE.AND P2, PT, R37, RZ, PT ;  /* 0x000000ff2500720c */ /* 0x000fe20003f46270 */
[----:B------:R-:W-:Y:S01]  /*60f0*/  @!P3 IMAD.MOV R138, RZ, RZ, -R138 ;  /* 0x000000ffff8ab224 */ /* 0x000fe200078e0a8a */
[----:B------:R-:W-:Y:S01]  /*6100*/  ISETP.GE.AND P0, PT, R33, RZ, PT ;  /* 0x000000ff2100720c */ /* 0x000fe20003f06270 */
[----:B------:R-:W-:Y:S01]  /*6110*/  IMAD R9, R135, R203, RZ ;  /* 0x000000cb87097224 */ /* 0x000fe200078e02ff */
[C---:B------:R-:W-:Y:S01]  /*6120*/  ISETP.GT.U32.AND P3, PT, R0.reuse, R126, PT ;  /* 0x0000007e0000720c */ /* 0x040fe20003f64070 */
[----:B------:R-:W-:Y:S01]  /*6130*/  @!P1 IMAD.MOV R136, RZ, RZ, -R136 ;  /* 0x000000ffff889224 */ /* 0x000fe200078e0a88 */
[----:B------:R-:W-:Y:S01]  /*6140*/  ISETP.GT.U32.AND P6, PT, R0, R124, PT ;  /* 0x0000007c0000720c */ /* 0x000fe20003fc4070 */
[----:B------:R-:W-:Y:S01]  /*6150*/  ULDC UR7, c[0x0][0x240] ;  /* 0x0000900000077ab9 */ /* 0x000fe20000000800 */
[----:B------:R-:W2:Y:S01]  /*6160*/  LDC R4, c[0x0][0x230] ;  /* 0x00008c00ff047b82 */ /* 0x000ea20000000800 */
[--C-:B------:R-:W-:Y:S01]  /*6170*/  @!P4 IMAD.IADD R128, R128, 0x1, -R0.reuse ;  /* 0x000000018080c824 */ /* 0x100fe200078e0a00 */
[----:B------:R-:W-:Y:S01]  /*6180*/  ISETP.GE.AND P4, PT, R17, RZ, PT ;  /* 0x000000ff1100720c */ /* 0x000fe20003f86270 */
[----:B------:R-:W-:Y:S01]  /*6190*/  @!P5 IMAD.IADD R14, R14, 0x1, -R0 ;  /* 0x000000010e0ed824 */ /* 0x000fe200078e0a00 */
[----:B------:R-:W-:Y:S01]  /*61a0*/  ISETP.GE.AND P5, PT, R39, RZ, PT ;  /* 0x000000ff2700720c */ /* 0x000fe20003fa6270 */
[----:B------:R-:W-:Y:S01]  /*61b0*/  @!P2 IMAD.MOV R128, RZ, RZ, -R128 ;  /* 0x000000ffff80a224 */ /* 0x000fe200078e0a80 */
[----:B------:R-:W-:Y:S01]  /*61c0*/  ISETP.NE.AND P2, PT, R123, RZ, PT ;  /* 0x000000ff7b00720c */ /* 0x000fe20003f45270 */
[----:B------:R-:W-:Y:S01]  /*61d0*/  @!P0 IMAD.MOV R130, RZ, RZ, -R130 ;  /* 0x000000ffff828224 */ /* 0x000fe200078e0a82 */
[----:B------:R-:W-:Y:S01]  /*61e0*/  ISETP.GE.AND P0, PT, R35, RZ, PT ;  /* 0x000000ff2300720c */ /* 0x000fe20003f06270 */
[--C-:B------:R-:W-:Y:S01]  /*61f0*/  @!P3 IMAD.IADD R126, R126, 0x1, -R0.reuse ;  /* 0x000000017e7eb824 */ /* 0x100fe200078e0a00 */
[----:B------:R-:W-:Y:S01]  /*6200*/  ISETP.GE.AND P3, PT, R19, RZ, PT ;  /* 0x000000ff1300720c */ /* 0x000fe20003f66270 */
[----:B------:R-:W-:Y:S01]  /*6210*/  @!P6 IMAD.IADD R124, R124, 0x1, -R0 ;  /* 0x000000017c7ce824 */ /* 0x000fe200078e0a00 */
[----:B------:R-:W-:Y:S01]  /*6220*/  ISETP.GE.AND P6, PT, R13, RZ, PT ;  /* 0x000000ff0d00720c */ /* 0x000fe20003fc6270 */
[----:B------:R-:W3:Y:S01]  /*6230*/  LDC R0, c[0x0][0x230] ;  /* 0x00008c00ff007b82 */ /* 0x000ee20000000800 */
[----:B-1----:R-:W-:Y:S01]  /*6240*/  VIADD R5, R5, 0xfffffffc ;  /* 0xfffffffc05057836 */ /* 0x002fe20000000000 */
[----:B------:R-:W-:Y:S01]  /*6250*/  ISETP.NE.U32.AND P1, PT, R3, RZ, PT ;  /* 0x000000ff0300720c */ /* 0x000fe20003f25070 */
[----:B------:R-:W-:-:S02]  /*6260*/  @!P4 IMAD.MOV R126, RZ, RZ, -R126 ;  /* 0x000000ffff7ec224 */ /* 0x000fc400078e0a7e */
[----:B------:R-:W-:Y:S01]  /*6270*/  @!P5 IMAD.MOV R8, RZ, RZ, -R8 ;  /* 0x000000ffff08d224 */ /* 0x000fe200078e0a08 */
[----:B------:R-:W-:Y:S01]  /*6280*/  @!P2 LOP3.LUT R8, RZ, R123, RZ, 0x33, !PT ;  /* 0x0000007bff08a212 */ /* 0x000fe200078e33ff */
[----:B------:R-:W-:Y:S01]  /*6290*/  IMAD.SHL.U32 R123, R202, 0x10, RZ ;  /* 0x00000010ca7b7824 */ /* 0x000fe200078e00ff */
[----:B------:R-:W-:Y:S01]  /*62a0*/  ISETP.GE.U32.AND P4, PT, R5, 0x7fffffdd, PT ;  /* 0x7fffffdd0500780c */ /* 0x000fe20003f86070 */
[----:B------:R-:W-:Y:S01]  /*62b0*/  @!P0 IMAD.MOV R132, RZ, RZ, -R132 ;  /* 0x000000ffff848224 */ /* 0x000fe200078e0a84 */
[----:B------:R-:W-:Y:S01]  /*62c0*/  ISETP.NE.AND P0, PT, R41, RZ, PT ;  /* 0x000000ff2900720c */ /* 0x000fe20003f05270 */
[----:B------:R-:W-:Y:S01]  /*62d0*/  IMAD R159, R8, UR5, RZ ;  /* 0x00000005089f7c24 */ /* 0x000fe2000f8e02ff */
[----:B------:R-:W1:Y:S01]  /*62e0*/  LDC R3, c[0x0][0x230] ;  /* 0x00008c00ff037b82 */ /* 0x000e620000000800 */
[----:B------:R-:W-:Y:S01]  /*62f0*/  @!P3 IMAD.MOV R124, RZ, RZ, -R124 ;  /* 0x000000ffff7cb224 */ /* 0x000fe200078e0a7c */
[C---:B------:R-:W-:Y:S01]  /*6300*/  SEL R105, R177.reuse, R158, !P0 ;  /* 0x0000009eb1697207 */ /* 0x040fe20004000000 */
[C---:B------:R-:W-:Y:S01]  /*6310*/  IMAD.SHL.U32 R158, R202.reuse, 0x2, RZ ;  /* 0x00000002ca9e7824 */ /* 0x040fe200078e00ff */
[C---:B------:R-:W-:Y:S01]  /*6320*/  SEL R109, R177.reuse, R156, !P0 ;  /* 0x0000009cb16d7207 */ /* 0x040fe20004000000 */
[C---:B------:R-:W-:Y:S01]  /*6330*/  IMAD R156, R202.reuse, 0x3, RZ ;  /* 0x00000003ca9c7824 */ /* 0x040fe200078e02ff */
[C---:B------:R-:W-:Y:S01]  /*6340*/  SEL R113, R177.reuse, R154, !P0 ;  /* 0x0000009ab1717207 */ /* 0x040fe20004000000 */
[----:B------:R-:W-:Y:S01]  /*6350*/  STL [R1+0x7b4], R159 ;  /* 0x0007b49f01007387 */ /* 0x000fe20000100800 */
[C---:B------:R-:W-:Y:S01]  /*6360*/  SEL R137, R177.reuse, R144, !P0 ;  /* 0x00000090b1897207 */ /* 0x040fe20004000000 */
[C---:B------:R-:W-:Y:S01]  /*6370*/  IMAD R154, R202.reuse, 0x6, RZ ;  /* 0x00000006ca9a7824 */ /* 0x040fe200078e02ff */
[C---:B------:R-:W-:Y:S01]  /*6380*/  SEL R117, R177.reuse, R152, !P0 ;  /* 0x00000098b1757207 */ /* 0x040fe20004000000 */
[----:B------:R-:W-:Y:S01]  /*6390*/  STL [R1+0x84c], R6 ;  /* 0x00084c0601007387 */ /* 0x000fe20000100800 */
[C---:B------:R-:W-:Y:S01]  /*63a0*/  IMAD R144, R202.reuse, 0x14, RZ ;  /* 0x00000014ca907824 */ /* 0x040fe200078e02ff */
[C---:B------:R-:W-:Y:S01]  /*63b0*/  SEL R149, R177.reuse, R136, !P0 ;  /* 0x00000088b1957207 */ /* 0x040fe20004000000 */
[C---:B------:R-:W-:Y:S01]  /*63c0*/  IMAD R152, R202.reuse, 0x7, RZ ;  /* 0x00000007ca987824 */ /* 0x040fe200078e02ff */
[----:B------:R4:W-:Y:S01]  /*63d0*/  STL [R1+0x948], R158 ;  /* 0x0009489e01007387 */ /* 0x0009e20000100800 */
[----:B------:R-:W-:Y:S01]  /*63e0*/  IMAD R136, R202, 0x18, RZ ;  /* 0x00000018ca887824 */ /* 0x000fe200078e02ff */
[C---:B------:R-:W-:Y:S01]  /*63f0*/  SEL R161, R177.reuse, R132, !P0 ;  /* 0x00000084b1a17207 */ /* 0x040fe20004000000 */
[----:B---3--:R-:W-:Y:S01]  /*6400*/  VIADD R0, R0, 0xffffffff ;  /* 0xffffffff00007836 */ /* 0x008fe20000000000 */
[----:B------:R-:W-:Y:S01]  /*6410*/  STL [R1+0x944], R156 ;  /* 0x0009449c01007387 */ /* 0x000fe20000100800 */
[C---:B------:R-:W-:Y:S01]  /*6420*/  IMAD R132, R202.reuse, 0x1c, RZ ;  /* 0x0000001cca847824 */ /* 0x040fe200078e02ff */
[C---:B------:R-:W-:Y:S01]  /*6430*/  SEL R157, R177.reuse, R130, !P0 ;  /* 0x00000082b19d7207 */ /* 0x040fe20004000000 */
[C---:B------:R-:W-:Y:S01]  /*6440*/  IMAD R130, R202.reuse, 0xa, RZ ;  /* 0x0000000aca827824 */ /* 0x040fe200078e02ff */
[----:B------:R-:W-:Y:S01]  /*6450*/  STL [R1+0x924], R127 ;  /* 0x0009247f01007387 */ /* 0x000fe20000100800 */
[C---:B------:R-:W-:Y:S01]  /*6460*/  SEL R165, R177.reuse, R128, !P0 ;  /* 0x00000080b1a57207 */ /* 0x040fe20004000000 */
[----:B------:R-:W-:Y:S01]  /*6470*/  @!P6 IMAD.MOV R14, RZ, RZ, -R14 ;  /* 0x000000ffff0ee224 */ /* 0x000fe200078e0a0e */
[C---:B------:R-:W-:Y:S01]  /*6480*/  SEL R169, R177.reuse, R126, !P0 ;  /* 0x0000007eb1a97207 */ /* 0x040fe20004000000 */
[----:B------:R-:W-:Y:S01]  /*6490*/  STL [R1+0x940], R155 ;  /* 0x0009409b01007387 */ /* 0x000fe20000100800 */
[C---:B------:R-:W-:Y:S01]  /*64a0*/  IMAD R128, R202.reuse, 0xb, RZ ;  /* 0x0000000bca807824 */ /* 0x040fe200078e02ff */
[C---:B------:R-:W-:Y:S01]  /*64b0*/  SEL R2, R177.reuse, R2, !P0 ;  /* 0x00000002b1027207 */ /* 0x040fe20004000000 */
[C---:B------:R-:W-:Y:S01]  /*64c0*/  IMAD R126, R202.reuse, 0xd, RZ ;  /* 0x0000000dca7e7824 */ /* 0x040fe200078e02ff */
[----:B------:R-:W-:Y:S01]  /*64d0*/  STL [R1+0x93c], R154 ;  /* 0x00093c9a01007387 */ /* 0x000fe20000100800 */
[C---:B------:R-:W-:Y:S01]  /*64e0*/  SEL R173, R177.reuse, R124, !P0 ;  /* 0x0000007cb1ad7207 */ /* 0x040fe20004000000 */
[----:B------:R-:W-:Y:S01]  /*64f0*/  IMAD R124, R202, 0xe, RZ ;  /* 0x0000000eca7c7824 */ /* 0x000fe200078e02ff */
[----:B------:R-:W-:Y:S01]  /*6500*/  ISETP.GE.U32.AND P6, PT, R0, 0x7fffffe0, PT ;  /* 0x7fffffe00000780c */ /* 0x000fe20003fc6070 */
[----:B------:R-:W-:Y:S01]  /*6510*/  STL [R1+0x8dc], R144 ;  /* 0x0008dc9001007387 */ /* 0x000fe20000100800 */
[----:B------:R-:W-:Y:S01]  /*6520*/  SEL R121, R177, R150, !P0 ;  /* 0x00000096b1797207 */ /* 0x000fe20004000000 */
[----:B------:R-:W-:Y:S01]  /*6530*/  IMAD.SHL.U32 R0, R9, 0x4, RZ ;  /* 0x0000000409007824 */ /* 0x000fe200078e00ff */
[C---:B------:R-:W-:Y:S01]  /*6540*/  SEL R133, R177.reuse, R148, !P0 ;  /* 0x00000094b1857207 */ /* 0x040fe20004000000 */
[----:B------:R-:W-:Y:S01]  /*6550*/  STL [R1+0x938], R152 ;  /* 0x0009389801007387 */ /* 0x000fe20000100800 */
[C---:B------:R-:W-:Y:S01]  /*6560*/  IMAD R150, R202.reuse, 0xf, RZ ;  /* 0x0000000fca967824 */ /* 0x040fe200078e02ff */
[C---:B------:R-:W-:Y:S01]  /*6570*/  SEL R71, R177.reuse, R38, !P0 ;  /* 0x00000026b1477207 */ /* 0x040fe20004000000 */
[----:B------:R-:W-:Y:S01]  /*6580*/  IMAD R148, R202, 0x11, RZ ;  /* 0x00000011ca947824 */ /* 0x000fe200078e02ff */
[----:B------:R-:W-:Y:S01]  /*6590*/  STL [R1+0x8d8], R136 ;  /* 0x0008d88801007387 */ /* 0x000fe20000100800 */
[C---:B------:R-:W-:Y:S01]  /*65a0*/  SEL R101, R177.reuse, R160, !P0 ;  /* 0x000000a0b1657207 */ /* 0x040fe20004000000 */
[----:B------:R-:W-:Y:S01]  /*65b0*/  IMAD R160, R2, UR7, RZ ;  /* 0x0000000702a07c24 */ /* 0x000fe2000f8e02ff */
[C---:B------:R-:W-:Y:S01]  /*65c0*/  SEL R38, R177.reuse, R184, !P0 ;  /* 0x000000b8b1267207 */ /* 0x040fe20004000000 */
[----:B------:R-:W-:Y:S01]  /*65d0*/  STL [R1+0x934], R151 ;  /* 0x0009349701007387 */ /* 0x000fe20000100800 */
[----:B------:R-:W-:Y:S01]  /*65e0*/  SEL R97, R177, R162, !P0 ;  /* 0x000000a2b1617207 */ /* 0x000fe20004000000 */
[----:B------:R-:W-:Y:S01]  /*65f0*/  IMAD.SHL.U32 R162, R159, 0x4, RZ ;  /* 0x000000049fa27824 */ /* 0x000fe200078e00ff */
[C---:B------:R-:W-:Y:S01]  /*6600*/  SEL R125, R177.reuse, R146, !P0 ;  /* 0x00000092b17d7207 */ /* 0x040fe20004000000 */
[----:B------:R-:W-:Y:S01]  /*6610*/  STL [R1+0x8d4], R132 ;  /* 0x0008d48401007387 */ /* 0x000fe20000100800 */
[C---:B------:R-:W-:Y:S01]  /*6620*/  SEL R129, R177.reuse, R142, !P0 ;  /* 0x0000008eb1817207 */ /* 0x040fe20004000000 */
[----:B------:R-:W-:Y:S01]  /*6630*/  IMAD R146, R202, 0x13, RZ ;  /* 0x00000013ca927824 */ /* 0x000fe200078e02ff */
[----:B------:R-:W-:Y:S01]  /*6640*/  IADD3 R184, P3, R0, UR12, RZ ;  /* 0x0000000c00b87c10 */ /* 0x000fe2000ff7e0ff */
[----:B------:R-:W-:Y:S01]  /*6650*/  STL [R1+0x930], R131 ;  /* 0x0009308301007387 */ /* 0x000fe20000100800 */
[----:B------:R-:W-:Y:S01]  /*6660*/  IMAD R142, R202, 0x15, RZ ;  /* 0x00000015ca8e7824 */ /* 0x000fe200078e02ff */
[----:B------:R-:W-:Y:S01]  /*6670*/  SEL R35, R177, R186, !P0 ;  /* 0x000000bab1237207 */ /* 0x000fe20004000000 */
[----:B--2---:R-:W-:Y:S01]  /*6680*/  VIADD R4, R4, 0xfffffffd ;  /* 0xfffffffd04047836 */ /* 0x004fe20000000000 */
[----:B------:R-:W-:Y:S01]  /*6690*/  STL [R1+0x92c], R130 ;  /* 0x00092c8201007387 */ /* 0x000fe20000100800 */
[----:B------:R-:W-:Y:S01]  /*66a0*/  LEA.HI.X.SX32 R2, R9, UR13, 0x2, P3 ;  /* 0x0000000d09027c11 */ /* 0x000fe200098f16ff */
[----:B------:R-:W-:Y:S01]  /*66b0*/  IMAD R5, R202, 0x74, RZ ;  /* 0x00000074ca057824 */ /* 0x000fe200078e02ff */
[----:B------:R-:W-:Y:S01]  /*66c0*/  LEA R8, P5, R160, R184, 0x2 ;  /* 0x000000b8a0087211 */ /* 0x000fe200078a10ff */
[----:B------:R-:W-:Y:S01]  /*66d0*/  STL [R1+0x928], R128 ;  /* 0x0009288001007387 */ /* 0x000fe20000100800 */
[----:B------:R-:W-:Y:S01]  /*66e0*/  IADD3 R186, P3, R162, UR8, RZ ;  /* 0x00000008a2ba7c10 */ /* 0x000fe2000ff7e0ff */
[----:B------:R-:W2:Y:S01]  /*66f0*/  S2UR UR6, SR_CgaCtaId ;  /* 0x00000000000679c3 */ /* 0x000ea20000008800 */
[----:B------:R-:W-:Y:S01]  /*6700*/  SEL R45, R177, R242, !P0 ;  /* 0x000000f2b12d7207 */ /* 0x000fe20004000000 */
[----:B------:R-:W-:Y:S01]  /*6710*/  STL [R1+0x91c], R126 ;  /* 0x00091c7e01007387 */ /* 0x000fe20000100800 */
[----:B------:R-:W-:Y:S01]  /*6720*/  LEA.HI.X.SX32 R187, R159, UR9, 0x2, P3 ;  /* 0x000000099fbb7c11 */ /* 0x000fe200098f16ff */
[----:B-1----:R-:W-:Y:S01]  /*6730*/  VIADD R3, R3, 0xfffffffe ;  /* 0xfffffffe03037836 */ /* 0x002fe20000000000 */
[C---:B------:R-:W-:Y:S01]  /*6740*/  SEL R41, R177.reuse, R240, !P0 ;  /* 0x000000f0b1297207 */ /* 0x040fe20004000000 */
[----:B------:R-:W-:Y:S01]  /*6750*/  STL [R1+0x918], R124 ;  /* 0x0009187c01007387 */ /* 0x000fe20000100800 */
[C---:B------:R-:W-:Y:S01]  /*6760*/  SEL R29, R177.reuse, R234, !P0 ;  /* 0x000000eab11d7207 */ /* 0x040fe20004000000 */
[----:B------:R-:W-:Y:S01]  /*6770*/  UMOV UR5, 0x400 ;  /* 0x0000040000057882 */ /* 0x000fe20000000000 */
[----:B------:R-:W-:Y:S01]  /*6780*/  SEL R49, R177, R244, !P0 ;  /* 0x000000f4b1317207 */ /* 0x000fe20004000000 */
[----:B------:R-:W-:Y:S01]  /*6790*/  STL [R1+0x914], R150 ;  /* 0x0009149601007387 */ /* 0x000fe20000100800 */
[----:B------:R-:W-:Y:S01]  /*67a0*/  LEA R244, P3, R202, R186, 0x3 ;  /* 0x000000bacaf47211 */ /* 0x000fe200078618ff */
[----:B------:R-:W-:Y:S01]  /*67b0*/  IMAD R71, R71, UR7, RZ ;  /* 0x0000000747477c24 */ /* 0x000fe2000f8e02ff */
[C---:B------:R-:W-:Y:S01]  /*67c0*/  SEL R11, R177.reuse, R226, !P0 ;  /* 0x000000e2b10b7207 */ /* 0x040fe20004000000 */
[----:B------:R-:W-:Y:S01]  /*67d0*/  STL [R1+0x910], R123 ;  /* 0x0009107b01007387 */ /* 0x000fe20000100800 */
[----:B------:R-:W-:-:S02]  /*67e0*/  SEL R25, R177, R232, !P0 ;  /* 0x000000e8b1197207 */ /* 0x000fc40004000000 */
[-C--:B------:R-:W-:Y:S01]  /*67f0*/  LEA.HI.X.SX32 R245, R158, R187.reuse, 0x2, P3 ;  /* 0x000000bb9ef57211 */ /* 0x080fe200018f16ff */
[----:B------:R-:W-:Y:S01]  /*6800*/  STL [R1+0x90c], R148 ;  /* 0x00090c9401007387 */ /* 0x000fe20000100800 */
[----:B------:R-:W-:Y:S01]  /*6810*/  LEA R232, P3, R202, R186, 0x4 ;  /* 0x000000bacae87211 */ /* 0x000fe200078620ff */
[----:B----4-:R-:W-:Y:S01]  /*6820*/  IMAD R158, R117, UR7, RZ ;  /* 0x00000007759e7c24 */ /* 0x010fe2000f8e02ff */
[C---:B------:R-:W-:Y:S01]  /*6830*/  SEL R13, R177.reuse, R220, !P0 ;  /* 0x000000dcb10d7207 */ /* 0x040fe20004000000 */
[----:B------:R-:W-:Y:S01]  /*6840*/  STL [R1+0x908], R147 ;  /* 0x0009089301007387 */ /* 0x000fe20000100800 */
[----:B------:R-:W-:Y:S01]  /*6850*/  SEL R33, R177, R236, !P0 ;  /* 0x000000ecb1217207 */ /* 0x000fe20004000000 */
[----:B--2---:R-:W-:Y:S01]  /*6860*/  ULEA UR5, UR6, UR5, 0x18 ;  /* 0x0000000506057291 */ /* 0x004fe2000f8ec03f */
[----:B------:R-:W-:Y:S01]  /*6870*/  LEA.HI.X.SX32 R233, R6, R187, 0x2, P3 ;  /* 0x000000bb06e97211 */ /* 0x000fe200018f16ff */
[----:B------:R-:W-:Y:S01]  /*6880*/  STL [R1+0x904], R146 ;  /* 0x0009049201007387 */ /* 0x000fe20000100800 */
[----:B------:R-:W-:-:S02]  /*6890*/  IADD3 R236, P3, R136, R186, RZ ;  /* 0x000000ba88ec7210 */ /* 0x000fc40007f7e0ff */
[C---:B------:R-:W-:Y:S01]  /*68a0*/  SEL R111, R177.reuse, R16, !P0 ;  /* 0x00000010b16f7207 */ /* 0x040fe20004000000 */
[----:B------:R-:W-:Y:S01]  /*68b0*/  STL [R1+0x900], R142 ;  /* 0x0009008e01007387 */ /* 0x000fe20000100800 */
[C---:B------:R-:W-:Y:S02]  /*68c0*/  SEL R16, R177.reuse, R218, !P0 ;  /* 0x000000dab1107207 */ /* 0x040fe40004000000 */
[----:B------:R-:W-:Y:S01]  /*68d0*/  SEL R37, R177, R238, !P0 ;  /* 0x000000eeb1257207 */ /* 0x000fe20004000000 */
[----:B------:R1:W-:Y:S01]  /*68e0*/  STL [R1+0x608], R9 ;  /* 0x0006080901007387 */ /* 0x0003e20000100800 */
[----:B------:R-:W-:Y:S01]  /*68f0*/  LEA.HI.X.SX32 R237, R154, R187, 0x2, P3 ;  /* 0x000000bb9aed7211 */ /* 0x000fe200018f16ff */
[----:B------:R-:W-:Y:S01]  /*6900*/  IMAD R111, R111, UR7, RZ ;  /* 0x000000076f6f7c24 */ /* 0x000fe2000f8e02ff */
[----:B------:R-:W-:Y:S01]  /*6910*/  SEL R141, R177, R140, !P0 ;  /* 0x0000008cb18d7207 */ /* 0x000fe20004000000 */
[C---:B------:R-:W-:Y:S01]  /*6920*/  IMAD R140, R202.reuse, 0x16, RZ ;  /* 0x00000016ca8c7824 */ /* 0x040fe200078e02ff */
[----:B------:R-:W-:-:S02]  /*6930*/  LEA R238, P3, R202, R186, 0x5 ;  /* 0x000000bacaee7211 */ /* 0x000fc400078628ff */
[C---:B------:R-:W-:Y:S01]  /*6940*/  SEL R145, R177.reuse, R138, !P0 ;  /* 0x0000008ab1917207 */ /* 0x040fe20004000000 */
[----:B------:R-:W-:Y:S01]  /*6950*/  IMAD R138, R202, 0x17, RZ ;  /* 0x00000017ca8a7824 */ /* 0x000fe200078e02ff */
[C---:B------:R-:W-:Y:S01]  /*6960*/  SEL R17, R177.reuse, R228, !P0 ;  /* 0x000000e4b1117207 */ /* 0x040fe20004000000 */
[----:B------:R-:W-:Y:S01]  /*6970*/  STL [R1+0x8fc], R140 ;  /* 0x0008fc8c01007387 */ /* 0x000fe20000100800 */
[----:B-1----:R-:W-:Y:S02]  /*6980*/  LEA.HI.X.SX32 R9, R160, R2, 0x2, P5 ;  /* 0x00000002a0097211 */ /* 0x002fe400028f16ff */
[----:B------:R-:W-:Y:S01]  /*6990*/  IADD3 R242, P5, R6, R186, RZ ;  /* 0x000000ba06f27210 */ /* 0x000fe20007fbe0ff */
[----:B------:R-:W-:Y:S01]  /*69a0*/  STL [R1+0x8f8], R138 ;  /* 0x0008f88a01007387 */ /* 0x000fe20000100800 */
[----:B------:R-:W-:Y:S01]  /*69b0*/  SEL R153, R177, R134, !P0 ;  /* 0x00000086b1997207 */ /* 0x000fe20004000000 */
[C---:B------:R-:W-:Y:S01]  /*69c0*/  IMAD R134, R202.reuse, 0x19, RZ ;  /* 0x00000019ca867824 */ /* 0x040fe200078e02ff */
[CC--:B------:R-:W-:Y:S01]  /*69d0*/  LEA.HI.X.SX32 R243, R202.reuse, R187.reuse, 0x2, P5 ;  /* 0x000000bbcaf37211 */ /* 0x0c0fe200028f16ff */
[----:B------:R1:W-:Y:S01]  /*69e0*/  STL [R1+0x19a0], R0 ;  /* 0x0019a00001007387 */ /* 0x0003e20000100800 */
[----:B------:R-:W-:Y:S01]  /*69f0*/  IADD3 R240, P5, R127, R186, RZ ;  /* 0x000000ba7ff07210 */ /* 0x000fe20007fbe0ff */
[----:B------:R-:W-:Y:S01]  /*6a00*/  IMAD R6, R202, 0x1e, RZ ;  /* 0x0000001eca067824 */ /* 0x000fe200078e02ff */
[----:B------:R-:W-:Y:S01]  /*6a10*/  SEL R119, R177, R10, !P0 ;  /* 0x0000000ab1777207 */ /* 0x000fe20004000000 */
[----:B------:R-:W-:Y:S01]  /*6a20*/  STL [R1+0x8f4], R134 ;  /* 0x0008f48601007387 */ /* 0x000fe20000100800 */
[-C--:B------:R-:W-:Y:S01]  /*6a30*/  LEA.HI.X.SX32 R241, R156, R187.reuse, 0x2, P5 ;  /* 0x000000bb9cf17211 */ /* 0x080fe200028f16ff */
[----:B------:R-:W-:Y:S01]  /*6a40*/  IMAD R156, R113, UR7, RZ ;  /* 0x00000007719c7c24 */ /* 0x000fe2000f8e02ff */
[----:B------:R-:W-:Y:S01]  /*6a50*/  IADD3 R234, P5, R144, R186, RZ ;  /* 0x000000ba90ea7210 */ /* 0x000fe20007fbe0ff */
[----:B------:R-:W-:Y:S01]  /*6a60*/  STL [R1+0x63c], R160 ;  /* 0x00063ca001007387 */ /* 0x000fe20000100800 */
[----:B------:R-:W-:Y:S01]  /*6a70*/  SEL R115, R177, R12, !P0 ;  /* 0x0000000cb1737207 */ /* 0x000fe20004000000 */
[----:B-1----:R-:W-:Y:S01]  /*6a80*/  IMAD R0, R202, 0x1f, RZ ;  /* 0x0000001fca007824 */ /* 0x002fe200078e02ff */
[-C--:B------:R-:W-:Y:S01]  /*6a90*/  LEA.HI.X.SX32 R235, R155, R187.reuse, 0x2, P5 ;  /* 0x000000bb9beb7211 */ /* 0x080fe200028f16ff */
[----:B------:R1:W-:Y:S01]  /*6aa0*/  STL [R1+0x838], R162 ;  /* 0x000838a201007387 */ /* 0x0003e20000100800 */
[----:B------:R-:W-:Y:S01]  /*6ab0*/  IADD3 R226, P5, R132, R186, RZ ;  /* 0x000000ba84e27210 */ /* 0x000fe20007fbe0ff */
[----:B------:R-:W-:Y:S01]  /*6ac0*/  IMAD R119, R119, UR7, RZ ;  /* 0x0000000777777c24 */ /* 0x000fe2000f8e02ff */
[----:B------:R-:W-:Y:S01]  /*6ad0*/  SEL R107, R177, R18, !P0 ;  /* 0x00000012b16b7207 */ /* 0x000fe20004000000 */
[----:B------:R-:W-:Y:S01]  /*6ae0*/  IMAD R115, R115, UR7, RZ ;  /* 0x0000000773737c24 */ /* 0x000fe2000f8e02ff */
[-C--:B------:R-:W-:Y:S01]  /*6af0*/  LEA.HI.X.SX32 R227, R152, R187.reuse, 0x2, P5 ;  /* 0x000000bb98e37211 */ /* 0x080fe200028f16ff */
[----:B------:R-:W-:Y:S01]  /*6b00*/  IMAD R152, R105, UR7, RZ ;  /* 0x0000000769987c24 */ /* 0x000fe2000f8e02ff */
[----:B------:R-:W-:Y:S01]  /*6b10*/  IADD3 R220, P5, R221, R186, RZ ;  /* 0x000000badddc7210 */ /* 0x000fe20007fbe0ff */
[----:B------:R-:W-:Y:S01]  /*6b20*/  IMAD R107, R107, UR7, RZ ;  /* 0x000000076b6b7c24 */ /* 0x000fe2000f8e02ff */
[----:B------:R-:W-:Y:S01]  /*6b30*/  SEL R103, R177, R20, !P0 ;  /* 0x00000014b1677207 */ /* 0x000fe20004000000 */
[----:B-1----:R-:W-:Y:S01]  /*6b40*/  IMAD R162, R125, UR7, RZ ;  /* 0x000000077da27c24 */ /* 0x002fe2000f8e02ff */
[-C--:B------:R-:W-:Y:S01]  /*6b50*/  LEA.HI.X.SX32 R221, R131, R187.reuse, 0x2, P5 ;  /* 0x000000bb83dd7211 */ /* 0x080fe200028f16ff */
[----:B------:R-:W-:Y:S01]  /*6b60*/  IMAD R131, R202, 0x7c, RZ ;  /* 0x0000007cca837824 */ /* 0x000fe200078e02ff */
[----:B------:R-:W-:Y:S01]  /*6b70*/  IADD3 R218, P5, R219, R186, RZ ;  /* 0x000000badbda7210 */ /* 0x000fe20007fbe0ff */
[----:B------:R-:W-:Y:S01]  /*6b80*/  IMAD R103, R103, UR7, RZ ;  /* 0x0000000767677c24 */ /* 0x000fe2000f8e02ff */
[----:B------:R-:W-:Y:S01]  /*6b90*/  SEL R99, R177, R22, !P0 ;  /* 0x00000016b1637207 */ /* 0x000fe20004000000 */
[----:B------:R-:W-:Y:S01]  /*6ba0*/  IMAD R160, R121, UR7, RZ ;  /* 0x0000000779a07c24 */ /* 0x000fe2000f8e02ff */
[----:B------:R-:W-:-:S02]  /*6bb0*/  LEA.HI.X.SX32 R219, R128, R187, 0x2, P5 ;  /* 0x000000bb80db7211 */ /* 0x000fc400028f16ff */
[C---:B------:R-:W-:Y:S01]  /*6bc0*/  SEL R95, R177.reuse, R24, !P0 ;  /* 0x00000018b15f7207 */ /* 0x040fe20004000000 */
[----:B------:R-:W1:Y:S01]  /*6bd0*/  LDC R128, c[0x0][0x230] ;  /* 0x00008c00ff807b82 */ /* 0x000e620000000800 */
[----:B------:R-:W-:Y:S01]  /*6be0*/  SEL R91, R177, R26, !P0 ;  /* 0x0000001ab15b7207 */ /* 0x000fe20004000000 */
[----:B------:R-:W-:Y:S01]  /*6bf0*/  IMAD R99, R99, UR7, RZ ;  /* 0x0000000763637c24 */ /* 0x000fe2000f8e02ff */
        /* <DEDUP_REMOVED lines=12> */
[----:B------:R-:W-:-:S02]  /*6cc0*/  SEL R67, R177, R42, !P0 ;  /* 0x0000002ab1437207 */ /* 0x000fc40004000000 */
[----:B------:R-:W-:Y:S01]  /*6cd0*/  SEL R63, R177, R44, !P0 ;  /* 0x0000002cb13f7207 */ /* 0x000fe20004000000 */
[----:B------:R-:W-:Y:S01]  /*6ce0*/  IMAD R69, R69, UR7, RZ ;  /* 0x0000000745457c24 */ /* 0x000fe2000f8e02ff */
[----:B------:R-:W-:Y:S01]  /*6cf0*/  SEL R59, R177, R46, !P0 ;  /* 0x0000002eb13b7207 */ /* 0x000fe20004000000 */
[----:B------:R-:W-:Y:S01]  /*6d00*/  IMAD R67, R67, UR7, RZ ;  /* 0x0000000743437c24 */ /* 0x000fe2000f8e02ff */
[----:B------:R-:W-:Y:S01]  /*6d10*/  SEL R55, R177, R48, !P0 ;  /* 0x00000030b1377207 */ /* 0x000fe20004000000 */
[----:B------:R-:W-:Y:S01]  /*6d20*/  IMAD R63, R63, UR7, RZ ;  /* 0x000000073f3f7c24 */ /* 0x000fe2000f8e02ff */
[C---:B------:R-:W-:Y:S01]  /*6d30*/  SEL R51, R177.reuse, R50, !P0 ;  /* 0x00000032b1337207 */ /* 0x040fe20004000000 */
[----:B-1----:R-:W-:Y:S01]  /*6d40*/  VIADD R128, R128, 0xfffffffb ;  /* 0xfffffffb80807836 */ /* 0x002fe20000000000 */
[----:B------:R-:W-:Y:S01]  /*6d50*/  SEL R21, R177, R230, !P0 ;  /* 0x000000e6b1157207 */ /* 0x000fe20004000000 */
[----:B------:R-:W-:Y:S01]  /*6d60*/  IMAD R59, R59, UR7, RZ ;  /* 0x000000073b3b7c24 */ /* 0x000fe2000f8e02ff */
[----:B------:R-:W-:Y:S01]  /*6d70*/  LEA.HI.X.SX32 R239, R151, R187, 0x2, P3 ;  /* 0x000000bb97ef7211 */ /* 0x000fe200018f16ff */
[----:B------:R-:W-:Y:S01]  /*6d80*/  IMAD R55, R55, UR7, RZ ;  /* 0x0000000737377c24 */ /* 0x000fe2000f8e02ff */
[----:B------:R-:W-:Y:S01]  /*6d90*/  IADD3 R228, P5, R229, R186, RZ ;  /* 0x000000bae5e47210 */ /* 0x000fe20007fbe0ff */
[----:B------:R-:W-:Y:S01]  /*6da0*/  IMAD R51, R51, UR7, RZ ;  /* 0x0000000733337c24 */ /* 0x000fe2000f8e02ff */
[----:B------:R-:W-:-:S02]  /*6db0*/  SEL R122, R177, R122, !P0 ;  /* 0x0000007ab17a7207 */ /* 0x000fc40004000000 */
[C---:B------:R-:W-:Y:S02]  /*6dc0*/  SEL R120, R177.reuse, R120, !P0 ;  /* 0x00000078b1787207 */ /* 0x040fe40004000000 */
[C---:B------:R-:W-:Y:S01]  /*6dd0*/  SEL R118, R177.reuse, R118, !P0 ;  /* 0x00000076b1767207 */ /* 0x040fe20004000000 */
[----:B------:R-:W-:Y:S01]  /*6de0*/  IMAD R122, R122, UR7, RZ ;  /* 0x000000077a7a7c24 */ /* 0x000fe2000f8e02ff */
        /* <DEDUP_REMOVED lines=30> */
[----:B------:R-:W-:-:S02]  /*6fd0*/  SEL R86, R177, R86, !P0 ;  /* 0x00000056b1567207 */ /* 0x000fc40004000000 */
[C---:B------:R-:W-:Y:S02]  /*6fe0*/  SEL R84, R177.reuse, R84, !P0 ;  /* 0x00000054b1547207 */ /* 0x040fe40004000000 */
[C---:B------:R-:W-:Y:S02]  /*6ff0*/  SEL R82, R177.reuse, R82, !P0 ;  /* 0x00000052b1527207 */ /* 0x040fe40004000000 */
[C---:B------:R-:W-:Y:S02]  /*7000*/  SEL R80, R177.reuse, R80, !P0 ;  /* 0x00000050b1507207 */ /* 0x040fe40004000000 */
[C---:B------:R-:W-:Y:S02]  /*7010*/  SEL R78, R177.reuse, R78, !P0 ;  /* 0x0000004eb14e7207 */ /* 0x040fe40004000000 */
[C---:B------:R-:W-:Y:S02]  /*7020*/  SEL R76, R177.reuse, R76, !P0 ;  /* 0x0000004cb14c7207 */ /* 0x040fe40004000000 */
[----:B------:R-:W-:-:S02]  /*7030*/  SEL R74, R177, R74, !P0 ;  /* 0x0000004ab14a7207 */ /* 0x000fc40004000000 */
[C---:B------:R-:W-:Y:S02]  /*7040*/  SEL R72, R177.reuse, R72, !P0 ;  /* 0x00000048b1487207 */ /* 0x040fe40004000000 */
[C---:B------:R-:W-:Y:S02]  /*7050*/  SEL R70, R177.reuse, R70, !P0 ;  /* 0x00000046b1467207 */ /* 0x040fe40004000000 */
[C---:B------:R-:W-:Y:S02]  /*7060*/  SEL R68, R177.reuse, R68, !P0 ;  /* 0x00000044b1447207 */ /* 0x040fe40004000000 */
[C---:B------:R-:W-:Y:S02]  /*7070*/  SEL R66, R177.reuse, R66, !P0 ;  /* 0x00000042b1427207 */ /* 0x040fe40004000000 */
        /* <DEDUP_REMOVED lines=57> */
[----:B------:R-:W-:Y:S01]  /*7410*/  SEL R93, R177, R164, !P0 ;  /* 0x000000a4b15d7207 */ /* 0x000fe20004000000 */
[----:B------:R-:W-:Y:S01]  /*7420*/  IMAD R164, R129, UR7, RZ ;  /* 0x0000000781a47c24 */ /* 0x000fe2000f8e02ff */
[----:B------:R-:W-:Y:S02]  /*7430*/  IADD3 R230, P3, R231, R186, RZ ;  /* 0x000000bae7e67210 */ /* 0x000fe40007f7e0ff */
[----:B------:R-:W-:Y:S01]  /*7440*/  SEL R177, R177, R14, !P0 ;  /* 0x0000000eb1b17207 */ /* 0x000fe20004000000 */
[----:B------:R-:W-:Y:S01]  /*7450*/  IMAD R14, R202, 0x1a, RZ ;  /* 0x0000001aca0e7824 */ /* 0x000fe200078e02ff */
[-C--:B------:R-:W-:Y:S02]  /*7460*/  LEA.HI.X.SX32 R229, R126, R187.reuse, 0x2, P5 ;  /* 0x000000bb7ee57211 */ /* 0x080fe400028f16ff */
[----:B------:R-:W-:Y:S01]  /*7470*/  LEA.HI.X.SX32 R231, R130, R187, 0x2, P3 ;  /* 0x000000bb82e77211 */ /* 0x000fe200018f16ff */
[----:B------:R-:W1:Y:S01]  /*7480*/  LDC R126, c[0x0][0x230] ;  /* 0x00008c00ff7e7b82 */ /* 0x000e620000000800 */
[-C--:B------:R-:W-:Y:S01]  /*7490*/  IADD3 R206, P5, R207, R186.reuse, RZ ;  /* 0x000000bacfce7210 */ /* 0x080fe20007fbe0ff */
[----:B------:R-:W-:Y:S01]  /*74a0*/  STL [R1+0x8f0], R14 ;  /* 0x0008f00e01007387 */ /* 0x000fe20000100800 */
[----:B------:R-:W-:-:S02]  /*74b0*/  IADD3 R222, P3, R223, R186, RZ ;  /* 0x000000badfde7210 */ /* 0x000fc40007f7e0ff */
[----:B------:R-:W-:Y:S01]  /*74c0*/  ISETP.GE.U32.AND P0, PT, R4, 0x7fffffde, PT ;  /* 0x7fffffde0400780c */ /* 0x000fe20003f06070 */
[----:B------:R2:W-:Y:S01]  /*74d0*/  STL.64 [R1+0x1858], R8 ;  /* 0x0018580801007387 */ /* 0x0005e20000100a00 */
[-C--:B------:R-:W-:Y:S01]  /*74e0*/  LEA.HI.X.SX32 R207, R124, R187.reuse, 0x2, P5 ;  /* 0x000000bb7ccf7211 */ /* 0x080fe200028f16ff */
[----:B------:R-:W-:Y:S01]  /*74f0*/  IMAD R4, R202, 0x1b, RZ ;  /* 0x0000001bca047824 */ /* 0x000fe200078e02ff */
[-C--:B------:R-:W-:Y:S01]  /*7500*/  LEA.HI.X.SX32 R223, R127, R187.reuse, 0x2, P3 ;  /* 0x000000bb7fdf7211 */ /* 0x080fe200018f16ff */
[----:B------:R-:W3:Y:S01]  /*7510*/  LDC R130, c[0x0][0x230] ;  /* 0x00008c00ff827b82 */ /* 0x000ee20000000800 */
[-C--:B------:R-:W-:Y:S02]  /*7520*/  IADD3 R224, P5, R225, R186.reuse, RZ ;  /* 0x000000bae1e07210 */ /* 0x080fe40007fbe0ff */
[----:B------:R-:W-:Y:S01]  /*7530*/  ISETP.GE.U32.AND P2, PT, R3, 0x7fffffdf, PT ;  /* 0x7fffffdf0300780c */ /* 0x000fe20003f46070 */
[----:B------:R4:W-:Y:S01]  /*7540*/  STL [R1+0x8ec], R4 ;  /* 0x0008ec0401007387 */ /* 0x0009e20000100800 */
[-C--:B------:R-:W-:Y:S01]  /*7550*/  LEA.HI.X.SX32 R225, R150, R187.reuse, 0x2, P5 ;  /* 0x000000bb96e17211 */ /* 0x080fe200028f16ff */
[----:B------:R-:W-:Y:S01]  /*7560*/  IMAD R150, R90, UR7, RZ ;  /* 0x000000075a967c24 */ /* 0x000fe2000f8e02ff */
[-C--:B------:R-:W-:Y:S01]  /*7570*/  IADD3 R216, P5, R217, R186.reuse, RZ ;  /* 0x000000bad9d87210 */ /* 0x080fe20007fbe0ff */
[C---:B--2---:R-:W-:Y:S01]  /*7580*/  IMAD R8, R202.reuse, 0x1d, RZ ;  /* 0x0000001dca087824 */ /* 0x044fe200078e02ff */
[-C--:B------:R-:W-:Y:S01]  /*7590*/  LEA R202, P3, R202, R186.reuse, 0x6 ;  /* 0x000000bacaca7211 */ /* 0x080fe200078630ff */
[----:B------:R-:W2:Y:S01]  /*75a0*/  LDC R127, c[0x0][0x230] ;  /* 0x00008c00ff7f7b82 */ /* 0x000ea20000000800 */
[-C--:B------:R-:W-:Y:S01]  /*75b0*/  LEA.HI.X.SX32 R217, R148, R187.reuse, 0x2, P5 ;  /* 0x000000bb94d97211 */ /* 0x080fe200028f16ff */
[----:B------:R-:W-:Y:S01]  /*75c0*/  IMAD.SHL.U32 R9, R143, 0x10, RZ ;  /* 0x000000108f097824 */ /* 0x000fe200078e00ff */
[-C--:B------:R-:W-:Y:S01]  /*75d0*/  LEA.HI.X.SX32 R203, R123, R187.reuse, 0x2, P3 ;  /* 0x000000bb7bcb7211 */ /* 0x080fe200018f16ff */
[----:B------:R4:W-:Y:S01]  /*75e0*/  STL [R1+0x8e8], R8 ;  /* 0x0008e80801007387 */ /* 0x0009e20000100800 */
[-C--:B------:R-:W-:Y:S01]  /*75f0*/  IADD3 R200, P3, R201, R186.reuse, RZ ;  /* 0x000000bac9c87210 */ /* 0x080fe20007f7e0ff */
[----:B-1----:R-:W-:Y:S01]  /*7600*/  VIADD R126, R126, 0xfffffff7 ;  /* 0xfffffff77e7e7836 */ /* 0x002fe20000000000 */
[-C--:B------:R-:W-:Y:S01]  /*7610*/  IADD3 R208, P5, R209, R186.reuse, RZ ;  /* 0x000000bad1d07210 */ /* 0x080fe20007fbe0ff */
[----:B------:R-:W1:Y:S01]  /*7620*/  LDC R124, c[0x0][0x230] ;  /* 0x00008c00ff7c7b82 */ /* 0x000e620000000800 */
[-C--:B------:R-:W-:Y:S01]  /*7630*/  LEA.HI.X.SX32 R201, R147, R187.reuse, 0x2, P3 ;  /* 0x000000bb93c97211 */ /* 0x080fe200018f16ff */
[----:B------:R-:W-:Y:S01]  /*7640*/  STL [R1+0x8e4], R6 ;  /* 0x0008e40601007387 */ /* 0x000fe20000100800 */
[-C--:B------:R-:W-:Y:S01]  /*7650*/  IADD3 R198, P3, R199, R186.reuse, RZ ;  /* 0x000000bac7c67210 */ /* 0x080fe20007f7e0ff */
[----:B------:R-:W-:Y:S01]  /*7660*/  IMAD R148, R88, UR7, RZ ;  /* 0x0000000758947c24 */ /* 0x000fe2000f8e02ff */
[-C--:B------:R-:W-:Y:S01]  /*7670*/  LEA.HI.X.SX32 R209, R146, R187.reuse, 0x2, P5 ;  /* 0x000000bb92d17211 */ /* 0x080fe200028f16ff */
[----:B---3--:R-:W-:Y:S01]  /*7680*/  VIADD R130, R130, 0xfffffffa ;  /* 0xfffffffa82827836 */ /* 0x008fe20000000000 */
[-C--:B------:R-:W-:Y:S01]  /*7690*/  IADD3 R214, P5, R215, R186.reuse, RZ ;  /* 0x000000bad7d67210 */ /* 0x080fe20007fbe0ff */
[----:B------:R-:W3:Y:S01]  /*76a0*/  LDC R123, c[0x0][0x230] ;  /* 0x00008c00ff7b7b82 */ /* 0x000ee20000000800 */
[-C--:B------:R-:W-:Y:S01]  /*76b0*/  LEA.HI.X.SX32 R199, R144, R187.reuse, 0x2, P3 ;  /* 0x000000bb90c77211 */ /* 0x080fe200018f16ff */
[----:B------:R4:W-:Y:S01]  /*76c0*/  STL [R1+0x8e0], R0 ;  /* 0x0008e00001007387 */ /* 0x0009e20000100800 */
[-C--:B------:R-:W-:Y:S01]  /*76d0*/  IADD3 R204, P3, R205, R186.reuse, RZ ;  /* 0x000000bacdcc7210 */ /* 0x080fe20007f7e0ff */
[----:B------:R-:W-:Y:S01]  /*76e0*/  IMAD R147, R86, UR7, RZ ;  /* 0x0000000756937c24 */ /* 0x000fe2000f8e02ff */
[-C--:B------:R-:W-:Y:S01]  /*76f0*/  LEA.HI.X.SX32 R215, R142, R187.reuse, 0x2, P5 ;  /* 0x000000bb8ed77211 */ /* 0x080fe200028f16ff */
[----:B------:R-:W-:Y:S01]  /*7700*/  IMAD R146, R84, UR7, RZ ;  /* 0x0000000754927c24 */ /* 0x000fe2000f8e02ff */
[-C--:B------:R-:W-:Y:S01]  /*7710*/  IADD3 R210, P5, R211, R186.reuse, RZ ;  /* 0x000000bad3d27210 */ /* 0x080fe20007fbe0ff */
[----:B------:R-:W4:Y:S01]  /*7720*/  LDC R3, c[0x0][0x230] ;  /* 0x00008c00ff037b82 */ /* 0x000f220000000800 */
[-C--:B------:R-:W-:Y:S01]  /*7730*/  LEA.HI.X.SX32 R205, R140, R187.reuse, 0x2, P3 ;  /* 0x000000bb8ccd7211 */ /* 0x080fe200018f16ff */
[----:B--2---:R-:W-:Y:S01]  /*7740*/  VIADD R127, R127, 0xfffffff9 ;  /* 0xfffffff97f7f7836 */ /* 0x004fe20000000000 */
[-C--:B------:R-:W-:Y:S01]  /*7750*/  IADD3 R212, P3, R213, R186.reuse, RZ ;  /* 0x000000bad5d47210 */ /* 0x080fe20007f7e0ff */
[----:B------:R-:W-:Y:S01]  /*7760*/  IMAD R144, R82, UR7, RZ ;  /* 0x0000000752907c24 */ /* 0x000fe2000f8e02ff */
[-C--:B------:R-:W-:Y:S01]  /*7770*/  LEA.HI.X.SX32 R211, R138, R187.reuse, 0x2, P5 ;  /* 0x000000bb8ad37211 */ /* 0x080fe200028f16ff */
[----:B------:R-:W-:Y:S01]  /*7780*/  IMAD R143, R80, UR7, RZ ;  /* 0x00000007508f7c24 */ /* 0x000fe2000f8e02ff */
[-C--:B------:R-:W-:Y:S01]  /*7790*/  IADD3 R192, P5, R193, R186.reuse, RZ ;  /* 0x000000bac1c07210 */ /* 0x080fe20007fbe0ff */
[----:B-1----:R-:W-:Y:S01]  /*77a0*/  VIADD R124, R124, 0xfffffff8 ;  /* 0xfffffff87c7c7836 */ /* 0x002fe20000000000 */
[-C--:B------:R-:W-:Y:S01]  /*77b0*/  LEA.HI.X.SX32 R213, R136, R187.reuse, 0x2, P3 ;  /* 0x000000bb88d57211 */ /* 0x080fe200018f16ff */
[----:B------:R-:W-:Y:S01]  /*77c0*/  IMAD R142, R78, UR7, RZ ;  /* 0x000000074e8e7c24 */ /* 0x000fe2000f8e02ff */
[-C--:B------:R-:W-:Y:S01]  /*77d0*/  IADD3 R196, P3, R197, R186.reuse, RZ ;  /* 0x000000bac5c47210 */ /* 0x080fe20007f7e0ff */
[----:B------:R-:W-:Y:S01]  /*77e0*/  IMAD R140, R76, UR7, RZ ;  /* 0x000000074c8c7c24 */ /* 0x000fe2000f8e02ff */
[-C--:B------:R-:W-:Y:S01]  /*77f0*/  LEA.HI.X.SX32 R193, R134, R187.reuse, 0x2, P5 ;  /* 0x000000bb86c17211 */ /* 0x080fe200028f16ff */
[----:B------:R-:W-:Y:S01]  /*7800*/  IMAD R138, R70, UR7, RZ ;  /* 0x00000007468a7c24 */ /* 0x000fe2000f8e02ff */
[-C--:B------:R-:W-:Y:S01]  /*7810*/  IADD3 R194, P5, R195, R186.reuse, RZ ;  /* 0x000000bac3c27210 */ /* 0x080fe20007fbe0ff */
[----:B---3--:R-:W-:Y:S01]  /*7820*/  VIADD R123, R123, 0xfffffff5 ;  /* 0xfffffff57b7b7836 */ /* 0x008fe20000000000 */
[-C--:B------:R-:W-:Y:S01]  /*7830*/  LEA.HI.X.SX32 R197, R14, R187.reuse, 0x2, P3 ;  /* 0x000000bb0ec57211 */ /* 0x080fe200018f16ff */
[----:B------:R-:W-:Y:S01]  /*7840*/  IMAD R136, R68, UR7, RZ ;  /* 0x0000000744887c24 */ /* 0x000fe2000f8e02ff */
[----:B------:R-:W-:Y:S01]  /*7850*/  LOP3.LUT R14, R9, 0x70, RZ, 0xc0, !PT ;  /* 0x00000070090e7812 */ /* 0x000fe200078ec0ff */
[----:B------:R-:W-:Y:S01]  /*7860*/  IMAD R134, R44, UR7, RZ ;  /* 0x000000072c867c24 */ /* 0x000fe2000f8e02ff */
[-C--:B------:R-:W-:Y:S01]  /*7870*/  IADD3 R190, P3, R191, R186.reuse, RZ ;  /* 0x000000babfbe7210 */ /* 0x080fe20007f7e0ff */
[----:B------:R-:W-:Y:S01]  /*7880*/  IMAD R68, R36, UR7, RZ ;  /* 0x0000000724447c24 */ /* 0x000fe2000f8e02ff */
[-C--:B------:R-:W-:Y:S01]  /*7890*/  LEA.HI.X.SX32 R195, R4, R187.reuse, 0x2, P5 ;  /* 0x000000bb04c37211 */ /* 0x080fe200028f16ff */
[----:B------:R-:W-:Y:S01]  /*78a0*/  IMAD R14, R139, 0x80, R14 ;  /* 0x000000808b0e7824 */ /* 0x000fe200078e020e */
[-C--:B----4-:R-:W-:Y:S01]  /*78b0*/  IADD3 R4, P5, R5, R186.reuse, RZ ;  /* 0x000000ba05047210 */ /* 0x090fe20007fbe0ff */
[----:B------:R-:W-:Y:S01]  /*78c0*/  VIADD R3, R3, 0xfffffff6 ;  /* 0xfffffff603037836 */ /* 0x000fe20000000000 */
[-C--:B------:R-:W-:Y:S01]  /*78d0*/  LEA.HI.X.SX32 R191, R132, R187.reuse, 0x2, P3 ;  /* 0x000000bb84bf7211 */ /* 0x080fe200018f16ff */
[----:B------:R-:W-:Y:S01]  /*78e0*/  VIADD R252, R14, UR5 ;  /* 0x000000050efc7c36 */ /* 0x000fe20008000000 */
[-C--:B------:R-:W-:Y:S01]  /*78f0*/  IADD3 R188, P3, R189, R186.reuse, RZ ;  /* 0x000000babdbc7210 */ /* 0x080fe20007f7e0ff */
[----:B------:R-:W-:Y:S01]  /*7900*/  IMAD R139, R72, UR7, RZ ;  /* 0x00000007488b7c24 */ /* 0x000fe2000f8e02ff */
[-C--:B------:R-:W-:Y:S01]  /*7910*/  LEA.HI.X.SX32 R5, R8, R187.reuse, 0x2, P5 ;  /* 0x000000bb08057211 */ /* 0x080fe200028f16ff */
[----:B------:R-:W-:Y:S01]  /*7920*/  IMAD R132, R42, UR7, RZ ;  /* 0x000000072a847c24 */ /* 0x000fe2000f8e02ff */
[----:B------:R-:W-:Y:S01]  /*7930*/  IADD3 R8, P5, R131, R186, RZ ;  /* 0x000000ba83087210 */ /* 0x000fe20007fbe0ff */
[----:B------:R-:W-:Y:S01]  /*7940*/  @!PT LDS RZ, [RZ] ;  /* 0x00000000fffff984 */ /* 0x000fe20000000800 */
[----:B------:R-:W-:Y:S01]  /*7950*/  @!PT LDS RZ, [RZ] ;  /* 0x00000000fffff984 */ /* 0x000fe20000000800 */
[----:B------:R-:W-:Y:S01]  /*7960*/  @!PT LDS RZ, [RZ] ;  /* 0x00000000fffff984 */ /* 0x000fe20000000800 */
[----:B------:R1:W-:Y:S01]  /*7970*/  LDGSTS.E [R252+0x30000], desc[UR10][R186.64], !P6 ;  /* 0x30000000bafc7fae */ /* 0x0003e2000f12184a */
[-C--:B------:R-:W-:Y:S01]  /*7980*/  LEA.HI.X.SX32 R189, R6, R187.reuse, 0x2, P3 ;  /* 0x000000bb06bd7211 */ /* 0x080fe200018f16ff */
[----:B------:R-:W2:Y:S01]  /*7990*/  LDC R131, c[0x0][0x230] ;  /* 0x00008c00ff837b82 */ /* 0x000ea20000000800 */
[----:B------:R-:W-:Y:S01]  /*79a0*/  ISETP.GE.U32.AND P3, PT, R128, 0x7fffffdc, PT ;  /* 0x7fffffdc8000780c */ /* 0x000fe20003f66070 */
[----:B------:R-:W-:Y:S01]  /*79b0*/  LDGSTS.E [R252+0x30004], desc[UR10][R242.64], !P2 ;  /* 0x30004000f2fc7fae */ /* 0x000fe2000d12184a */
[----:B------:R-:W-:Y:S01]  /*79c0*/  LEA.HI.X.SX32 R9, R0, R187, 0x2, P5 ;  /* 0x000000bb00097211 */ /* 0x000fe200028f16ff */
[----:B------:R-:W-:Y:S01]  /*79d0*/  IMAD R70, R35, UR7, RZ ;  /* 0x0000000723467c24 */ /* 0x000fe2000f8e02ff */
[----:B------:R-:W-:Y:S01]  /*79e0*/  LOP3.LUT R0, R14, 0x10, RZ, 0x3c, !PT ;  /* 0x000000100e007812 */ /* 0x000fe200078e3cff */
[----:B------:R-:W-:Y:S01]  /*79f0*/  LDGSTS.E [R252+0x30008], desc[UR10][R244.64], !P0 ;  /* 0x30008000f4fc7fae */ /* 0x000fe2000c12184a */
[----:B------:R-:W-:Y:S01]  /*7a00*/  ISETP.GE.U32.AND P5, PT, R130, 0x7fffffdb, PT ;  /* 0x7fffffdb8200780c */ /* 0x000fe20003fa6070 */
[----:B------:R-:W3:Y:S01]  /*7a10*/  LDC R128, c[0x0][0x230] ;  /* 0x00008c00ff807b82 */ /* 0x000ee20000000800 */
[----:B------:R-:W-:Y:S01]  /*7a20*/  ISETP.GE.U32.AND P0, PT, R126, 0x7fffffd8, PT ;  /* 0x7fffffd87e00780c */ /* 0x000fe20003f06070 */
[----:B------:R-:W-:Y:S01]  /*7a30*/  VIADD R249, R0, UR5 ;  /* 0x0000000500f97c36 */ /* 0x000fe20008000000 */
[----:B------:R-:W-:Y:S01]  /*7a40*/  ISETP.GE.U32.AND P6, PT, R127, 0x7fffffda, PT ;  /* 0x7fffffda7f00780c */ /* 0x000fe20003fc6070 */
[----:B------:R-:W-:Y:S01]  /*7a50*/  LDGSTS.E [R252+0x3000c], desc[UR10][R240.64], !P4 ;  /* 0x3000c000f0fc7fae */ /* 0x000fe2000e12184a */
[----:B------:R-:W-:Y:S01]  /*7a60*/  ISETP.GE.U32.AND P2, PT, R124, 0x7fffffd9, PT ;  /* 0x7fffffd97c00780c */ /* 0x000fe20003f46070 */
[----:B------:R-:W-:Y:S01]  /*7a70*/  IMAD R72, R34, UR7, RZ ;  /* 0x0000000722487c24 */ /* 0x000fe2000f8e02ff */
[----:B------:R-:W-:Y:S01]  /*7a80*/  ISETP.GE.U32.AND P4, PT, R3, 0x7fffffd7, PT ;  /* 0x7fffffd70300780c */ /* 0x000fe20003f86070 */
[----:B------:R-:W4:Y:S01]  /*7a90*/  LDC R130, c[0x0][0x230] ;  /* 0x00008c00ff827b82 */ /* 0x000f220000000800 */
[----:B------:R-:W-:Y:S01]  /*7aa0*/  LDGSTS.E [R249+0x30000], desc[UR10][R232.64], !P3 ;  /* 0x30000000e8f97fae */ /* 0x000fe2000d92184a */
[----:B------:R-:W-:Y:S01]  /*7ab0*/  ISETP.GE.U32.AND P3, PT, R123, 0x7fffffd6, PT ;  /* 0x7fffffd67b00780c */ /* 0x000fe20003f66070 */
[----:B------:R-:W-:Y:S01]  /*7ac0*/  IMAD R90, R22, UR7, RZ ;  /* 0x00000007165a7c24 */ /* 0x000fe2000f8e02ff */
[----:B------:R-:W-:Y:S01]  /*7ad0*/  LOP3.LUT R0, R14, 0x20, RZ, 0x3c, !PT ;  /* 0x000000200e007812 */ /* 0x000fe200078e3cff */
[----:B------:R-:W-:Y:S01]  /*7ae0*/  LDGSTS.E [R249+0x30004], desc[UR10][R234.64], !P5 ;  /* 0x30004000eaf97fae */ /* 0x000fe2000e92184a */
[----:B------:R-:W-:-:S02]  /*7af0*/  IMAD R88, R23, UR7, RZ ;  /* 0x0000000717587c24 */ /* 0x000fc4000f8e02ff */
[----:B------:R-:W1:Y:S01]  /*7b00*/  LDC R126, c[0x0][0x230] ;  /* 0x00008c00ff7e7b82 */ /* 0x000e620000000800 */
[----:B--2---:R-:W-:Y:S01]  /*7b10*/  VIADD R131, R131, 0xfffffff4 ;  /* 0xfffffff483837836 */ /* 0x004fe20000000000 */
[----:B------:R-:W-:Y:S01]  /*7b20*/  LDGSTS.E [R249+0x30008], desc[UR10][R236.64], !P6 ;  /* 0x30008000ecf97fae */ /* 0x000fe2000f12184a */
[----:B------:R-:W-:Y:S01]  /*7b30*/  VIADD R247, R0, UR5 ;  /* 0x0000000500f77c36 */ /* 0x000fe20008000000 */
[----:B------:R-:W-:Y:S01]  /*7b40*/  LOP3.LUT R0, R14, 0x30, RZ, 0x3c, !PT ;  /* 0x000000300e007812 */ /* 0x000fe200078e3cff */
[----:B------:R-:W-:Y:S01]  /*7b50*/  IMAD R84, R26, UR7, RZ ;  /* 0x000000071a547c24 */ /* 0x000fe2000f8e02ff */
[----:B------:R-:W-:Y:S01]  /*7b60*/  ISETP.GE.U32.AND P5, PT, R131, 0x7fffffd5, PT ;  /* 0x7fffffd58300780c */ /* 0x000fe20003fa6070 */
[----:B------:R-:W-:Y:S01]  /*7b70*/  LDGSTS.E [R249+0x3000c], desc[UR10][R226.64], !P2 ;  /* 0x3000c000e2f97fae */ /* 0x000fe2000d12184a */
[----:B------:R-:W2:Y:S01]  /*7b80*/  LDC R127, c[0x0][0x230] ;  /* 0x00008c00ff7f7b82 */ /* 0x000ea20000000800 */
[----:B------:R-:W-:Y:S01]  /*7b90*/  VIADD R248, R0, UR5 ;  /* 0x0000000500f87c36 */ /* 0x000fe20008000000 */
[----:B------:R-:W-:Y:S01]  /*7ba0*/  LOP3.LUT R0, R14, 0x40, RZ, 0x3c, !PT ;  /* 0x000000400e007812 */ /* 0x000fe200078e3cff */
[----:B------:R-:W-:Y:S01]  /*7bb0*/  LDGSTS.E [R247+0x30000], desc[UR10][R238.64], !P0 ;  /* 0x30000000eef77fae */ /* 0x000fe2000c12184a */
[----:B---3--:R-:W-:-:S02]  /*7bc0*/  VIADD R128, R128, 0xffffffef ;  /* 0xffffffef80807836 */ /* 0x008fc40000000000 */
[----:B------:R-:W-:Y:S01]  /*7bd0*/  IMAD R86, R24, UR7, RZ ;  /* 0x0000000718567c24 */ /* 0x000fe2000f8e02ff */
[----:B------:R-:W-:Y:S01]  /*7be0*/  LDGSTS.E [R247+0x30004], desc[UR10][R220.64], !P4 ;  /* 0x30004000dcf77fae */ /* 0x000fe2000e12184a */
[----:B------:R-:W3:Y:S01]  /*7bf0*/  LDC R124, c[0x0][0x230] ;  /* 0x00008c00ff7c7b82 */ /* 0x000ee20000000800 */
[----:B----4-:R-:W-:Y:S02]  /*7c00*/  VIADD R130, R130, 0xfffffff3 ;  /* 0xfffffff382827836 */ /* 0x010fe40000000000 */
[----:B------:R-:W-:Y:S01]  /*7c10*/  LDGSTS.E [R247+0x30008], desc[UR10][R230.64], !P3 ;  /* 0x30008000e6f77fae */ /* 0x000fe2000d92184a */
[----:B------:R-:W-:Y:S01]  /*7c20*/  ISETP.GE.U32.AND P3, PT, R128, 0x7fffffd0, PT ;  /* 0x7fffffd08000780c */ /* 0x000fe20003f66070 */
[----:B------:R-:W-:Y:S01]  /*7c30*/  VIADD R251, R0, UR5 ;  /* 0x0000000500fb7c36 */ /* 0x000fe20008000000 */
[----:B------:R-:W-:Y:S01]  /*7c40*/  ISETP.GE.U32.AND P6, PT, R130, 0x7fffffd4, PT ;  /* 0x7fffffd48200780c */ /* 0x000fe20003fc6070 */
[----:B------:R-:W-:Y:S01]  /*7c50*/  LDGSTS.E [R247+0x3000c], desc[UR10][R218.64], !P5 ;  /* 0x3000c000daf77fae */ /* 0x000fe2000e92184a */
[----:B------:R-:W4:Y:S01]  /*7c60*/  LDC R123, c[0x0][0x230] ;  /* 0x00008c00ff7b7b82 */ /* 0x000f220000000800 */
[----:B-1----:R-:W-:Y:S01]  /*7c70*/  VIADD R126, R126, 0xfffffff1 ;  /* 0xfffffff17e7e7836 */ /* 0x002fe20000000000 */
[----:B------:R-:W-:Y:S01]  /*7c80*/  LOP3.LUT R0, R14, 0x50, RZ, 0x3c, !PT ;  /* 0x000000500e007812 */ /* 0x000fe200078e3cff */
[----:B------:R-:W-:Y:S01]  /*7c90*/  STL.64 [R1+0x140], R8 ;  /* 0x0001400801007387 */ /* 0x000fe20000100a00 */
[----:B------:R-:W-:-:S02]  /*7ca0*/  IMAD R82, R27, UR7, RZ ;  /* 0x000000071b527c24 */ /* 0x000fc4000f8e02ff */
[----:B------:R-:W-:Y:S01]  /*7cb0*/  ISETP.GE.U32.AND P0, PT, R126, 0x7fffffd2, PT ;  /* 0x7fffffd27e00780c */ /* 0x000fe20003f06070 */
[----:B------:R1:W-:Y:S01]  /*7cc0*/  STL [R1+0x19a8], R186 ;  /* 0x0019a8ba01007387 */ /* 0x0003e20000100800 */
[----:B------:R-:W1:Y:S01]  /*7cd0*/  LDC R3, c[0x0][0x230] ;  /* 0x00008c00ff037b82 */ /* 0x000e620000000800 */
[----:B--2---:R-:W-:Y:S02]  /*7ce0*/  VIADD R127, R127, 0xfffffff0 ;  /* 0xfffffff07f7f7836 */ /* 0x004fe40000000000 */
[----:B------:R-:W-:Y:S01]  /*7cf0*/  LDGSTS.E [R248+0x30000], desc[UR10][R222.64], !P6 ;  /* 0x30000000def87fae */ /* 0x000fe2000f12184a */
[----:B------:R-:W-:Y:S01]  /*7d00*/  VIADD R250, R0, UR5 ;  /* 0x0000000500fa7c36 */ /* 0x000fe20008000000 */
[----:B------:R-:W-:Y:S01]  /*7d10*/  LOP3.LUT R0, R14, 0x60, RZ, 0x3c, !PT ;  /* 0x000000600e007812 */ /* 0x000fe200078e3cff */
[----:B------:R-:W-:Y:S01]  /*7d20*/  IMAD R78, R30, UR7, RZ ;  /* 0x000000071e4e7c24 */ /* 0x000fe2000f8e02ff */
[----:B------:R-:W-:Y:S01]  /*7d30*/  ISETP.GE.U32.AND P4, PT, R127, 0x7fffffd1, PT ;  /* 0x7fffffd17f00780c */ /* 0x000fe20003f86070 */
[----:B------:R-:W2:Y:S01]  /*7d40*/  LDC R126, c[0x0][0x230] ;  /* 0x00008c00ff7e7b82 */ /* 0x000ea20000000800 */
[----:B---3--:R-:W-:Y:S01]  /*7d50*/  VIADD R124, R124, 0xfffffff2 ;  /* 0xfffffff27c7c7836 */ /* 0x008fe20000000000 */
[----:B------:R3:W-:Y:S01]  /*7d60*/  STL [R1+0x19a4], R187 ;  /* 0x0019a4bb01007387 */ /* 0x0007e20000100800 */
[----:B------:R-:W-:Y:S01]  /*7d70*/  VIADD R246, R0, UR5 ;  /* 0x0000000500f67c36 */ /* 0x000fe20008000000 */
[----:B------:R-:W-:Y:S01]  /*7d80*/  LOP3.LUT R0, R14, 0x70, RZ, 0x3c, !PT ;  /* 0x000000700e007812 */ /* 0x000fe200078e3cff */
[----:B------:R-:W-:Y:S01]  /*7d90*/  IMAD R80, R28, UR7, RZ ;  /* 0x000000071c507c24 */ /* 0x000fe2000f8e02ff */
[----:B------:R-:W-:Y:S01]  /*7da0*/  ISETP.GE.U32.AND P2, PT, R124, 0x7fffffd3, PT ;  /* 0x7fffffd37c00780c */ /* 0x000fe20003f46070 */
[----:B------:R-:W-:Y:S01]  /*7db0*/  STL.64 [R1+0x1860], R232 ;  /* 0x001860e801007387 */ /* 0x000fe20000100a00 */
[----:B------:R-:W3:Y:S01]  /*7dc0*/  LDC R127, c[0x0][0x230] ;  /* 0x00008c00ff7f7b82 */ /* 0x000ee20000000800 */
[----:B----4-:R-:W-:-:S02]  /*7dd0*/  VIADD R123, R123, 0xffffffee ;  /* 0xffffffee7b7b7836 */ /* 0x010fc40000000000 */
[----:B------:R-:W-:Y:S01]  /*7de0*/  STL.64 [R1+0x1868], R234 ;  /* 0x001868ea01007387 */ /* 0x000fe20000100a00 */
[----:B------:R-:W-:Y:S02]  /*7df0*/  IMAD R76, R31, UR7, RZ ;  /* 0x000000071f4c7c24 */ /* 0x000fe4000f8e02ff */
[----:B------:R-:W-:Y:S01]  /*7e00*/  ISETP.GE.U32.AND P5, PT, R123, 0x7fffffcf, PT ;  /* 0x7fffffcf7b00780c */ /* 0x000fe20003fa6070 */
[----:B------:R-:W-:Y:S01]  /*7e10*/  STL.64 [R1+0x1870], R236 ;  /* 0x001870ec01007387 */ /* 0x000fe20000100a00 */
[----:B------:R-:W4:Y:S01]  /*7e20*/  LDC R124, c[0x0][0x230] ;  /* 0x00008c00ff7c7b82 */ /* 0x000f220000000800 */
[----:B-1----:R-:W-:Y:S02]  /*7e30*/  VIADD R3, R3, 0xffffffed ;  /* 0xffffffed03037836 */ /* 0x002fe40000000000 */
[----:B------:R-:W-:Y:S01]  /*7e40*/  STL.64 [R1+0x1878], R226 ;  /* 0x001878e201007387 */ /* 0x000fe20000100a00 */
[----:B------:R-:W-:Y:S02]  /*7e50*/  IMAD R186, R173, UR7, RZ ;  /* 0x00000007adba7c24 */ /* 0x000fe4000f8e02ff */
[----:B------:R-:W-:Y:S01]  /*7e60*/  ISETP.GE.U32.AND P6, PT, R3, 0x7fffffce, PT ;  /* 0x7fffffce0300780c */ /* 0x000fe20003fc6070 */
[----:B------:R-:W-:Y:S01]  /*7e70*/  STL.64 [R1+0x1880], R238 ;  /* 0x001880ee01007387 */ /* 0x000fe20000100a00 */
[----:B------:R-:W1:Y:S01]  /*7e80*/  LDC R123, c[0x0][0x230] ;  /* 0x00008c00ff7b7b82 */ /* 0x000e620000000800 */
[----:B--2---:R-:W-:-:S02]  /*7e90*/  VIADD R126, R126, 0xffffffeb ;  /* 0xffffffeb7e7e7836 */ /* 0x004fc40000000000 */
[----:B------:R-:W-:Y:S01]  /*7ea0*/  STL.64 [R1+0x1888], R220 ;  /* 0x001888dc01007387 */ /* 0x000fe20000100a00 */
[----:B---3--:R-:W-:-:S03]  /*7eb0*/  IMAD R187, R177, UR7, RZ ;  /* 0x00000007b1bb7c24 */ /* 0x008fc6000f8e02ff */
[----:B------:R-:W-:Y:S01]  /*7ec0*/  STL.64 [R1+0x1890], R230 ;  /* 0x001890e601007387 */ /* 0x000fe20000100a00 */
[----:B------:R-:W2:Y:S01]  /*7ed0*/  LDC R3, c[0x0][0x230] ;  /* 0x00008c00ff037b82 */ /* 0x000ea20000000800 */
[----:B------:R-:W-:Y:S02]  /*7ee0*/  VIADD R127, R127, 0xffffffea ;  /* 0xffffffea7f7f7836 */ /* 0x000fe40000000000 */
[----:B------:R-:W-:Y:S04]  /*7ef0*/  STL.64 [R1+0x1898], R218 ;  /* 0x001898da01007387 */ /* 0x000fe80000100a00 */
[----:B------:R-:W-:Y:S01]  /*7f00*/  STL.64 [R1+0x18a0], R222 ;  /* 0x0018a0de01007387 */ /* 0x000fe20000100a00 */
[----:B------:R-:W3:Y:S01]  /*7f10*/  LDC.64 R8, c[0x0][0x238] ;  /* 0x00008e00ff087b82 */ /* 0x000ee20000000a00 */
[----:B----4-:R-:W-:-:S02]  /*7f20*/  VIADD R124, R124, 0xffffffec ;  /* 0xffffffec7c7c7836 */ /* 0x010fc40000000000 */
[----:B------:R-:W-:Y:S04]  /*7f30*/  STL.64 [R1+0x18a8], R228 ;  /* 0x0018a8e401007387 */ /* 0x000fe80000100a00 */
[----:B------:R-:W-:Y:S01]  /*7f40*/  STL.64 [R1+0x18b0], R206 ;  /* 0x0018b0ce01007387 */ /* 0x000fe20000100a00 */
[----:B------:R-:W4:Y:S03]  /*7f50*/  LDC R128, c[0x0][0x230] ;  /* 0x00008c00ff807b82 */ /* 0x000f260000000800 */
[----:B------:R-:W-:Y:S01]  /*7f60*/  LDGSTS.E [R248+0x30004], desc[UR10][R228.64], !P2 ;  /* 0x30004000e4f87fae */ /* 0x000fe2000d12184a */
[----:B------:R-:W-:-:S03]  /*7f70*/  ISETP.GE.U32.AND P2, PT, R124, 0x7fffffcd, PT ;  /* 0x7fffffcd7c00780c */ /* 0x000fc60003f46070 */
[----:B------:R-:W-:Y:S01]  /*7f80*/  STL.64 [R1+0x18c0], R248 ;  /* 0x0018c0f801007387 */ /* 0x000fe20000100a00 */
[----:B------:R-:W2:Y:S03]  /*7f90*/  LDC R130, c[0x0][0x230] ;  /* 0x00008c00ff827b82 */ /* 0x000ea60000000800 */
[----:B------:R-:W-:Y:S01]  /*7fa0*/  LDGSTS.E [R248+0x30008], desc[UR10][R206.64], !P0 ;  /* 0x30008000cef87fae */ /* 0x000fe2000c12184a */
[----:B------:R-:W-:-:S03]  /*7fb0*/  ISETP.GE.U32.AND P0, PT, R126, 0x7fffffcc, PT ;  /* 0x7fffffcc7e00780c */ /* 0x000fc60003f06070 */
[----:B------:R-:W-:Y:S01]  /*7fc0*/  STL.64 [R1+0x18b8], R224 ;  /* 0x0018b8e001007387 */ /* 0x000fe20000100a00 */
[----:B------:R-:W2:Y:S01]  /*7fd0*/  LDC R126, c[0x0][0x230] ;  /* 0x00008c00ff7e7b82 */ /* 0x000ea20000000800 */
[----:B---3--:R-:W-:Y:S02]  /*7fe0*/  IMAD.MOV.U32 R6, RZ, RZ, R9 ;  /* 0x000000ffff067224 */ /* 0x008fe400078e0009 */
[----:B------:R-:W-:Y:S01]  /*7ff0*/  STL.64 [R1+0x18c8], R202 ;  /* 0x0018c8ca01007387 */ /* 0x000fe20000100a00 */
[----:B------:R-:W-:Y:S02]  /*8000*/  IMAD R9, R74, UR7, RZ ;  /* 0x000000074a097c24 */ /* 0x000fe4000f8e02ff */
[----:B------:R-:W-:Y:S01]  /*8010*/  IMAD R74, R32, UR7, RZ ;  /* 0x00000007204a7c24 */ /* 0x000fe2000f8e02ff */
[----:B------:R-:W-:Y:S01]  /*8020*/  LDGSTS.E [R248+0x3000c], desc[UR10][R224.64], !P4 ;  /* 0x3000c000e0f87fae */ /* 0x000fe2000e12184a */
[----:B------:R-:W-:Y:S01]  /*8030*/  ISETP.GE.U32.AND P4, PT, R127, 0x7fffffcb, PT ;  /* 0x7fffffcb7f00780c */ /* 0x000fe20003f86070 */
[----:B-1----:R-:W-:Y:S01]  /*8040*/  VIADD R127, R123, 0xffffffe8 ;  /* 0xffffffe87b7f7836 */ /* 0x002fe20000000000 */
[----:B------:R-:W1:Y:S01]  /*8050*/  LDC R124, c[0x0][0x230] ;  /* 0x00008c00ff7c7b82 */ /* 0x000e620000000800 */
[----:B------:R-:W-:Y:S01]  /*8060*/  STL.64 [R1+0x18d0], R216 ;  /* 0x0018d0d801007387 */ /* 0x000fe20000100a00 */
[----:B----4-:R-:W-:-:S03]  /*8070*/  VIADD R128, R128, 0xffffffe9 ;  /* 0xffffffe980807836 */ /* 0x010fc60000000000 */
[----:B------:R-:W-:Y:S01]  /*8080*/  STL.64 [R1+0x18d8], R200 ;  /* 0x0018d8c801007387 */ /* 0x000fe20000100a00 */
[----:B--2---:R-:W-:Y:S02]  /*8090*/  VIADD R130, R130, 0xffffffe5 ;  /* 0xffffffe582827836 */ /* 0x004fe40000000000 */
[----:B------:R-:W2:Y:S01]  /*80a0*/  LDC R131, c[0x0][0x230] ;  /* 0x00008c00ff837b82 */ /* 0x000ea20000000800 */
[----:B------:R-:W-:Y:S04]  /*80b0*/  STL.64 [R1+0x18e0], R208 ;  /* 0x0018e0d001007387 */ /* 0x000fe80000100a00 */
[----:B------:R-:W-:Y:S01]  /*80c0*/  STL.64 [R1+0x18e8], R198 ;  /* 0x0018e8c601007387 */ /* 0x000fe20000100a00 */
[----:B------:R-:W-:Y:S02]  /*80d0*/  VIADD R126, R126, 0xffffffe6 ;  /* 0xffffffe67e7e7836 */ /* 0x000fe40000000000 */
[----:B------:R-:W3:Y:S01]  /*80e0*/  LDC R123, c[0x0][0x230] ;  /* 0x00008c00ff7b7b82 */ /* 0x000ee20000000800 */
[----:B------:R-:W-:Y:S04]  /*80f0*/  STL.64 [R1+0x18f0], R214 ;  /* 0x0018f0d601007387 */ /* 0x000fe80000100a00 */
[----:B------:R-:W-:Y:S01]  /*8100*/  LDGSTS.E [R251+0x30000], desc[UR10][R202.64], !P3 ;  /* 0x30000000cafb7fae */ /* 0x000fe2000d92184a */
[----:B------:R-:W-:Y:S01]  /*8110*/  ISETP.GE.U32.AND P3, PT, R128, 0x7fffffca, PT ;  /* 0x7fffffca8000780c */ /* 0x000fe20003f66070 */
[----:B-1----:R-:W-:-:S02]  /*8120*/  VIADD R124, R124, 0xffffffe4 ;  /* 0xffffffe47c7c7836 */ /* 0x002fc40000000000 */
[----:B------:R-:W-:Y:S01]  /*8130*/  STL.64 [R1+0x18f8], R204 ;  /* 0x0018f8cc01007387 */ /* 0x000fe20000100a00 */
[----:B------:R-:W1:Y:S03]  /*8140*/  LDC R128, c[0x0][0x230] ;  /* 0x00008c00ff807b82 */ /* 0x000e660000000800 */
[----:B------:R-:W-:Y:S01]  /*8150*/  LDGSTS.E [R251+0x30004], desc[UR10][R216.64], !P5 ;  /* 0x30004000d8fb7fae */ /* 0x000fe2000e92184a */
[----:B------:R-:W-:Y:S01]  /*8160*/  ISETP.GE.U32.AND P5, PT, R127, 0x7fffffc9, PT ;  /* 0x7fffffc97f00780c */ /* 0x000fe20003fa6070 */
[----:B------:R-:W-:Y:S02]  /*8170*/  VIADD R127, R3, 0xffffffe7 ;  /* 0xffffffe7037f7836 */ /* 0x000fe40000000000 */
[----:B------:R-:W-:Y:S01]  /*8180*/  STL.64 [R1+0x1908], R250 ;  /* 0x001908fa01007387 */ /* 0x000fe20000100a00 */
[----:B------:R-:W4:Y:S03]  /*8190*/  LDC R3, c[0x0][0x230] ;  /* 0x00008c00ff037b82 */ /* 0x000f260000000800 */
[----:B------:R-:W-:Y:S01]  /*81a0*/  STL.64 [R1+0x1900], R210 ;  /* 0x001900d201007387 */ /* 0x000fe20000100a00 */
[----:B---3--:R-:W-:-:S03]  /*81b0*/  VIADD R123, R123, 0xffffffe3 ;  /* 0xffffffe37b7b7836 */ /* 0x008fc60000000000 */
[----:B------:R-:W-:Y:S04]  /*81c0*/  STL.64 [R1+0x1910], R212 ;  /* 0x001910d401007387 */ /* 0x000fe80000100a00 */
[----:B------:R-:W-:Y:S04]  /*81d0*/  STL.64 [R1+0x1918], R192 ;  /* 0x001918c001007387 */ /* 0x000fe80000100a00 */
[----:B------:R-:W-:Y:S04]  /*81e0*/  STL.64 [R1+0x1920], R196 ;  /* 0x001920c401007387 */ /* 0x000fe80000100a00 */
[----:B------:R-:W-:Y:S04]  /*81f0*/  STL.64 [R1+0x1930], R246 ;  /* 0x001930f601007387 */ /* 0x000fe80000100a00 */
[----:B------:R-:W-:Y:S01]  /*8200*/  STL.64 [R1+0x1928], R194 ;  /* 0x001928c201007387 */ /* 0x000fe20000100a00 */
[----:B----4-:R-:W-:-:S03]  /*8210*/  VIADD R3, R3, 0xffffffe2 ;  /* 0xffffffe203037836 */ /* 0x010fc60000000000 */
[----:B------:R-:W-:Y:S04]  /*8220*/  STL.64 [R1+0x1938], R190 ;  /* 0x001938be01007387 */ /* 0x000fe80000100a00 */
[----:B------:R3:W-:Y:S04]  /*8230*/  STL [R1+0x600], R8 ;  /* 0x0006000801007387 */ /* 0x0007e80000100800 */
[----:B------:R4:W-:Y:S04]  /*8240*/  STL [R1+0x640], R122 ;  /* 0x0006407a01007387 */ /* 0x0009e80000100800 */
[----:B------:R4:W-:Y:S04]  /*8250*/  STL [R1+0x80c], R120 ;  /* 0x00080c7801007387 */ /* 0x0009e80000100800 */
[----:B------:R-:W-:Y:S04]  /*8260*/  STL [R1+0x808], R119 ;  /* 0x0008087701007387 */ /* 0x000fe80000100800 */
[----:B------:R4:W-:Y:S04]  /*8270*/  STL [R1+0x804], R118 ;  /* 0x0008047601007387 */ /* 0x0009e80000100800 */
[----:B------:R-:W-:Y:S04]  /*8280*/  STL [R1+0x800], R116 ;  /* 0x0008007401007387 */ /* 0x000fe80000100800 */
[----:B------:R-:W-:Y:S04]  /*8290*/  STL [R1+0x7fc], R115 ;  /* 0x0007fc7301007387 */ /* 0x000fe80000100800 */
[----:B------:R-:W-:Y:S04]  /*82a0*/  STL [R1+0x7f8], R114 ;  /* 0x0007f87201007387 */ /* 0x000fe80000100800 */
[----:B------:R-:W-:Y:S04]  /*82b0*/  STL [R1+0x7f4], R112 ;  /* 0x0007f47001007387 */ /* 0x000fe80000100800 */
[----:B------:R-:W-:Y:S04]  /*82c0*/  STL [R1+0x7f0], R111 ;  /* 0x0007f06f01007387 */ /* 0x000fe80000100800 */
[----:B------:R-:W-:Y:S04]  /*82d0*/  STL [R1+0x7ec], R110 ;  /* 0x0007ec6e01007387 */ /* 0x000fe80000100800 */
[----:B------:R-:W-:Y:S04]  /*82e0*/  STL [R1+0x7e8], R108 ;  /* 0x0007e86c01007387 */ /* 0x000fe80000100800 */
[----:B------:R-:W-:Y:S04]  /*82f0*/  STL [R1+0x7e4], R107 ;  /* 0x0007e46b01007387 */ /* 0x000fe80000100800 */
[----:B------:R-:W-:Y:S01]  /*8300*/  LDGSTS.E [R251+0x30008], desc[UR10][R200.64], !P6 ;  /* 0x30008000c8fb7fae */ /* 0x000fe2000f12184a */
[----:B------:R-:W-:-:S02]  /*8310*/  ISETP.GE.U32.AND P6, PT, R127, 0x7fffffc8, PT ;  /* 0x7fffffc87f00780c */ /* 0x000fc40003fc6070 */
[----:B------:R-:W2:Y:S01]  /*8320*/  LDC R127, c[0x0][0x230] ;  /* 0x00008c00ff7f7b82 */ /* 0x000ea20000000800 */
[----:B------:R-:W-:Y:S04]  /*8330*/  STL [R1+0x7e0], R106 ;  /* 0x0007e06a01007387 */ /* 0x000fe80000100800 */
[----:B------:R-:W-:Y:S01]  /*8340*/  LDGSTS.E [R251+0x3000c], desc[UR10][R208.64], !P2 ;  /* 0x3000c000d0fb7fae */ /* 0x000fe2000d12184a */
[----:B------:R-:W-:Y:S02]  /*8350*/  ISETP.GE.U32.AND P2, PT, R126, 0x7fffffc7, PT ;  /* 0x7fffffc77e00780c */ /* 0x000fe40003f46070 */
[----:B------:R-:W3:Y:S01]  /*8360*/  LDC R126, c[0x0][0x230] ;  /* 0x00008c00ff7e7b82 */ /* 0x000ee20000000800 */
[----:B------:R-:W-:Y:S04]  /*8370*/  STL [R1+0x7dc], R104 ;  /* 0x0007dc6801007387 */ /* 0x000fe80000100800 */
[----:B------:R-:W-:Y:S01]  /*8380*/  LDGSTS.E [R250+0x30000], desc[UR10][R198.64], !P0 ;  /* 0x30000000c6fa7fae */ /* 0x000fe2000c12184a */
[----:B------:R-:W-:Y:S01]  /*8390*/  ISETP.GE.U32.AND P0, PT, R130, 0x7fffffc6, PT ;  /* 0x7fffffc68200780c */ /* 0x000fe20003f06070 */
[----:B------:R-:W-:-:S02]  /*83a0*/  IMAD R130, R40, UR7, RZ ;  /* 0x0000000728827c24 */ /* 0x000fc4000f8e02ff */
[----:B------:R-:W-:Y:S04]  /*83b0*/  STL [R1+0x7d8], R103 ;  /* 0x0007d86701007387 */ /* 0x000fe80000100800 */
[----:B------:R-:W-:Y:S01]  /*83c0*/  STL [R1+0x7d4], R102 ;  /* 0x0007d46601007387 */ /* 0x000fe20000100800 */
[----:B--2---:R-:W-:-:S03]  /*83d0*/  VIADD R185, R127, 0xffffffdd ;  /* 0xffffffdd7fb97836 */ /* 0x004fc60000000000 */
[----:B------:R-:W-:Y:S04]  /*83e0*/  STL [R1+0x7d0], R100 ;  /* 0x0007d06401007387 */ /* 0x000fe80000100800 */
[----:B------:R-:W-:Y:S04]  /*83f0*/  STL [R1+0x7cc], R99 ;  /* 0x0007cc6301007387 */ /* 0x000fe80000100800 */
[----:B------:R-:W-:Y:S04]  /*8400*/  STL [R1+0x7c8], R98 ;  /* 0x0007c86201007387 */ /* 0x000fe80000100800 */
[----:B------:R-:W-:Y:S04]  /*8410*/  STL [R1+0x7c4], R96 ;  /* 0x0007c46001007387 */ /* 0x000fe80000100800 */
[----:B------:R2:W-:Y:S01]  /*8420*/  LDGSTS.E [R250+0x30004], desc[UR10][R214.64], !P4 ;  /* 0x30004000d6fa7fae */ /* 0x0005e2000e12184a */
[----:B------:R-:W-:-:S02]  /*8430*/  ISETP.GE.U32.AND P4, PT, R124, 0x7fffffc5, PT ;  /* 0x7fffffc57c00780c */ /* 0x000fc40003f86070 */
[----:B------:R-:W4:Y:S01]  /*8440*/  LDC R124, c[0x0][0x230] ;  /* 0x00008c00ff7c7b82 */ /* 0x000f220000000800 */
[----:B------:R-:W-:Y:S04]  /*8450*/  STL [R1+0x7c0], R95 ;  /* 0x0007c05f01007387 */ /* 0x000fe80000100800 */
[----:B------:R-:W-:Y:S01]  /*8460*/  LDGSTS.E [R250+0x30008], desc[UR10][R204.64], !P3 ;  /* 0x30008000ccfa7fae */ /* 0x000fe2000d92184a */
[----:B------:R-:W-:Y:S01]  /*8470*/  ISETP.GE.U32.AND P3, PT, R123, 0x7fffffc4, PT ;  /* 0x7fffffc47b00780c */ /* 0x000fe20003f66070 */
[----:B-1----:R-:W-:Y:S02]  /*8480*/  VIADD R123, R128, 0xffffffe1 ;  /* 0xffffffe1807b7836 */ /* 0x002fe40000000000 */
[----:B------:R-:W-:Y:S01]  /*8490*/  STL [R1+0x7bc], R94 ;  /* 0x0007bc5e01007387 */ /* 0x000fe20000100800 */
[----:B------:R-:W-:-:S03]  /*84a0*/  IMAD R128, R43, UR7, RZ ;  /* 0x000000072b807c24 */ /* 0x000fc6000f8e02ff */
[----:B------:R-:W-:Y:S01]  /*84b0*/  LDGSTS.E [R250+0x3000c], desc[UR10][R210.64], !P5 ;  /* 0x3000c000d2fa7fae */ /* 0x000fe2000e92184a */
[----:B------:R-:W-:Y:S01]  /*84c0*/  ISETP.GE.U32.AND P5, PT, R3, 0x7fffffc3, PT ;  /* 0x7fffffc30300780c */ /* 0x000fe20003fa6070 */
[----:B------:R-:W-:Y:S02]  /*84d0*/  VIADD R3, R131, 0xffffffe0 ;  /* 0xffffffe083037836 */ /* 0x000fe40000000000 */
[----:B------:R-:W-:Y:S01]  /*84e0*/  STL [R1+0x7b8], R92 ;  /* 0x0007b85c01007387 */ /* 0x000fe20000100800 */
[----:B------:R-:W-:-:S03]  /*84f0*/  IMAD R131, R39, UR7, RZ ;  /* 0x0000000727837c24 */ /* 0x000fc6000f8e02ff */
[----:B------:R-:W-:Y:S01]  /*8500*/  STL [R1+0x7b0], R91 ;  /* 0x0007b05b01007387 */ /* 0x000fe20000100800 */
[----:B----4-:R-:W-:-:S03]  /*8510*/  VIADD R124, R124, 0xffffffdf ;  /* 0xffffffdf7c7c7836 */ /* 0x010fc60000000000 */
[----:B------:R-:W-:Y:S04]  /*8520*/  STL [R1+0x7ac], R150 ;  /* 0x0007ac9601007387 */ /* 0x000fe80000100800 */
[----:B------:R-:W-:Y:S04]  /*8530*/  STL [R1+0x7a8], R148 ;  /* 0x0007a89401007387 */ /* 0x000fe80000100800 */
[----:B------:R-:W-:Y:S01]  /*8540*/  LDGSTS.E [R246+0x30000], desc[UR10][R212.64], !P6 ;  /* 0x30000000d4f67fae */ /* 0x000fe2000f12184a */
[----:B------:R-:W-:Y:S01]  /*8550*/  ISETP.GE.U32.AND P6, PT, R123, 0x7fffffc2, PT ;  /* 0x7fffffc27b00780c */ /* 0x000fe20003fc6070 */
[----:B---3--:R-:W-:-:S02]  /*8560*/  VIADD R123, R126, 0xffffffde ;  /* 0xffffffde7e7b7836 */ /* 0x008fc40000000000 */
[----:B------:R-:W-:Y:S01]  /*8570*/  STL [R1+0x7a4], R87 ;  /* 0x0007a45701007387 */ /* 0x000fe20000100800 */
[----:B------:R-:W-:-:S03]  /*8580*/  IMAD R126, R46, UR7, RZ ;  /* 0x000000072e7e7c24 */ /* 0x000fc6000f8e02ff */
[----:B------:R-:W-:Y:S01]  /*8590*/  LDGSTS.E [R246+0x30004], desc[UR10][R192.64], !P2 ;  /* 0x30004000c0f67fae */ /* 0x000fe2000d12184a */
[----:B------:R-:W-:-:S03]  /*85a0*/  ISETP.GE.U32.AND P2, PT, R3, 0x7fffffc1, PT ;  /* 0x7fffffc10300780c */ /* 0x000fc60003f46070 */
[----:B------:R-:W-:Y:S04]  /*85b0*/  STL [R1+0x7a0], R147 ;  /* 0x0007a09301007387 */ /* 0x000fe80000100800 */
[----:B------:R-:W-:Y:S01]  /*85c0*/  LDGSTS.E [R246+0x30008], desc[UR10][R196.64], !P0 ;  /* 0x30008000c4f67fae */ /* 0x000fe2000c12184a */
[----:B------:R-:W-:Y:S01]  /*85d0*/  ISETP.GE.AND P0, PT, R135, R3, PT ;  /* 0x000000038700720c */ /* 0x000fe20003f06270 */
[----:B------:R-:W-:Y:S02]  /*85e0*/  VIADD R3, R0, UR5 ;  /* 0x0000000500037c36 */ /* 0x000fe40008000000 */
[----:B------:R-:W-:Y:S01]  /*85f0*/  STL [R1+0x79c], R146 ;  /* 0x00079c9201007387 */ /* 0x000fe20000100800 */
[----:B------:R-:W-:Y:S02]  /*8600*/  IMAD.MOV.U32 R0, RZ, RZ, R8 ;  /* 0x000000ffff007224 */ /* 0x000fe400078e0008 */
[----:B------:R-:W-:Y:S01]  /*8610*/  IMAD R8, R73, UR7, RZ ;  /* 0x0000000749087c24 */ /* 0x000fe2000f8e02ff */
[----:B------:R-:W-:Y:S01]  /*8620*/  STL [R1+0x798], R83 ;  /* 0x0007985301007387 */ /* 0x000fe20000100800 */
[----:B------:R-:W-:-:S03]  /*8630*/  IMAD R135, R47, UR7, RZ ;  /* 0x000000072f877c24 */ /* 0x000fc6000f8e02ff */
        /* <DEDUP_REMOVED lines=21> */
[----:B------:R-:W-:Y:S01]  /*8790*/  ISETP.GE.U32.AND P4, PT, R124, 0x7fffffc0, PT ;  /* 0x7fffffc07c00780c */ /* 0x000fe20003f86070 */
[----:B------:R-:W-:-:S02]  /*87a0*/  IMAD R124, R48, UR7, RZ ;  /* 0x00000007307c7c24 */ /* 0x000fc4000f8e02ff */
        /* <DEDUP_REMOVED lines=12> */
[----:B------:R1:W-:Y:S01]  /*8870*/  LDGSTS.E [R3+0x30004], desc[UR10][R4.64], !P5 ;  /* 0x3000400004037fae */ /* 0x0003e2000e92184a */
[----:B------:R-:W-:-:S03]  /*8880*/  LEA R154, P5, R122, R184, 0x2 ;  /* 0x000000b87a9a7211 */ /* 0x000fc600078a10ff */
[----:B------:R-:W-:Y:S01]  /*8890*/  STL [R1+0x720], R126 ;  /* 0x0007207e01007387 */ /* 0x000fe20000100800 */
[----:B------:R-:W-:Y:S01]  /*88a0*/  LEA.HI.X.SX32 R155, R122, R2, 0x2, P5 ;  /* 0x000000027a9b7211 */ /* 0x000fe200028f16ff */
[----:B------:R-:W-:Y:S02]  /*88b0*/  IMAD R122, R45, UR7, RZ ;  /* 0x000000072d7a7c24 */ /* 0x000fe4000f8e02ff */
[----:B------:R-:W-:Y:S04]  /*88c0*/  STL [R1+0x71c], R134 ;  /* 0x00071c8601007387 */ /* 0x000fe80000100800 */
[----:B------:R3:W-:Y:S01]  /*88d0*/  LDGSTS.E [R3+0x30008], desc[UR10][R188.64], !P6 ;  /* 0x30008000bc037fae */ /* 0x0007e2000f12184a */
[----:B--2---:R-:W-:-:S03]  /*88e0*/  LEA R214, P6, R120, R184, 0x2 ;  /* 0x000000b878d67211 */ /* 0x004fc600078c10ff */
[----:B------:R-:W-:Y:S01]  /*88f0*/  STL [R1+0x718], R128 ;  /* 0x0007188001007387 */ /* 0x000fe20000100800 */
[----:B------:R-:W-:Y:S01]  /*8900*/  LEA.HI.X.SX32 R215, R120, R2, 0x2, P6 ;  /* 0x0000000278d77211 */ /* 0x000fe200030f16ff */
[----:B------:R-:W-:Y:S01]  /*8910*/  IMAD R120, R41, UR7, RZ ;  /* 0x0000000729787c24 */ /* 0x000fe2000f8e02ff */
[C---:B------:R-:W-:Y:S01]  /*8920*/  LEA R198, P6, R118.reuse, R184, 0x2 ;  /* 0x000000b876c67211 */ /* 0x040fe200078c10ff */
[----:B------:R-:W-:Y:S03]  /*8930*/  STL [R1+0x714], R132 ;  /* 0x0007148401007387 */ /* 0x000fe60000100800 */
[----:B------:R-:W-:Y:S01]  /*8940*/  LEA.HI.X.SX32 R199, R118, R2, 0x2, P6 ;  /* 0x0000000276c77211 */ /* 0x000fe200030f16ff */
[----:B------:R1:W-:Y:S01]  /*8950*/  STL.64 [R1+0x1940], R4 ;  /* 0x0019400401007387 */ /* 0x0003e20000100a00 */
[----:B------:R-:W-:Y:S01]  /*8960*/  LEA R208, P6, R115, R184, 0x2 ;  /* 0x000000b873d07211 */ /* 0x000fe200078c10ff */
[----:B------:R-:W-:-:S02]  /*8970*/  IMAD R118, R37, UR7, RZ ;  /* 0x0000000725767c24 */ /* 0x000fc4000f8e02ff */
[----:B------:R-:W-:Y:S01]  /*8980*/  STL [R1+0x710], R130 ;  /* 0x0007108201007387 */ /* 0x000fe20000100800 */
[----:B------:R-:W-:Y:S02]  /*8990*/  LEA.HI.X.SX32 R209, R115, R2, 0x2, P6 ;  /* 0x0000000273d17211 */ /* 0x000fe400030f16ff */
[C---:B------:R-:W-:Y:S01]  /*89a0*/  LEA R200, P6, R112.reuse, R184, 0x2 ;  /* 0x000000b870c87211 */ /* 0x040fe200078c10ff */
[----:B------:R-:W-:Y:S03]  /*89b0*/  STL [R1+0x70c], R131 ;  /* 0x00070c8301007387 */ /* 0x000fe60000100800 */
[----:B------:R-:W-:Y:S01]  /*89c0*/  LEA.HI.X.SX32 R201, R112, R2, 0x2, P6 ;  /* 0x0000000270c97211 */ /* 0x000fe200030f16ff */
[----:B------:R-:W-:Y:S01]  /*89d0*/  STL.64 [R1+0x1948], R188 ;  /* 0x001948bc01007387 */ /* 0x000fe20000100a00 */
[-C--:B-1----:R-:W-:Y:S01]  /*89e0*/  LEA R4, P5, R119, R184.reuse, 0x2 ;  /* 0x000000b877047211 */ /* 0x082fe200078a10ff */
[----:B------:R-:W-:Y:S01]  /*89f0*/  IMAD R112, R25, UR7, RZ ;  /* 0x0000000719707c24 */ /* 0x000fe2000f8e02ff */
[----:B------:R-:W-:Y:S01]  /*8a00*/  LEA R216, P6, R110, R184, 0x2 ;  /* 0x000000b86ed87211 */ /* 0x000fe200078c10ff */
[----:B------:R-:W-:Y:S01]  /*8a10*/  STL [R1+0x708], R123 ;  /* 0x0007087b01007387 */ /* 0x000fe20000100800 */
[----:B------:R-:W-:-:S02]  /*8a20*/  LEA.HI.X.SX32 R5, R119, R2, 0x2, P5 ;  /* 0x0000000277057211 */ /* 0x000fc400028f16ff */
[----:B------:R-:W-:Y:S01]  /*8a30*/  LEA.HI.X.SX32 R217, R110, R2, 0x2, P6 ;  /* 0x000000026ed97211 */ /* 0x000fe200030f16ff */
[----:B------:R1:W-:Y:S01]  /*8a40*/  STL.64 [R1+0x138], R154 ;  /* 0x0001389a01007387 */ /* 0x0003e20000100a00 */
[----:B------:R-:W-:Y:S01]  /*8a50*/  LEA R202, P6, R107, R184, 0x2 ;  /* 0x000000b86bca7211 */ /* 0x000fe200078c10ff */
[----:B------:R-:W-:Y:S02]  /*8a60*/  IMAD R110, R21, UR7, RZ ;  /* 0x00000007156e7c24 */ /* 0x000fe4000f8e02ff */
[----:B------:R-:W-:Y:S01]  /*8a70*/  STL.64 [R1+0x130], R214 ;  /* 0x000130d601007387 */ /* 0x000fe20000100a00 */
[----:B------:R-:W-:Y:S02]  /*8a80*/  LEA.HI.X.SX32 R203, R107, R2, 0x2, P6 ;  /* 0x000000026bcb7211 */ /* 0x000fe400030f16ff */
[C---:B------:R-:W-:Y:S01]  /*8a90*/  LEA R248, P6, R104.reuse, R184, 0x2 ;  /* 0x000000b868f87211 */ /* 0x040fe200078c10ff */
[----:B------:R-:W-:Y:S03]  /*8aa0*/  STL.64 [R1+0x1950], R214 ;  /* 0x001950d601007387 */ /* 0x000fe60000100a00 */
[----:B------:R-:W-:Y:S01]  /*8ab0*/  LEA.HI.X.SX32 R249, R104, R2, 0x2, P6 ;  /* 0x0000000268f97211 */ /* 0x000fe200030f16ff */
[----:B------:R-:W-:Y:S01]  /*8ac0*/  STL [R1+0x704], R68 ;  /* 0x0007044401007387 */ /* 0x000fe20000100800 */
[----:B------:R-:W-:Y:S01]  /*8ad0*/  LEA R224, P6, R102, R184, 0x2 ;  /* 0x000000b866e07211 */ /* 0x000fe200078c10ff */
[----:B------:R-:W-:-:S02]  /*8ae0*/  IMAD R104, R10, UR7, RZ ;  /* 0x000000070a687c24 */ /* 0x000fc4000f8e02ff */
[----:B------:R2:W-:Y:S01]  /*8af0*/  STL.64 [R1+0x128], R4 ;  /* 0x0001280401007387 */ /* 0x0005e20000100a00 */
[----:B------:R-:W-:Y:S01]  /*8b00*/  LEA.HI.X.SX32 R225, R102, R2, 0x2, P6 ;  /* 0x0000000266e17211 */ /* 0x000fe200030f16ff */
[----:B------:R-:W-:Y:S01]  /*8b10*/  IMAD R102, R12, UR7, RZ ;  /* 0x000000070c667c24 */ /* 0x000fe2000f8e02ff */
[----:B------:R-:W-:Y:S01]  /*8b20*/  LEA R206, P6, R99, R184, 0x2 ;  /* 0x000000b863ce7211 */ /* 0x000fe200078c10ff */
[----:B------:R-:W-:Y:S01]  /*8b30*/  STL.64 [R1+0x120], R198 ;  /* 0x000120c601007387 */ /* 0x000fe20000100a00 */
[----:B-1----:R-:W-:Y:S02]  /*8b40*/  IMAD R154, R109, UR7, RZ ;  /* 0x000000076d9a7c24 */ /* 0x002fe4000f8e02ff */
[----:B------:R-:W-:Y:S01]  /*8b50*/  LEA.HI.X.SX32 R207, R99, R2, 0x2, P6 ;  /* 0x0000000263cf7211 */ /* 0x000fe200030f16ff */
[----:B------:R-:W-:Y:S01]  /*8b60*/  STL.64 [R1+0x1958], R198 ;  /* 0x001958c601007387 */ /* 0x000fe20000100a00 */
[-C--:B------:R-:W-:Y:S02]  /*8b70*/  LEA R228, P6, R96, R184.reuse, 0x2 ;  /* 0x000000b860e47211 */ /* 0x080fe400078c10ff */
[----:B--2---:R-:W-:Y:S01]  /*8b80*/  LEA R4, P5, R116, R184, 0x2 ;  /* 0x000000b874047211 */ /* 0x004fe200078a10ff */
[----:B------:R-:W-:Y:S01]  /*8b90*/  STL [R1+0x700], R70 ;  /* 0x0007004601007387 */ /* 0x000fe20000100800 */
[-C--:B------:R-:W-:Y:S01]  /*8ba0*/  LEA.HI.X.SX32 R229, R96, R2.reuse, 0x2, P6 ;  /* 0x0000000260e57211 */ /* 0x080fe200030f16ff */
[----:B------:R-:W-:Y:S01]  /*8bb0*/  IMAD R96, R18, UR7, RZ ;  /* 0x0000000712607c24 */ /* 0x000fe2000f8e02ff */
[----:B------:R-:W-:Y:S01]  /*8bc0*/  LEA.HI.X.SX32 R5, R116, R2, 0x2, P5 ;  /* 0x0000000274057211 */ /* 0x000fe200028f16ff */
[----:B------:R-:W-:Y:S01]  /*8bd0*/  IMAD R116, R33, UR7, RZ ;  /* 0x0000000721747c24 */ /* 0x000fe2000f8e02ff */
[----:B------:R-:W-:-:S03]  /*8be0*/  LEA R222, P6, R94, R184, 0x2 ;  /* 0x000000b85ede7211 */ /* 0x000fc600078c10ff */
[----:B------:R1:W-:Y:S01]  /*8bf0*/  STL.64 [R1+0x118], R4 ;  /* 0x0001180401007387 */ /* 0x0003e20000100a00 */
[----:B------:R-:W-:Y:S01]  /*8c00*/  LEA.HI.X.SX32 R223, R94, R2, 0x2, P6 ;  /* 0x000000025edf7211 */ /* 0x000fe200030f16ff */
[----:B------:R-:W-:Y:S01]  /*8c10*/  IMAD R94, R19, UR7, RZ ;  /* 0x00000007135e7c24 */ /* 0x000fe2000f8e02ff */
[C---:B------:R-:W-:Y:S01]  /*8c20*/  LEA R218, P6, R91.reuse, R184, 0x2 ;  /* 0x000000b85bda7211 */ /* 0x040fe200078c10ff */
[----:B------:R-:W-:Y:S03]  /*8c30*/  STL.64 [R1+0x110], R208 ;  /* 0x000110d001007387 */ /* 0x000fe60000100a00 */
[----:B------:R-:W-:Y:S01]  /*8c40*/  LEA.HI.X.SX32 R219, R91, R2, 0x2, P6 ;  /* 0x000000025bdb7211 */ /* 0x000fe200030f16ff */
[----:B------:R-:W-:Y:S01]  /*8c50*/  STL.64 [R1+0x1960], R208 ;  /* 0x001960d001007387 */ /* 0x000fe20000100a00 */
[-C--:B------:R-:W-:Y:S02]  /*8c60*/  LEA R230, P6, R148, R184.reuse, 0x2 ;  /* 0x000000b894e67211 */ /* 0x080fe400078c10ff */
[----:B-1----:R-:W-:Y:S01]  /*8c70*/  LEA R4, P5, R114, R184, 0x2 ;  /* 0x000000b872047211 */ /* 0x002fe200078a10ff */
[----:B------:R-:W-:Y:S01]  /*8c80*/  STL [R1+0x6fc], R72 ;  /* 0x0006fc4801007387 */ /* 0x000fe20000100800 */
[-C--:B------:R-:W-:Y:S01]  /*8c90*/  LEA.HI.X.SX32 R231, R148, R2.reuse, 0x2, P6 ;  /* 0x0000000294e77211 */ /* 0x080fe200030f16ff */
[----:B------:R-:W-:Y:S01]  /*8ca0*/  IMAD R148, R97, UR7, RZ ;  /* 0x0000000761947c24 */ /* 0x000fe2000f8e02ff */
[----:B------:R-:W-:Y:S01]  /*8cb0*/  LEA.HI.X.SX32 R5, R114, R2, 0x2, P5 ;  /* 0x0000000272057211 */ /* 0x000fe200028f16ff */
[----:B------:R-:W-:Y:S01]  /*8cc0*/  IMAD R114, R29, UR7, RZ ;  /* 0x000000071d727c24 */ /* 0x000fe2000f8e02ff */
[----:B------:R-:W-:-:S03]  /*8cd0*/  LEA R220, P6, R147, R184, 0x2 ;  /* 0x000000b893dc7211 */ /* 0x000fc600078c10ff */
[----:B------:R1:W-:Y:S01]  /*8ce0*/  STL.64 [R1+0x108], R4 ;  /* 0x0001080401007387 */ /* 0x0003e20000100a00 */
[----:B------:R-:W-:Y:S02]  /*8cf0*/  LEA.HI.X.SX32 R221, R147, R2, 0x2, P6 ;  /* 0x0000000293dd7211 */ /* 0x000fe400030f16ff */
[C---:B------:R-:W-:Y:S01]  /*8d00*/  LEA R238, P6, R83.reuse, R184, 0x2 ;  /* 0x000000b853ee7211 */ /* 0x040fe200078c10ff */
[----:B------:R-:W-:Y:S03]  /*8d10*/  STL.64 [R1+0x100], R200 ;  /* 0x000100c801007387 */ /* 0x000fe60000100a00 */
[----:B------:R-:W-:Y:S01]  /*8d20*/  LEA.HI.X.SX32 R239, R83, R2, 0x2, P6 ;  /* 0x0000000253ef7211 */ /* 0x000fe200030f16ff */
[----:B------:R2:W-:Y:S01]  /*8d30*/  STL.64 [R1+0x1968], R200 ;  /* 0x001968c801007387 */ /* 0x0005e20000100a00 */
[-C--:B------:R-:W-:Y:S02]  /*8d40*/  LEA R226, P6, R143, R184.reuse, 0x2 ;  /* 0x000000b88fe27211 */ /* 0x080fe400078c10ff */
[----:B-1----:R-:W-:Y:S01]  /*8d50*/  LEA R4, P5, R111, R184, 0x2 ;  /* 0x000000b86f047211 */ /* 0x002fe200078a10ff */
[----:B------:R-:W-:Y:S01]  /*8d60*/  STL [R1+0x6f8], R74 ;  /* 0x0006f84a01007387 */ /* 0x000fe20000100800 */
[----:B------:R-:W-:-:S02]  /*8d70*/  LEA.HI.X.SX32 R227, R143, R2, 0x2, P6 ;  /* 0x000000028fe37211 */ /* 0x000fc400030f16ff */
[----:B------:R-:W-:Y:S02]  /*8d80*/  LEA.HI.X.SX32 R5, R111, R2, 0x2, P5 ;  /* 0x000000026f057211 */ /* 0x000fe400028f16ff */
[-C--:B------:R-:W-:Y:S02]  /*8d90*/  LEA R236, P6, R142, R184.reuse, 0x2 ;  /* 0x000000b88eec7211 */ /* 0x080fe400078c10ff */
[----:B--2---:R-:W-:Y:S01]  /*8da0*/  LEA R200, P5, R108, R184, 0x2 ;  /* 0x000000b86cc87211 */ /* 0x004fe200078a10ff */
[----:B------:R1:W-:Y:S01]  /*8db0*/  STL.64 [R1+0xf8], R4 ;  /* 0x0000f80401007387 */ /* 0x0003e20000100a00 */
[-C--:B------:R-:W-:Y:S02]  /*8dc0*/  LEA.HI.X.SX32 R237, R142, R2.reuse, 0x2, P6 ;  /* 0x000000028eed7211 */ /* 0x080fe400030f16ff */
[----:B------:R-:W-:Y:S01]  /*8dd0*/  LEA.HI.X.SX32 R201, R108, R2, 0x2, P5 ;  /* 0x000000026cc97211 */ /* 0x000fe200028f16ff */
[----:B------:R-:W-:Y:S01]  /*8de0*/  IMAD R108, R17, UR7, RZ ;  /* 0x00000007116c7c24 */ /* 0x000fe2000f8e02ff */
[-C--:B------:R-:W-:Y:S01]  /*8df0*/  LEA R208, P5, R106, R184.reuse, 0x2 ;  /* 0x000000b86ad07211 */ /* 0x080fe200078a10ff */
[----:B------:R-:W-:Y:S01]  /*8e00*/  STL.64 [R1+0xf0], R216 ;  /* 0x0000f0d801007387 */ /* 0x000fe20000100a00 */
[----:B------:R-:W-:-:S02]  /*8e10*/  LEA R234, P6, R75, R184, 0x2 ;  /* 0x000000b84bea7211 */ /* 0x000fc400078c10ff */
[----:B------:R-:W-:Y:S01]  /*8e20*/  LEA.HI.X.SX32 R209, R106, R2, 0x2, P5 ;  /* 0x000000026ad17211 */ /* 0x000fe200028f16ff */
[----:B------:R-:W-:Y:S01]  /*8e30*/  IMAD R106, R11, UR7, RZ ;  /* 0x000000070b6a7c24 */ /* 0x000fe2000f8e02ff */
[----:B------:R-:W-:Y:S01]  /*8e40*/  LEA R198, P5, R103, R184, 0x2 ;  /* 0x000000b867c67211 */ /* 0x000fe200078a10ff */
[----:B------:R-:W-:Y:S01]  /*8e50*/  STL.64 [R1+0x1970], R216 ;  /* 0x001970d801007387 */ /* 0x000fe20000100a00 */
[-C--:B------:R-:W-:Y:S02]  /*8e60*/  LEA.HI.X.SX32 R235, R75, R2.reuse, 0x2, P6 ;  /* 0x000000024beb7211 */ /* 0x080fe400030f16ff */
[----:B------:R-:W-:Y:S01]  /*8e70*/  LEA.HI.X.SX32 R199, R103, R2, 0x2, P5 ;  /* 0x0000000267c77211 */ /* 0x000fe200028f16ff */
[----:B------:R-:W-:Y:S01]  /*8e80*/  STL [R1+0x6f4], R76 ;  /* 0x0006f44c01007387 */ /* 0x000fe20000100800 */
[-C--:B------:R-:W-:Y:S02]  /*8e90*/  LEA R214, P5, R100, R184.reuse, 0x2 ;  /* 0x000000b864d67211 */ /* 0x080fe400078a10ff */
[----:B------:R-:W-:Y:S01]  /*8ea0*/  LEA R232, P6, R8, R184, 0x2 ;  /* 0x000000b808e87211 */ /* 0x000fe200078c10ff */
[----:B------:R-:W-:Y:S01]  /*8eb0*/  STL.64 [R1+0xe8], R200 ;  /* 0x0000e8c801007387 */ /* 0x000fe20000100a00 */
[----:B------:R-:W-:Y:S01]  /*8ec0*/  LEA.HI.X.SX32 R215, R100, R2, 0x2, P5 ;  /* 0x0000000264d77211 */ /* 0x000fe200028f16ff */
[----:B------:R-:W-:Y:S01]  /*8ed0*/  IMAD R100, R13, UR7, RZ ;  /* 0x000000070d647c24 */ /* 0x000fe2000f8e02ff */
[----:B---3--:R-:W-:Y:S01]  /*8ee0*/  LEA R188, P5, R98, R184, 0x2 ;  /* 0x000000b862bc7211 */ /* 0x008fe200078a10ff */
[----:B------:R-:W-:Y:S01]  /*8ef0*/  STL.64 [R1+0x1978], R200 ;  /* 0x001978c801007387 */ /* 0x000fe20000100a00 */
[----:B------:R-:W-:-:S02]  /*8f00*/  LEA.HI.X.SX32 R233, R8, R2, 0x2, P6 ;  /* 0x0000000208e97211 */ /* 0x000fc400030f16ff */
[----:B------:R-:W-:Y:S01]  /*8f10*/  LEA.HI.X.SX32 R189, R98, R2, 0x2, P5 ;  /* 0x0000000262bd7211 */ /* 0x000fe200028f16ff */
[----:B------:R-:W-:Y:S01]  /*8f20*/  IMAD R98, R16, UR7, RZ ;  /* 0x0000000710627c24 */ /* 0x000fe2000f8e02ff */
[-C--:B-1----:R-:W-:Y:S01]  /*8f30*/  LEA R4, P5, R95, R184.reuse, 0x2 ;  /* 0x000000b85f047211 */ /* 0x082fe200078a10ff */
[----:B------:R-:W-:Y:S01]  /*8f40*/  STL.64 [R1+0xe0], R202 ;  /* 0x0000e0ca01007387 */ /* 0x000fe20000100a00 */
[----:B------:R-:W-:Y:S02]  /*8f50*/  LEA R8, P6, R71, R184, 0x2 ;  /* 0x000000b847087211 */ /* 0x000fe400078c10ff */
[----:B------:R-:W-:Y:S01]  /*8f60*/  LEA.HI.X.SX32 R5, R95, R2, 0x2, P5 ;  /* 0x000000025f057211 */ /* 0x000fe200028f16ff */
[----:B------:R-:W-:Y:S01]  /*8f70*/  STL.64 [R1+0x1980], R202 ;  /* 0x001980ca01007387 */ /* 0x000fe20000100a00 */
[----:B------:R-:W-:-:S03]  /*8f80*/  LEA R190, P5, R92, R184, 0x2 ;  /* 0x000000b85cbe7211 */ /* 0x000fc600078a10ff */
[----:B------:R1:W-:Y:S01]  /*8f90*/  STL [R1+0x6f0], R78 ;  /* 0x0006f04e01007387 */ /* 0x0003e20000100800 */
[----:B------:R-:W-:Y:S01]  /*8fa0*/  LEA.HI.X.SX32 R191, R92, R2, 0x2, P5 ;  /* 0x000000025cbf7211 */ /* 0x000fe200028f16ff */
[----:B------:R-:W-:Y:S01]  /*8fb0*/  IMAD R92, R20, UR7, RZ ;  /* 0x00000007145c7c24 */ /* 0x000fe2000f8e02ff */
[C---:B------:R-:W-:Y:S01]  /*8fc0*/  LEA R246, P5, R150.reuse, R184, 0x2 ;  /* 0x000000b896f67211 */ /* 0x040fe200078a10ff */
[----:B------:R-:W-:Y:S03]  /*8fd0*/  STL.64 [R1+0xd8], R208 ;  /* 0x0000d8d001007387 */ /* 0x000fe60000100a00 */
[----:B------:R-:W-:Y:S01]  /*8fe0*/  LEA.HI.X.SX32 R247, R150, R2, 0x2, P5 ;  /* 0x0000000296f77211 */ /* 0x000fe200028f16ff */
[----:B------:R-:W-:Y:S01]  /*8ff0*/  STL.64 [R1+0x1988], R208 ;  /* 0x001988d001007387 */ /* 0x000fe20000100a00 */
[----:B------:R-:W-:Y:S01]  /*9000*/  LEA R194, P5, R87, R184, 0x2 ;  /* 0x000000b857c27211 */ /* 0x000fe200078a10ff */
[----:B------:R-:W-:-:S02]  /*9010*/  IMAD R150, R101, UR7, RZ ;  /* 0x0000000765967c24 */ /* 0x000fc4000f8e02ff */
        /* <DEDUP_REMOVED lines=8> */
[----:B------:R-:W-:Y:S01]  /*90a0*/  STL.64 [R1+0xc8], R198 ;  /* 0x0000c8c601007387 */ /* 0x000fe20000100a00 */
[----:B------:R-:W-:Y:S01]  /*90b0*/  LEA.HI.X.SX32 R193, R144, R2, 0x2, P5 ;  /* 0x0000000290c17211 */ /* 0x000fe200028f16ff */
[----:B------:R-:W-:Y:S01]  /*90c0*/  IMAD R144, R89, UR7, RZ ;  /* 0x0000000759907c24 */ /* 0x000fe2000f8e02ff */
[C---:B------:R-:W-:Y:S01]  /*90d0*/  LEA R212, P5, R79.reuse, R184, 0x2 ;  /* 0x000000b84fd47211 */ /* 0x040fe200078a10ff */
[----:B------:R-:W-:Y:S03]  /*90e0*/  STL.64 [R1+0x1998], R198 ;  /* 0x001998c601007387 */ /* 0x000fe60000100a00 */
        /* <DEDUP_REMOVED lines=10> */
[----:B------:R-:W-:Y:S02]  /*9190*/  LEA R204, P5, R139, R184, 0x2 ;  /* 0x000000b88bcc7211 */ /* 0x000fe400078a10ff */
[-C--:B------:R-:W-:Y:S01]  /*91a0*/  LEA.HI.X.SX32 R9, R71, R2.reuse, 0x2, P6 ;  /* 0x0000000247097211 */ /* 0x080fe200030f16ff */
[----:B------:R-:W-:Y:S01]  /*91b0*/  STL [R1+0x6e4], R84 ;  /* 0x0006e45401007387 */ /* 0x000fe20000100800 */
[----:B------:R-:W-:-:S02]  /*91c0*/  LEA.HI.X.SX32 R205, R139, R2, 0x2, P5 ;  /* 0x000000028bcd7211 */ /* 0x000fc400028f16ff */
[CC--:B------:R-:W-:Y:S01]  /*91d0*/  LEA R10, P5, R138.reuse, R184.reuse, 0x2 ;  /* 0x000000b88a0a7211 */ /* 0x0c0fe200078a10ff */
[----:B------:R-:W-:Y:S01]  /*91e0*/  STL.64 [R1+0xa8], R188 ;  /* 0x0000a8bc01007387 */ /* 0x000fe20000100a00 */
[C---:B------:R-:W-:Y:S02]  /*91f0*/  LEA R12, P6, R69.reuse, R184, 0x2 ;  /* 0x000000b8450c7211 */ /* 0x040fe400078c10ff */
[-C--:B------:R-:W-:Y:S01]  /*9200*/  LEA.HI.X.SX32 R11, R138, R2.reuse, 0x2, P5 ;  /* 0x000000028a0b7211 */ /* 0x080fe200028f16ff */
[----:B------:R-:W-:Y:S01]  /*9210*/  STL.64 [R1+0xa0], R228 ;  /* 0x0000a0e401007387 */ /* 0x000fe20000100a00 */
[----:B------:R-:W-:Y:S01]  /*9220*/  LEA.HI.X.SX32 R13, R69, R2, 0x2, P6 ;  /* 0x00000002450d7211 */ /* 0x000fe200030f16ff */
[----:B------:R-:W-:Y:S01]  /*9230*/  IMAD R138, R77, UR7, RZ ;  /* 0x000000074d8a7c24 */ /* 0x000fe2000f8e02ff */
[-C--:B------:R-:W-:Y:S01]  /*9240*/  LEA R16, P5, R136, R184.reuse, 0x2 ;  /* 0x000000b888107211 */ /* 0x080fe200078a10ff */
[----:B------:R3:W-:Y:S01]  /*9250*/  STL [R1+0x6e0], R86 ;  /* 0x0006e05601007387 */ /* 0x0007e20000100800 */
[----:B------:R-:W-:-:S02]  /*9260*/  LEA R18, P6, R67, R184, 0x2 ;  /* 0x000000b843127211 */ /* 0x000fc400078c10ff */
[-C--:B------:R-:W-:Y:S01]  /*9270*/  LEA.HI.X.SX32 R17, R136, R2.reuse, 0x2, P5 ;  /* 0x0000000288117211 */ /* 0x080fe200028f16ff */
[----:B------:R-:W-:Y:S01]  /*9280*/  STL.64 [R1+0x98], R4 ;  /* 0x0000980401007387 */ /* 0x000fe20000100a00 */
[----:B------:R-:W-:Y:S01]  /*9290*/  LEA.HI.X.SX32 R19, R67, R2, 0x2, P6 ;  /* 0x0000000243137211 */ /* 0x000fe200030f16ff */
[----:B------:R-:W-:Y:S01]  /*92a0*/  IMAD R136, R7, UR7, RZ ;  /* 0x0000000707887c24 */ /* 0x000fe2000f8e02ff */
[-C--:B------:R-:W-:Y:S01]  /*92b0*/  LEA R20, P5, R66, R184.reuse, 0x2 ;  /* 0x000000b842147211 */ /* 0x080fe200078a10ff */
[----:B------:R-:W-:Y:S01]  /*92c0*/  STL.64 [R1+0x90], R222 ;  /* 0x000090de01007387 */ /* 0x000fe20000100a00 */
[----:B------:R-:W-:Y:S01]  /*92d0*/  LEA R22, P6, R64, R184, 0x2 ;  /* 0x000000b840167211 */ /* 0x000fe200078c10ff */
[----:B------:R-:W-:Y:S01]  /*92e0*/  IMAD R7, R133, UR7, RZ ;  /* 0x0000000785077c24 */ /* 0x000fe2000f8e02ff */
        /* <DEDUP_REMOVED lines=8> */
[----:B------:R-:W-:Y:S02]  /*9370*/  LEA.HI.X.SX32 R27, R62, R2, 0x2, P6 ;  /* 0x000000023e1b7211 */ /* 0x000fe400030f16ff */
[-C--:B------:R-:W-:Y:S01]  /*9380*/  LEA R28, P5, R60, R184.reuse, 0x2 ;  /* 0x000000b83c1c7211 */ /* 0x080fe200078a10ff */
[----:B------:R4:W-:Y:S01]  /*9390*/  STL [R1+0x6d8], R90 ;  /* 0x0006d85a01007387 */ /* 0x0009e20000100800 */
[----:B------:R-:W-:-:S02]  /*93a0*/  LEA R30, P6, R59, R184, 0x2 ;  /* 0x000000b83b1e7211 */ /* 0x000fc400078c10ff */
[-C--:B------:R-:W-:Y:S01]  /*93b0*/  LEA.HI.X.SX32 R29, R60, R2.reuse, 0x2, P5 ;  /* 0x000000023c1d7211 */ /* 0x080fe200028f16ff */
[----:B------:R-:W-:Y:S01]  /*93c0*/  STL.64 [R1+0x78], R246 ;  /* 0x000078f601007387 */ /* 0x000fe20000100a00 */
[----:B------:R-:W-:Y:S02]  /*93d0*/  LEA.HI.X.SX32 R31, R59, R2, 0x2, P6 ;  /* 0x000000023b1f7211 */ /* 0x000fe400030f16ff */
[-C--:B------:R-:W-:Y:S01]  /*93e0*/  LEA R32, P5, R58, R184.reuse, 0x2 ;  /* 0x000000b83a207211 */ /* 0x080fe200078a10ff */
        /* <DEDUP_REMOVED lines=22> */
[----:B------:R-:W-:Y:S01]  /*9550*/  LEA.HI.X.SX32 R47, R124, R2, 0x2, P6 ;  /* 0x000000027c2f7211 */ /* 0x000fe200030f16ff */
[----:B------:R-:W-:Y:S01]  /*9560*/  IMAD R124, R49, UR7, RZ ;  /* 0x00000007317c7c24 */ /* 0x000fe2000f8e02ff */
[-C--:B------:R-:W-:Y:S01]  /*9570*/  LEA R50, P6, R126, R184.reuse, 0x2 ;  /* 0x000000b87e327211 */ /* 0x080fe200078c10ff */
[----:B------:R-:W-:Y:S01]  /*9580*/  STL.64 [R1+0x48], R192 ;  /* 0x000048c001007387 */ /* 0x000fe20000100a00 */
[----:B------:R-:W-:-:S02]  /*9590*/  LEA R48, P5, R135, R184, 0x2 ;  /* 0x000000b887307211 */ /* 0x000fc400078a10ff */
[----:B------:R-:W-:Y:S01]  /*95a0*/  LEA.HI.X.SX32 R51, R126, R2, 0x2, P6 ;  /* 0x000000027e337211 */ /* 0x000fe200030f16ff */
[----:B------:R-:W-:Y:S01]  /*95b0*/  STL.64 [R1+0x40], R226 ;  /* 0x000040e201007387 */ /* 0x000fe20000100a00 */
[C---:B------:R-:W-:Y:S01]  /*95c0*/  LEA R54, P6, R128.reuse, R184, 0x2 ;  /* 0x000000b880367211 */ /* 0x040fe200078c10ff */
[----:B------:R-:W-:Y:S01]  /*95d0*/  IMAD R126, R53, UR7, RZ ;  /* 0x00000007357e7c24 */ /* 0x000fe2000f8e02ff */
[-C--:B------:R-:W-:Y:S01]  /*95e0*/  LEA.HI.X.SX32 R49, R135, R2.reuse, 0x2, P5 ;  /* 0x0000000287317211 */ /* 0x080fe200028f16ff */
[----:B------:R4:W-:Y:S01]  /*95f0*/  STL [R1+0x6c8], R98 ;  /* 0x0006c86201007387 */ /* 0x0009e20000100800 */
[----:B------:R-:W-:Y:S01]  /*9600*/  LEA.HI.X.SX32 R55, R128, R2, 0x2, P6 ;  /* 0x0000000280377211 */ /* 0x000fe200030f16ff */
[----:B------:R-:W-:Y:S01]  /*9610*/  IMAD R128, R57, UR7, RZ ;  /* 0x0000000739807c24 */ /* 0x000fe2000f8e02ff */
[-C--:B------:R-:W-:Y:S01]  /*9620*/  LEA R58, P6, R130, R184.reuse, 0x2 ;  /* 0x000000b8823a7211 */ /* 0x080fe200078c10ff */
[----:B------:R-:W-:Y:S01]  /*9630*/  STL.64 [R1+0x38], R212 ;  /* 0x000038d401007387 */ /* 0x000fe20000100a00 */
[----:B------:R-:W-:-:S02]  /*9640*/  LEA R52, P5, R134, R184, 0x2 ;  /* 0x000000b886347211 */ /* 0x000fc400078a10ff */
[----:B------:R-:W-:Y:S01]  /*9650*/  LEA.HI.X.SX32 R59, R130, R2, 0x2, P6 ;  /* 0x00000002823b7211 */ /* 0x000fe200030f16ff */
[----:B------:R-:W-:Y:S01]  /*9660*/  STL.64 [R1+0x30], R236 ;  /* 0x000030ec01007387 */ /* 0x000fe20000100a00 */
[----:B------:R-:W-:Y:S01]  /*9670*/  LEA R62, P6, R123, R184, 0x2 ;  /* 0x000000b87b3e7211 */ /* 0x000fe200078c10ff */
[----:B------:R-:W-:Y:S01]  /*9680*/  IMAD R130, R61, UR7, RZ ;  /* 0x000000073d827c24 */ /* 0x000fe2000f8e02ff */
[-C--:B------:R-:W-:Y:S01]  /*9690*/  LEA.HI.X.SX32 R53, R134, R2.reuse, 0x2, P5 ;  /* 0x0000000286357211 */ /* 0x080fe200028f16ff */
[----:B------:R-:W-:Y:S01]  /*96a0*/  STL [R1+0x6c4], R100 ;  /* 0x0006c46401007387 */ /* 0x000fe20000100800 */
[----:B------:R-:W-:Y:S01]  /*96b0*/  LEA.HI.X.SX32 R63, R123, R2, 0x2, P6 ;  /* 0x000000027b3f7211 */ /* 0x000fe200030f16ff */
[----:B------:R-:W-:Y:S01]  /*96c0*/  IMAD R134, R15, UR7, RZ ;  /* 0x000000070f867c24 */ /* 0x000fe2000f8e02ff */
[-C--:B------:R-:W-:Y:S01]  /*96d0*/  LEA R66, P6, R70, R184.reuse, 0x2 ;  /* 0x000000b846427211 */ /* 0x080fe200078c10ff */
[----:B------:R-:W-:Y:S01]  /*96e0*/  STL.64 [R1+0x28], R250 ;  /* 0x000028fa01007387 */ /* 0x000fe20000100a00 */
[----:B------:R-:W-:Y:S01]  /*96f0*/  LEA R56, P5, R132, R184, 0x2 ;  /* 0x000000b884387211 */ /* 0x000fe200078a10ff */
[----:B------:R-:W-:Y:S01]  /*9700*/  IMAD R15, R85, UR7, RZ ;  /* 0x00000007550f7c24 */ /* 0x000fe2000f8e02ff */
[----:B------:R-:W-:Y:S01]  /*9710*/  LEA.HI.X.SX32 R67, R70, R2, 0x2, P6 ;  /* 0x0000000246437211 */ /* 0x000fe200030f16ff */
[----:B------:R-:W-:Y:S01]  /*9720*/  STL.64 [R1+0x20], R234 ;  /* 0x000020ea01007387 */ /* 0x000fe20000100a00 */
[----:B------:R-:W-:-:S02]  /*9730*/  LEA R70, P6, R74, R184, 0x2 ;  /* 0x000000b84a467211 */ /* 0x000fc400078c10ff */
[-C--:B------:R-:W-:Y:S01]  /*9740*/  LEA.HI.X.SX32 R57, R132, R2.reuse, 0x2, P5 ;  /* 0x0000000284397211 */ /* 0x080fe200028f16ff */
[----:B------:R4:W-:Y:S01]  /*9750*/  STL [R1+0x6c0], R102 ;  /* 0x0006c06601007387 */ /* 0x0009e20000100800 */
[----:B------:R-:W-:Y:S01]  /*9760*/  LEA.HI.X.SX32 R71, R74, R2, 0x2, P6 ;  /* 0x000000024a477211 */ /* 0x000fe200030f16ff */
[----:B------:R-:W-:Y:S01]  /*9770*/  IMAD R132, R65, UR7, RZ ;  /* 0x0000000741847c24 */ /* 0x000fe2000f8e02ff */
[CC--:B------:R-:W-:Y:S01]  /*9780*/  LEA R74, P6, R78.reuse, R184.reuse, 0x2 ;  /* 0x000000b84e4a7211 */ /* 0x0c0fe200078c10ff */
[----:B------:R-:W-:Y:S01]  /*9790*/  STL.64 [R1+0x18], R210 ;  /* 0x000018d201007387 */ /* 0x000fe20000100a00 */
[----:B------:R-:W-:Y:S02]  /*97a0*/  LEA R60, P5, R131, R184, 0x2 ;  /* 0x000000b8833c7211 */ /* 0x000fe400078a10ff */
[----:B------:R-:W-:Y:S01]  /*97b0*/  LEA.HI.X.SX32 R75, R78, R2, 0x2, P6 ;  /* 0x000000024e4b7211 */ /* 0x000fe200030f16ff */
[----:B------:R-:W-:Y:S01]  /*97c0*/  STL.64 [R1+0x10], R232 ;  /* 0x000010e801007387 */ /* 0x000fe20000100a00 */
[----:B-1----:R-:W-:-:S02]  /*97d0*/  LEA R78, P6, R82, R184, 0x2 ;  /* 0x000000b8524e7211 */ /* 0x002fc400078c10ff */
[-C--:B------:R-:W-:Y:S01]  /*97e0*/  LEA.HI.X.SX32 R61, R131, R2.reuse, 0x2, P5 ;  /* 0x00000002833d7211 */ /* 0x080fe200028f16ff */
[----:B------:R-:W-:Y:S01]  /*97f0*/  STL [R1+0x6bc], R104 ;  /* 0x0006bc6801007387 */ /* 0x000fe20000100800 */
[----:B------:R-:W-:Y:S02]  /*9800*/  LEA.HI.X.SX32 R79, R82, R2, 0x2, P6 ;  /* 0x00000002524f7211 */ /* 0x000fe400030f16ff */
[-C--:B--2---:R-:W-:Y:S01]  /*9810*/  LEA R82, P6, R86, R184.reuse, 0x2 ;  /* 0x000000b856527211 */ /* 0x084fe200078c10ff */
[----:B------:R-:W-:Y:S01]  /*9820*/  STL.64 [R1+0x8], R204 ;  /* 0x000008cc01007387 */ /* 0x000fe20000100a00 */
[----:B------:R-:W-:Y:S02]  /*9830*/  LEA R64, P5, R68, R184, 0x2 ;  /* 0x000000b844407211 */ /* 0x000fe400078a10ff */
[----:B------:R-:W-:Y:S01]  /*9840*/  LEA.HI.X.SX32 R83, R86, R2, 0x2, P6 ;  /* 0x0000000256537211 */ /* 0x000fe200030f16ff */
[----:B------:R-:W-:Y:S01]  /*9850*/  STL.64 [R1], R8 ;  /* 0x0000000801007387 */ /* 0x000fe20000100a00 */
[----:B---3--:R-:W-:-:S02]  /*9860*/  LEA R86, P6, R90, R184, 0x2 ;  /* 0x000000b85a567211 */ /* 0x008fc400078c10ff */
[-C--:B------:R-:W-:Y:S01]  /*9870*/  LEA.HI.X.SX32 R65, R68, R2.reuse, 0x2, P5 ;  /* 0x0000000244417211 */ /* 0x080fe200028f16ff */
[----:B------:R1:W-:Y:S01]  /*9880*/  STL [R1+0x6b8], R106 ;  /* 0x0006b86a01007387 */ /* 0x0003e20000100800 */
[----:B------:R-:W-:Y:S02]  /*9890*/  LEA.HI.X.SX32 R87, R90, R2, 0x2, P6 ;  /* 0x000000025a577211 */ /* 0x000fe400030f16ff */
[-C--:B----4-:R-:W-:Y:S01]  /*98a0*/  LEA R90, P6, R94, R184.reuse, 0x2 ;  /* 0x000000b85e5a7211 */ /* 0x090fe200078c10ff */
[----:B------:R-:W-:Y:S01]  /*98b0*/  STL [R1+0x6b4], R108 ;  /* 0x0006b46c01007387 */ /* 0x000fe20000100800 */
[----:B------:R-:W-:Y:S02]  /*98c0*/  LEA R68, P5, R72, R184, 0x2 ;  /* 0x000000b848447211 */ /* 0x000fe400078a10ff */
[----:B------:R-:W-:Y:S01]  /*98d0*/  LEA.HI.X.SX32 R91, R94, R2, 0x2, P6 ;  /* 0x000000025e5b7211 */ /* 0x000fe200030f16ff */
[----:B------:R2:W-:Y:S01]  /*98e0*/  STL [R1+0x6b0], R110 ;  /* 0x0006b06e01007387 */ /* 0x0005e20000100800 */
[----:B------:R-:W-:-:S02]  /*98f0*/  LEA R94, P6, R98, R184, 0x2 ;  /* 0x000000b8625e7211 */ /* 0x000fc400078c10ff */
[-C--:B------:R-:W-:Y:S01]  /*9900*/  LEA.HI.X.SX32 R69, R72, R2.reuse, 0x2, P5 ;  /* 0x0000000248457211 */ /* 0x080fe200028f16ff */
[----:B------:R-:W-:Y:S01]  /*9910*/  STL [R1+0x6ac], R112 ;  /* 0x0006ac7001007387 */ /* 0x000fe20000100800 */
[----:B------:R-:W-:Y:S02]  /*9920*/  LEA.HI.X.SX32 R95, R98, R2, 0x2, P6 ;  /* 0x00000002625f7211 */ /* 0x000fe400030f16ff */
[-C--:B------:R-:W-:Y:S01]  /*9930*/  LEA R98, P6, R102, R184.reuse, 0x2 ;  /* 0x000000b866627211 */ /* 0x080fe200078c10ff */
[----:B------:R3:W-:Y:S01]  /*9940*/  STL [R1+0x6a8], R114 ;  /* 0x0006a87201007387 */ /* 0x0007e20000100800 */
[----:B------:R-:W-:Y:S02]  /*9950*/  LEA R72, P5, R76, R184, 0x2 ;  /* 0x000000b84c487211 */ /* 0x000fe400078a10ff */
[----:B------:R-:W-:Y:S01]  /*9960*/  LEA.HI.X.SX32 R99, R102, R2, 0x2, P6 ;  /* 0x0000000266637211 */ /* 0x000fe200030f16ff */
[----:B------:R-:W-:Y:S01]  /*9970*/  STL [R1+0x6a4], R116 ;  /* 0x0006a47401007387 */ /* 0x000fe20000100800 */
[----:B------:R-:W-:-:S02]  /*9980*/  LEA R102, P6, R106, R184, 0x2 ;  /* 0x000000b86a667211 */ /* 0x000fc400078c10ff */
[-C--:B------:R-:W-:Y:S01]  /*9990*/  LEA.HI.X.SX32 R73, R76, R2.reuse, 0x2, P5 ;  /* 0x000000024c497211 */ /* 0x080fe200028f16ff */
[----:B------:R4:W-:Y:S01]  /*99a0*/  STL [R1+0x6a0], R118 ;  /* 0x0006a07601007387 */ /* 0x0009e20000100800 */
[----:B------:R-:W-:Y:S02]  /*99b0*/  LEA.HI.X.SX32 R103, R106, R2, 0x2, P6 ;  /* 0x000000026a677211 */ /* 0x000fe400030f16ff */
[-C--:B-1----:R-:W-:Y:S01]  /*99c0*/  LEA R106, P6, R110, R184.reuse, 0x2 ;  /* 0x000000b86e6a7211 */ /* 0x082fe200078c10ff */
[----:B------:R-:W-:Y:S01]  /*99d0*/  STL [R1+0x69c], R120 ;  /* 0x00069c7801007387 */ /* 0x000fe20000100800 */
[----:B------:R-:W-:Y:S02]  /*99e0*/  LEA R76, P5, R80, R184, 0x2 ;  /* 0x000000b8504c7211 */ /* 0x000fe400078a10ff */
[----:B------:R-:W-:Y:S01]  /*99f0*/  LEA.HI.X.SX32 R107, R110, R2, 0x2, P6 ;  /* 0x000000026e6b7211 */ /* 0x000fe200030f16ff */
[----:B------:R1:W-:Y:S01]  /*9a00*/  STL [R1+0x698], R122 ;  /* 0x0006987a01007387 */ /* 0x0003e20000100800 */
[----:B--2---:R-:W-:-:S02]  /*9a10*/  LEA R110, P6, R114, R184, 0x2 ;  /* 0x000000b8726e7211 */ /* 0x004fc400078c10ff */
[-C--:B------:R-:W-:Y:S01]  /*9a20*/  LEA.HI.X.SX32 R77, R80, R2.reuse, 0x2, P5 ;  /* 0x00000002504d7211 */ /* 0x080fe200028f16ff */
[----:B------:R-:W-:Y:S01]  /*9a30*/  STL [R1+0x694], R124 ;  /* 0x0006947c01007387 */ /* 0x000fe20000100800 */
[----:B------:R-:W-:Y:S02]  /*9a40*/  LEA.HI.X.SX32 R111, R114, R2, 0x2, P6 ;  /* 0x00000002726f7211 */ /* 0x000fe400030f16ff */
[-C--:B---3--:R-:W-:Y:S01]  /*9a50*/  LEA R114, P6, R118, R184.reuse, 0x2 ;  /* 0x000000b876727211 */ /* 0x088fe200078c10ff */
[----:B------:R2:W-:Y:S01]  /*9a60*/  STL [R1+0x690], R126 ;  /* 0x0006907e01007387 */ /* 0x0005e20000100800 */
[----:B------:R-:W-:Y:S02]  /*9a70*/  LEA R80, P5, R84, R184, 0x2 ;  /* 0x000000b854507211 */ /* 0x000fe400078a10ff */
[----:B------:R-:W-:Y:S01]  /*9a80*/  LEA.HI.X.SX32 R115, R118, R2, 0x2, P6 ;  /* 0x0000000276737211 */ /* 0x000fe200030f16ff */
[----:B------:R-:W-:Y:S01]  /*9a90*/  STL [R1+0x68c], R128 ;  /* 0x00068c8001007387 */ /* 0x000fe20000100800 */
[----:B----4-:R-:W-:-:S02]  /*9aa0*/  LEA R118, P6, R122, R184, 0x2 ;  /* 0x000000b87a767211 */ /* 0x010fc400078c10ff */
        /* <DEDUP_REMOVED lines=17> */
[----:B-1----:R-:W-:-:S02]  /*9bc0*/  LEA R134, P6, R138, R184, 0x2 ;  /* 0x000000b88a867211 */ /* 0x002fc400078c10ff */
[-C--:B------:R-:W-:Y:S01]  /*9bd0*/  LEA.HI.X.SX32 R89, R92, R2.reuse, 0x2, P5 ;  /* 0x000000025c597211 */ /* 0x080fe200028f16ff */
[----:B------:R1:W-:Y:S01]  /*9be0*/  STL [R1+0x670], R15 ;  /* 0x0006700f01007387 */ /* 0x0003e20000100800 */
[----:B------:R-:W-:Y:S02]  /*9bf0*/  LEA.HI.X.SX32 R135, R138, R2, 0x2, P6 ;  /* 0x000000028a877211 */ /* 0x000fe400030f16ff */
[CC--:B--2---:R-:W-:Y:S01]  /*9c00*/  LEA R138, P6, R15.reuse, R184.reuse, 0x2 ;  /* 0x000000b80f8a7211 */ /* 0x0c4fe200078c10ff */
[----:B------:R-:W-:Y:S01]  /*9c10*/  STL [R1+0x66c], R144 ;  /* 0x00066c9001007387 */ /* 0x000fe20000100800 */
[----:B------:R-:W-:Y:S02]  /*9c20*/  LEA R92, P5, R96, R184, 0x2 ;  /* 0x000000b8605c7211 */ /* 0x000fe400078a10ff */
[----:B------:R-:W-:Y:S01]  /*9c30*/  LEA.HI.X.SX32 R139, R15, R2, 0x2, P6 ;  /* 0x000000020f8b7211 */ /* 0x000fe200030f16ff */
[----:B------:R2:W-:Y:S01]  /*9c40*/  STL [R1+0x668], R146 ;  /* 0x0006689201007387 */ /* 0x0005e20000100800 */
[----:B------:R-:W-:Y:S01]  /*9c50*/  LEA R142, P6, R146, R184, 0x2 ;  /* 0x000000b8928e7211 */ /* 0x000fe200078c10ff */
[----:B-1----:R-:W-:Y:S01]  /*9c60*/  IMAD R15, R141, UR7, RZ ;  /* 0x000000078d0f7c24 */ /* 0x002fe2000f8e02ff */
[-C--:B------:R-:W-:Y:S01]  /*9c70*/  LEA.HI.X.SX32 R93, R96, R2.reuse, 0x2, P5 ;  /* 0x00000002605d7211 */ /* 0x080fe200028f16ff */
[----:B------:R-:W-:Y:S01]  /*9c80*/  STL [R1+0x664], R148 ;  /* 0x0006649401007387 */ /* 0x000fe20000100800 */
[----:B------:R-:W-:-:S02]  /*9c90*/  LEA.HI.X.SX32 R143, R146, R2, 0x2, P6 ;  /* 0x00000002928f7211 */ /* 0x000fc400030f16ff */
[-C--:B------:R-:W-:Y:S01]  /*9ca0*/  LEA R96, P5, R100, R184.reuse, 0x2 ;  /* 0x000000b864607211 */ /* 0x080fe200078a10ff */
[----:B------:R1:W-:Y:S01]  /*9cb0*/  STL [R1+0x660], R150 ;  /* 0x0006609601007387 */ /* 0x0003e20000100800 */
[----:B--2---:R-:W-:-:S03]  /*9cc0*/  LEA R146, P6, R150, R184, 0x2 ;  /* 0x000000b896927211 */ /* 0x004fc600078c10ff */
[----:B------:R-:W-:Y:S01]  /*9cd0*/  STL [R1+0x65c], R152 ;  /* 0x00065c9801007387 */ /* 0x000fe20000100800 */
[-C--:B------:R-:W-:Y:S02]  /*9ce0*/  LEA.HI.X.SX32 R97, R100, R2.reuse, 0x2, P5 ;  /* 0x0000000264617211 */ /* 0x080fe400028f16ff */
[----:B------:R-:W-:Y:S01]  /*9cf0*/  LEA.HI.X.SX32 R147, R150, R2, 0x2, P6 ;  /* 0x0000000296937211 */ /* 0x000fe200030f16ff */
[----:B------:R2:W-:Y:S01]  /*9d00*/  STL [R1+0x658], R154 ;  /* 0x0006589a01007387 */ /* 0x0005e20000100800 */
[-C--:B------:R-:W-:Y:S02]  /*9d10*/  LEA R100, P5, R104, R184.reuse, 0x2 ;  /* 0x000000b868647211 */ /* 0x080fe400078a10ff */
[----:B-1----:R-:W-:Y:S01]  /*9d20*/  LEA R150, P6, R154, R184, 0x2 ;  /* 0x000000b89a967211 */ /* 0x002fe200078c10ff */
[----:B------:R-:W-:Y:S01]  /*9d30*/  STL [R1+0x654], R156 ;  /* 0x0006549c01007387 */ /* 0x000fe20000100800 */
[-C--:B------:R-:W-:Y:S02]  /*9d40*/  LEA.HI.X.SX32 R101, R104, R2.reuse, 0x2, P5 ;  /* 0x0000000268657211 */ /* 0x080fe400028f16ff */
[----:B------:R-:W-:Y:S01]  /*9d50*/  LEA.HI.X.SX32 R151, R154, R2, 0x2, P6 ;  /* 0x000000029a977211 */ /* 0x000fe200030f16ff */
[----:B------:R1:W-:Y:S01]  /*9d60*/  STL [R1+0x650], R158 ;  /* 0x0006509e01007387 */ /* 0x0003e20000100800 */
[----:B------:R-:W-:-:S02]  /*9d70*/  LEA R104, P5, R108, R184, 0x2 ;  /* 0x000000b86c687211 */ /* 0x000fc400078a10ff */
[----:B--2---:R-:W-:Y:S01]  /*9d80*/  LEA R154, P6, R158, R184, 0x2 ;  /* 0x000000b89e9a7211 */ /* 0x004fe200078c10ff */
[----:B------:R-:W-:Y:S01]  /*9d90*/  STL [R1+0x64c], R160 ;  /* 0x00064ca001007387 */ /* 0x000fe20000100800 */
[-C--:B------:R-:W-:Y:S02]  /*9da0*/  LEA.HI.X.SX32 R105, R108, R2.reuse, 0x2, P5 ;  /* 0x000000026c697211 */ /* 0x080fe400028f16ff */
[----:B------:R-:W-:Y:S01]  /*9db0*/  LEA.HI.X.SX32 R155, R158, R2, 0x2, P6 ;  /* 0x000000029e9b7211 */ /* 0x000fe200030f16ff */
[----:B------:R2:W-:Y:S01]  /*9dc0*/  STL [R1+0x648], R162 ;  /* 0x000648a201007387 */ /* 0x0005e20000100800 */
[-C--:B------:R-:W-:Y:S02]  /*9dd0*/  LEA R108, P5, R112, R184.reuse, 0x2 ;  /* 0x000000b8706c7211 */ /* 0x080fe400078a10ff */
[----:B-1----:R-:W-:Y:S01]  /*9de0*/  LEA R158, P6, R162, R184, 0x2 ;  /* 0x000000b8a29e7211 */ /* 0x002fe200078c10ff */
[----:B------:R-:W-:Y:S01]  /*9df0*/  STL [R1+0x644], R164 ;  /* 0x000644a401007387 */ /* 0x000fe20000100800 */
[----:B------:R-:W-:-:S02]  /*9e00*/  LEA.HI.X.SX32 R109, R112, R2, 0x2, P5 ;  /* 0x00000002706d7211 */ /* 0x000fc400028f16ff */
[----:B------:R-:W-:Y:S01]  /*9e10*/  LEA.HI.X.SX32 R159, R162, R2, 0x2, P6 ;  /* 0x00000002a29f7211 */ /* 0x000fe200030f16ff */
[----:B------:R1:W-:Y:S01]  /*9e20*/  STL [R1+0x638], R7 ;  /* 0x0006380701007387 */ /* 0x0003e20000100800 */
[CC--:B------:R-:W-:Y:S02]  /*9e30*/  LEA R112, P5, R116.reuse, R184.reuse, 0x2 ;  /* 0x000000b874707211 */ /* 0x0c0fe400078a10ff */
[C---:B--2---:R-:W-:Y:S01]  /*9e40*/  LEA R162, P6, R7.reuse, R184, 0x2 ;  /* 0x000000b807a27211 */ /* 0x044fe200078c10ff */
[----:B------:R-:W-:Y:S01]  /*9e50*/  STL [R1+0x634], R168 ;  /* 0x000634a801007387 */ /* 0x000fe20000100800 */
[-C--:B------:R-:W-:Y:S02]  /*9e60*/  LEA.HI.X.SX32 R113, R116, R2.reuse, 0x2, P5 ;  /* 0x0000000274717211 */ /* 0x080fe400028f16ff */
[----:B------:R-:W-:Y:S01]  /*9e70*/  LEA.HI.X.SX32 R163, R7, R2, 0x2, P6 ;  /* 0x0000000207a37211 */ /* 0x000fe200030f16ff */
[----:B------:R2:W-:Y:S01]  /*9e80*/  STL [R1+0x630], R15 ;  /* 0x0006300f01007387 */ /* 0x0005e20000100800 */
[-C--:B------:R-:W-:Y:S01]  /*9e90*/  LEA R166, P6, R15, R184.reuse, 0x2 ;  /* 0x000000b80fa67211 */ /* 0x080fe200078c10ff */
[----:B-1----:R-:W-:Y:S01]  /*9ea0*/  IMAD R7, R165, UR7, RZ ;  /* 0x00000007a5077c24 */ /* 0x002fe2000f8e02ff */
[----:B------:R-:W-:Y:S01]  /*9eb0*/  LEA R116, P5, R120, R184, 0x2 ;  /* 0x000000b878747211 */ /* 0x000fe200078a10ff */
[----:B------:R-:W-:Y:S01]  /*9ec0*/  STL [R1+0x62c], R172 ;  /* 0x00062cac01007387 */ /* 0x000fe20000100800 */
[----:B------:R-:W-:-:S02]  /*9ed0*/  LEA.HI.X.SX32 R167, R15, R2, 0x2, P6 ;  /* 0x000000020fa77211 */ /* 0x000fc400030f16ff */
[----:B------:R-:W-:Y:S01]  /*9ee0*/  LEA.HI.X.SX32 R117, R120, R2, 0x2, P5 ;  /* 0x0000000278757211 */ /* 0x000fe200028f16ff */
[----:B------:R1:W-:Y:S01]  /*9ef0*/  STL [R1+0x628], R174 ;  /* 0x000628ae01007387 */ /* 0x0003e20000100800 */
[-C--:B------:R-:W-:Y:S01]  /*9f00*/  LEA R120, P5, R124, R184.reuse, 0x2 ;  /* 0x000000b87c787211 */ /* 0x080fe200078a10ff */
[----:B--2---:R-:W-:Y:S01]  /*9f10*/  IMAD R15, R169, UR7, RZ ;  /* 0x00000007a90f7c24 */ /* 0x004fe2000f8e02ff */
[----:B------:R-:W-:Y:S01]  /*9f20*/  LEA R170, P6, R174, R184, 0x2 ;  /* 0x000000b8aeaa7211 */ /* 0x000fe200078c10ff */
[----:B------:R-:W-:Y:S01]  /*9f30*/  STL [R1+0x624], R176 ;  /* 0x000624b001007387 */ /* 0x000fe20000100800 */
[----:B------:R-:W-:Y:S02]  /*9f40*/  LEA.HI.X.SX32 R121, R124, R2, 0x2, P5 ;  /* 0x000000027c797211 */ /* 0x000fe400028f16ff */
[----:B------:R-:W-:Y:S01]  /*9f50*/  LEA R124, P5, R128, R184, 0x2 ;  /* 0x000000b8807c7211 */ /* 0x000fe200078a10ff */
[----:B------:R2:W-:Y:S01]  /*9f60*/  STL [R1+0x620], R178 ;  /* 0x000620b201007387 */ /* 0x0005e20000100800 */
[----:B------:R-:W-:-:S02]  /*9f70*/  LEA.HI.X.SX32 R171, R174, R2, 0x2, P6 ;  /* 0x00000002aeab7211 */ /* 0x000fc400030f16ff */
[----:B------:R-:W-:Y:S01]  /*9f80*/  LEA.HI.X.SX32 R125, R128, R2, 0x2, P5 ;  /* 0x00000002807d7211 */ /* 0x000fe200028f16ff */
[----:B------:R3:W-:Y:S01]  /*9f90*/  STL [R1+0x61c], R180 ;  /* 0x00061cb401007387 */ /* 0x0007e20000100800 */
[-C--:B------:R-:W-:Y:S02]  /*9fa0*/  LEA R128, P5, R132, R184.reuse, 0x2 ;  /* 0x000000b884807211 */ /* 0x080fe400078a10ff */
[----:B-1----:R-:W-:Y:S01]  /*9fb0*/  LEA R174, P6, R178, R184, 0x2 ;  /* 0x000000b8b2ae7211 */ /* 0x002fe200078c10ff */
[----:B------:R1:W-:Y:S01]  /*9fc0*/  STL [R1+0x618], R7 ;  /* 0x0006180701007387 */ /* 0x0003e20000100800 */
[----:B------:R-:W-:Y:S02]  /*9fd0*/  LEA.HI.X.SX32 R129, R132, R2, 0x2, P5 ;  /* 0x0000000284817211 */ /* 0x000fe400028f16ff */
[----:B------:R-:W-:Y:S01]  /*9fe0*/  LEA R132, P5, R136, R184, 0x2 ;  /* 0x000000b888847211 */ /* 0x000fe200078a10ff */
[----:B------:R4:W-:Y:S01]  /*9ff0*/  STL [R1+0x614], R15 ;  /* 0x0006140f01007387 */ /* 0x0009e20000100800 */
[----:B------:R-:W-:-:S02]  /*a000*/  LEA.HI.X.SX32 R175, R178, R2, 0x2, P6 ;  /* 0x00000002b2af7211 */ /* 0x000fc400030f16ff */
[----:B------:R-:W-:Y:S01]  /*a010*/  LEA.HI.X.SX32 R133, R136, R2, 0x2, P5 ;  /* 0x0000000288857211 */ /* 0x000fe200028f16ff */
[----:B------:R4:W-:Y:S01]  /*a020*/  STL [R1+0x610], R186 ;  /* 0x000610ba01007387 */ /* 0x0009e20000100800 */
[CC--:B------:R-:W-:Y:S02]  /*a030*/  LEA R136, P5, R140.reuse, R184.reuse, 0x2 ;  /* 0x000000b88c887211 */ /* 0x0c0fe400078a10ff */
[C---:B--2---:R-:W-:Y:S01]  /*a040*/  LEA R178, P6, R7.reuse, R184, 0x2 ;  /* 0x000000b807b27211 */ /* 0x044fe200078c10ff */
[----:B------:R2:W-:Y:S01]  /*a050*/  STL [R1+0x60c], R187 ;  /* 0x00060cbb01007387 */ /* 0x0005e20000100800 */
[----:B------:R-:W-:Y:S02]  /*a060*/  LEA.HI.X.SX32 R137, R140, R2, 0x2, P5 ;  /* 0x000000028c897211 */ /* 0x000fe400028f16ff */
[----:B------:R-:W-:Y:S01]  /*a070*/  LEA R140, P5, R144, R184, 0x2 ;  /* 0x000000b8908c7211 */ /* 0x000fe200078a10ff */
[----:B------:R-:W2:Y:S01]  /*a080*/  LDL.64 R198, [R1+0x140] ;  /* 0x0001400001c67983 */ /* 0x000ea20000100a00 */
[----:B------:R-:W-:-:S02]  /*a090*/  LEA.HI.X.SX32 R179, R7, R2, 0x2, P6 ;  /* 0x0000000207b37211 */ /* 0x000fc400030f16ff */
[----:B------:R-:W-:Y:S01]  /*a0a0*/  LEA.HI.X.SX32 R141, R144, R2, 0x2, P5 ;  /* 0x00000002908d7211 */ /* 0x000fe200028f16ff */
[----:B------:R-:W2:Y:S01]  /*a0b0*/  LDL.64 R248, [R1+0x138] ;  /* 0x0001380001f87983 */ /* 0x000ea20000100a00 */
[----:B------:R-:W-:-:S03]  /*a0c0*/  LEA R144, P5, R148, R184, 0x2 ;  /* 0x000000b894907211 */ /* 0x000fc600078a10ff */
[----:B------:R-:W2:Y:S01]  /*a0d0*/  LDL.64 R208, [R1+0x128] ;  /* 0x0001280001d07983 */ /* 0x000ea20000100a00 */
[----:B------:R-:W-:Y:S02]  /*a0e0*/  LEA.HI.X.SX32 R145, R148, R2, 0x2, P5 ;  /* 0x0000000294917211 */ /* 0x000fe400028f16ff */
[C---:B------:R-:W-:Y:S01]  /*a0f0*/  LEA R148, P5, R152.reuse, R184, 0x2 ;  /* 0x000000b898947211 */ /* 0x040fe200078a10ff */
[----:B------:R-:W2:Y:S03]  /*a100*/  LDL.64 R202, [R1+0x118] ;  /* 0x0001180001ca7983 */ /* 0x000ea60000100a00 */
[----:B------:R-:W-:Y:S01]  /*a110*/  LEA.HI.X.SX32 R149, R152, R2, 0x2, P5 ;  /* 0x0000000298957211 */ /* 0x000fe200028f16ff */
[----:B------:R-:W2:Y:S01]  /*a120*/  LDL.64 R200, [R1+0x108] ;  /* 0x0001080001c87983 */ /* 0x000ea20000100a00 */
[----:B------:R-:W-:Y:S01]  /*a130*/  LEA R152, P5, R156, R184, 0x2 ;  /* 0x000000b89c987211 */ /* 0x000fe200078a10ff */
[----:B------:R-:W-:-:S02]  /*a140*/  USHF.R.U32.HI UR6, URZ, 0x1, UR49 ;  /* 0x000000013f067899 */ /* 0x000fc40008011631 */
[----:B------:R-:W2:Y:S01]  /*a150*/  LDL.64 R216, [R1+0xf8] ;  /* 0x0000f80001d87983 */ /* 0x000ea20000100a00 */
[----:B------:R-:W-:Y:S02]  /*a160*/  LEA.HI.X.SX32 R153, R156, R2, 0x2, P5 ;  /* 0x000000029c997211 */ /* 0x000fe400028f16ff */
[----:B------:R-:W-:-:S04]  /*a170*/  LEA R156, P5, R160, R184, 0x2 ;  /* 0x000000b8a09c7211 */ /* 0x000fc800078a10ff */
        /* <DEDUP_REMOVED lines=11> */
[----:B---3--:R-:W-:Y:S01]  /*a230*/  LEA R180, P5, R15, R184, 0x2 ;  /* 0x000000b80fb47211 */ /* 0x008fe200078a10ff */
[----:B-1----:R-:W-:-:S03]  /*a240*/  VIADD R7, R181, 0xffffffdc ;  /* 0xffffffdcb5077836 */ /* 0x002fc60000000000 */
[----:B------:R-:W-:Y:S02]  /*a250*/  LEA.HI.X.SX32 R181, R15, R2, 0x2, P5 ;  /* 0x000000020fb57211 */ /* 0x000fe400028f16ff */
[----:B----4-:R-:W1:Y:S01]  /*a260*/  S2R R15, SR_TID.X ;  /* 0x00000000000f7919 */ /* 0x010e620000002100 */
[CC--:B------:R-:W-:Y:S02]  /*a270*/  LEA R182, P6, R186.reuse, R184.reuse, 0x2 ;  /* 0x000000b8bab67211 */ /* 0x0c0fe400078c10ff */
[----:B------:R-:W-:Y:S02]  /*a280*/  LEA R184, P5, R187, R184, 0x2 ;  /* 0x000000b8bbb87211 */ /* 0x000fe400078a10ff */
[-C--:B------:R-:W-:Y:S02]  /*a290*/  LEA.HI.X.SX32 R183, R186, R2.reuse, 0x2, P6 ;  /* 0x00000002bab77211 */ /* 0x080fe400030f16ff */
[----:B------:R-:W-:Y:S01]  /*a2a0*/  ISETP.GE.U32.AND P6, PT, R185, 0x7fffffbe, PT ;  /* 0x7fffffbeb900780c */ /* 0x000fe20003fc6070 */
[----:B------:R-:W3:Y:S01]  /*a2b0*/  LDL.LU R186, [R1+0x19a8] ;  /* 0x0019a80001ba7983 */ /* 0x000ee20000300800 */
[----:B------:R-:W-:-:S02]  /*a2c0*/  LEA.HI.X.SX32 R185, R187, R2, 0x2, P5 ;  /* 0x00000002bbb97211 */ /* 0x000fc400028f16ff */
[----:B------:R-:W-:Y:S01]  /*a2d0*/  ISETP.GE.U32.AND P5, PT, R7, 0x7fffffbd, PT ;  /* 0x7fffffbd0700780c */ /* 0x000fe20003fa6070 */
[----:B--2---:R-:W3:Y:S01]  /*a2e0*/  LDL.LU R187, [R1+0x19a4] ;  /* 0x0019a40001bb7983 */ /* 0x004ee20000300800 */
[----:B-1----:R-:W-:-:S05]  /*a2f0*/  LOP3.LUT R15, R15, 0x7f, RZ, 0xc0, !PT ;  /* 0x0000007f0f0f7812 */ /* 0x002fca00078ec0ff */
[----:B------:R-:W-:-:S05]  /*a300*/  IMAD.SHL.U32 R2, R15, 0x4, RZ ;  /* 0x000000040f027824 */ /* 0x000fca00078e00ff */
[----:B------:R-:W-:Y:S01]  /*a310*/  LOP3.LUT R7, R2, UR6, RZ, 0x3c, !PT ;  /* 0x0000000602077c12 */ /* 0x000fe2000f8e3cff */
[----:B------:R-:W-:Y:S01]  /*a320*/  IMAD.SHL.U32 R15, R0, 0x20, RZ ;  /* 0x00000020000f7824 */ /* 0x000fe200078e00ff */
[----:B------:R-:W-:Y:S02]  /*a330*/  UISETP.GT.AND UP0, UPT, UR4, 0x3f, UPT ;  /* 0x0000003f0400788c */ /* 0x000fe4000bf04270 */
[----:B------:R-:W-:Y:S01]  /*a340*/  LOP3.LUT R2, R7, 0x40, RZ, 0x3c, !PT ;  /* 0x0000004007027812 */ /* 0x000fe200078e3cff */
[----:B------:R1:W-:Y:S01]  /*a350*/  STL [R1+0x850], R7 ;  /* 0x0008500701007387 */ /* 0x0003e20000100800 */
[----:B------:R-:W-:-:S03]  /*a360*/  ULDC UR6, c[0x0][0x230] ;  /* 0x00008c0000067ab9 */ /* 0x000fc60000000800 */
[----:B------:R-:W5:Y:S01]  /*a370*/  LDL.LU R0, [R1+0x19a0] ;  /* 0x0019a00001007983 */ /* 0x000f620000300800 */
[----:B-1----:R-:W-:-:S03]  /*a380*/  VIADD R7, R7, UR5 ;  /* 0x0000000507077c36 */ /* 0x002fc60008000000 */
[----:B------:R1:W-:Y:S04]  /*a390*/  STL [R1+0x95c], R2 ;  /* 0x00095c0201007387 */ /* 0x0003e80000100800 */
[----:B------:R-:W-:Y:S04]  /*a3a0*/  LDGSTS.E [R3+0x3000c], desc[UR10][R198.64], !P2 ;  /* 0x3000c000c6037fae */ /* 0x000fe8000d12184a */
[----:B------:R-:W0:Y:S04]  /*a3b0*/  LDGDEPBAR ;  /* 0x00000000000079af */ /* 0x000e280000000000 */
[----:B------:R-:W-:Y:S04]  /*a3c0*/  LDGSTS.E [R7], desc[UR10][R248.64], P1 ;  /* 0x00000000f8077fae */ /* 0x000fe8000892184a */
[----:B------:R-:W2:Y:S04]  /*a3d0*/  LDL.LU.64 R198, [R1+0x1998] ;  /* 0x0019980001c67983 */ /* 0x000ea80000300a00 */
[----:B------:R-:W-:Y:S04]  /*a3e0*/  LDGSTS.E [R7+0x400], desc[UR10][R208.64], P1 ;  /* 0x00400000d0077fae */ /* 0x000fe8000892184a */
[----:B------:R-:W4:Y:S04]  /*a3f0*/  LDL.LU.64 R248, [R1+0x1990] ;  /* 0x0019900001f87983 */ /* 0x000f280000300a00 */
[----:B------:R-:W-:Y:S04]  /*a400*/  LDGSTS.E [R7+0x800], desc[UR10][R202.64], P1 ;  /* 0x00800000ca077fae */ /* 0x000fe8000892184a */
[----:B------:R-:W3:Y:S04]  /*a410*/  LDL.LU.64 R208, [R1+0x1988] ;  /* 0x0019880001d07983 */ /* 0x000ee80000300a00 */
[----:B------:R-:W-:Y:S04]  /*a420*/  LDGSTS.E [R7+0xc00], desc[UR10][R200.64], P1 ;  /* 0x00c00000c8077fae */ /* 0x000fe8000892184a */
[----:B------:R-:W4:Y:S04]  /*a430*/  LDL.LU.64 R202, [R1+0x1980] ;  /* 0x0019800001ca7983 */ /* 0x000f280000300a00 */
[----:B------:R-:W-:Y:S04]  /*a440*/  LDGSTS.E [R7+0x1000], desc[UR10][R216.64], P1 ;  /* 0x01000000d8077fae */ /* 0x000fe8000892184a */
[----:B------:R-:W2:Y:S04]  /*a450*/  LDL.LU.64 R200, [R1+0x1978] ;  /* 0x0019780001c87983 */ /* 0x000ea80000300a00 */
[----:B------:R-:W4:Y:S04]  /*a460*/  LDL.LU.64 R216, [R1+0x1970] ;  /* 0x0019700001d87983 */ /* 0x000f280000300a00 */
[----:B--2---:R-:W-:Y:S04]  /*a470*/  LDGSTS.E [R7+0x1400], desc[UR10][R200.64], P1 ;  /* 0x01400000c8077fae */ /* 0x004fe8000892184a */
[----:B---3--:R-:W-:Y:S04]  /*a480*/  LDGSTS.E [R7+0x1800], desc[UR10][R208.64], P1 ;  /* 0x01800000d0077fae */ /* 0x008fe8000892184a */
[----:B------:R-:W-:Y:S04]  /*a490*/  LDGSTS.E [R7+0x1c00], desc[UR10][R198.64], P1 ;  /* 0x01c00000c6077fae */ /* 0x000fe8000892184a */
[----:B------:R-:W2:Y:S04]  /*a4a0*/  LDL.LU.64 R200, [R1+0x1968] ;  /* 0x0019680001c87983 */ /* 0x000ea80000300a00 */
[----:B------:R-:W3:Y:S04]  /*a4b0*/  LDL.LU.64 R208, [R1+0x1960] ;  /* 0x0019600001d07983 */ /* 0x000ee80000300a00 */
[----:B------:R-:W4:Y:S04]  /*a4c0*/  LDL.LU.64 R198, [R1+0x1958] ;  /* 0x0019580001c67983 */ /* 0x000f280000300a00 */
[----:B------:R-:W-:Y:S04]  /*a4d0*/  LDGSTS.E [R7+0x2000], desc[UR10][R214.64], P1 ;  /* 0x02000000d6077fae */ /* 0x000fe8000892184a */
[----:B------:R-:W-:Y:S04]  /*a4e0*/  LDGSTS.E [R7+0x2400], desc[UR10][R188.64], P1 ;  /* 0x02400000bc077fae */ /* 0x000fe8000892184a */
[----:B------:R-:W-:Y:S04]  /*a4f0*/  LDGSTS.E [R7+0x2800], desc[UR10][R4.64], P1 ;  /* 0x0280000004077fae */ /* 0x000fe8000892184a */
[----:B------:R-:W2:Y:S04]  /*a500*/  LDL.LU.64 R214, [R1+0x1950] ;  /* 0x0019500001d67983 */ /* 0x000ea80000300a00 */
[----:B------:R-:W-:Y:S04]  /*a510*/  LDGSTS.E [R7+0x2c00], desc[UR10][R190.64], P1 ;  /* 0x02c00000be077fae */ /* 0x000fe8000892184a */
        /* <DEDUP_REMOVED lines=42> */
[----:B------:R-:W3:Y:S04]  /*a7c0*/  LDL.LU.64 R188, [R1+0x1948] ;  /* 0x0019480001bc7983 */ /* 0x000ee80000300a00 */
[----:B------:R-:W-:Y:S04]  /*a7d0*/  LDGSTS.E [R7+0xd800], desc[UR10][R148.64], P1 ;  /* 0x0d80000094077fae */ /* 0x000fe8000892184a */
[----:B------:R-:W3:Y:S04]  /*a7e0*/  LDL.LU.64 R4, [R1+0x1940] ;  /* 0x0019400001047983 */ /* 0x000ee80000300a00 */
[----:B------:R-:W-:Y:S01]  /*a7f0*/  LDGSTS.E [R7+0xdc00], desc[UR10][R152.64], P1 ;  /* 0x0dc0000098077fae */ /* 0x000fe2000892184a */
[----:B-1----:R-:W-:-:S03]  /*a800*/  VIADD R2, R2, UR5 ;  /* 0x0000000502027c36 */ /* 0x002fc60008000000 */
[----:B------:R-:W3:Y:S04]  /*a810*/  LDL.LU.64 R190, [R1+0x1938] ;  /* 0x0019380001be7983 */ /* 0x000ee80000300a00 */
[----:B------:R-:W-:Y:S04]  /*a820*/  LDGSTS.E [R7+0xe000], desc[UR10][R156.64], P1 ;  /* 0x0e0000009c077fae */ /* 0x000fe8000892184a */
        /* <DEDUP_REMOVED lines=15> */
[----:B--2---:R-:W-:Y:S04]  /*a920*/  LDGSTS.E [R2+0x200], desc[UR10][R214.64], P1 ;  /* 0x00200000d6027fae */ /* 0x004fe8000892184a */
[----:B----4-:R-:W-:Y:S04]  /*a930*/  LDGSTS.E [R2+0x600], desc[UR10][R198.64], P1 ;  /* 0x00600000c6027fae */ /* 0x010fe8000892184a */
[----:B---3--:R-:W-:Y:S04]  /*a940*/  LDGSTS.E [R2+0xa00], desc[UR10][R208.64], P1 ;  /* 0x00a00000d0027fae */ /* 0x008fe8000892184a */
[----:B------:R-:W2:Y:S04]  /*a950*/  LDL.LU.64 R214, [R1+0x18f0] ;  /* 0x0018f00001d67983 */ /* 0x000ea80000300a00 */
[----:B------:R-:W3:Y:S04]  /*a960*/  LDL.LU.64 R198, [R1+0x18e8] ;  /* 0x0018e80001c67983 */ /* 0x000ee80000300a00 */
[----:B------:R-:W4:Y:S04]  /*a970*/  LDL.LU.64 R208, [R1+0x18e0] ;  /* 0x0018e00001d07983 */ /* 0x000f280000300a00 */
[----:B------:R-:W-:Y:S04]  /*a980*/  LDGSTS.E [R2+0xe00], desc[UR10][R200.64], P1 ;  /* 0x00e00000c8027fae */ /* 0x000fe8000892184a */
[----:B------:R-:W-:Y:S04]  /*a990*/  LDGSTS.E [R2+0x1200], desc[UR10][R216.64], P1 ;  /* 0x01200000d8027fae */ /* 0x000fe8000892184a */
        /* <DEDUP_REMOVED lines=13> */
[----:B------:R-:W3:Y:S04]  /*aa70*/  LDL.LU.64 R228, [R1+0x18a8] ;  /* 0x0018a80001e47983 */ /* 0x000ee80000300a00 */
[----:B------:R-:W4:Y:S04]  /*aa80*/  LDL.LU.64 R222, [R1+0x18a0] ;  /* 0x0018a00001de7983 */ /* 0x000f280000300a00 */
[----:B------:R-:W3:Y:S04]  /*aa90*/  LDL.LU.64 R218, [R1+0x1898] ;  /* 0x0018980001da7983 */ /* 0x000ee80000300a00 */
[----:B------:R-:W-:Y:S04]  /*aaa0*/  LDGSTS.E [R2+0x3200], desc[UR10][R230.64], P1 ;  /* 0x03200000e6027fae */ /* 0x000fe8000892184a */
[----:B------:R-:W-:Y:S04]  /*aab0*/  LDGSTS.E [R2+0x3600], desc[UR10][R220.64], P1 ;  /* 0x03600000dc027fae */ /* 0x000fe8000892184a */
[----:B------:R-:W-:Y:S04]  /*aac0*/  LDGSTS.E [R2+0x3a00], desc[UR10][R238.64], P1 ;  /* 0x03a00000ee027fae */ /* 0x000fe8000892184a */
[----:B------:R-:W4:Y:S04]  /*aad0*/  LDL.LU.64 R230, [R1+0x1890] ;  /* 0x0018900001e67983 */ /* 0x000f280000300a00 */
        /* <DEDUP_REMOVED lines=11> */
[----:B------:R-:W2:Y:S04]  /*ab90*/  LDL.LU.64 R232, [R1+0x1860] ;  /* 0x0018600001e87983 */ /* 0x000ea80000300a00 */
[----:B------:R-:W4:Y:S04]  /*aba0*/  LDL.LU.64 R8, [R1+0x1858] ;  /* 0x0018580001087983 */ /* 0x000f280000300a00 */
        /* <DEDUP_REMOVED lines=41> */
[----:B------:R-:W-:Y:S01]  /*ae40*/  LDGSTS.E [R2+0xfa00], desc[UR10][R182.64], P1 ;  /* 0x0fa00000b6027fae */ /* 0x000fe2000892184a */
[----:B------:R-:W-:-:S04]  /*ae50*/  IMAD.WIDE R186, R15, 0x4, R186 ;  /* 0x000000040fba7825 */ /* 0x000fc800078e02ba */
[----:B------:R-:W-:-:S04]  /*ae60*/  IMAD.WIDE R242, R15, 0x4, R242 ;  /* 0x000000040ff27825 */ /* 0x000fc800078e02f2 */
[----:B------:R-:W-:-:S04]  /*ae70*/  IMAD.WIDE R244, R15, 0x4, R244 ;  /* 0x000000040ff47825 */ /* 0x000fc800078e02f4 */
[----:B------:R-:W-:Y:S01]  /*ae80*/  IMAD.WIDE R240, R15, 0x4, R240 ;  /* 0x000000040ff07825 */ /* 0x000fe200078e02f0 */
[----:B----4-:R-:W-:Y:S04]  /*ae90*/  LDGSTS.E [R2+0xfe00], desc[UR10][R8.64], P1 ;  /* 0x0fe0000008027fae */ /* 0x010fe8000892184a */
[----:B------:R-:W0:Y:S01]  /*aea0*/  LDGDEPBAR ;  /* 0x00000000000079af */ /* 0x000e220000000000 */
[----:B------:R-:W-:Y:S06]  /*aeb0*/  BAR.SYNC.DEFER_BLOCKING 0x0 ;  /* 0x0000000000007b1d */ /* 0x000fec0000010000 */
[----:B------:R-:W-:Y:S01]  /*aec0*/  @!PT LDS RZ, [RZ] ;  /* 0x00000000fffff984 */ /* 0x000fe20000000800 */
[----:B------:R-:W-:Y:S01]  /*aed0*/  @!PT LDS RZ, [RZ] ;  /* 0x00000000fffff984 */ /* 0x000fe20000000800 */
[----:B------:R-:W-:Y:S01]  /*aee0*/  @!PT LDS RZ, [RZ] ;  /* 0x00000000fffff984 */ /* 0x000fe20000000800 */
[----:B------:R1:W-:Y:S04]  /*aef0*/  LDGSTS.E [R252+0x34000], desc[UR10][R186.64], !P4 ;  /* 0x34000000bafc7fae */ /* 0x0003e8000e12184a */
[----:B------:R-:W-:Y:S04]  /*af00*/  LDGSTS.E [R252+0x34004], desc[UR10][R242.64], !P3 ;  /* 0x34004000f2fc7fae */ /* 0x000fe8000d92184a */
[----:B------:R4:W-:Y:S01]  /*af10*/  LDGSTS.E [R252+0x34008], desc[UR10][R244.64], !P6 ;  /* 0x34008000f4fc7fae */ /* 0x0009e2000f12184a */
[----:B-1----:R-:W1:Y:S03]  /*af20*/  LDC R187, c[0x0][0x230] ;  /* 0x00008c00ffbb7b82 */ /* 0x002e660000000800 */
[----:B------:R3:W-:Y:S05]  /*af30*/  LDGSTS.E [R252+0x3400c], desc[UR10][R240.64], !P5 ;  /* 0x3400c000f0fc7fae */ /* 0x0007ea000e92184a */
[----:B----4-:R-:W4:Y:S08]  /*af40*/  LDC R245, c[0x0][0x230] ;  /* 0x00008c00fff57b82 */ /* 0x010f300000000800 */
[----:B------:R-:W2:Y:S08]  /*af50*/  LDC R186, c[0x0][0x230] ;  /* 0x00008c00ffba7b82 */ /* 0x000eb00000000800 */
[----:B------:R-:W2:Y:S08]  /*af60*/  LDC R242, c[0x0][0x230] ;  /* 0x00008c00fff27b82 */ /* 0x000eb00000000800 */
[----:B------:R-:W2:Y:S08]  /*af70*/  LDC R243, c[0x0][0x230] ;  /* 0x00008c00fff37b82 */ /* 0x000eb00000000800 */
[----:B---3--:R-:W3:Y:S01]  /*af80*/  LDC R252, c[0x0][0x230] ;  /* 0x00008c00fffc7b82 */ /* 0x008ee20000000800 */
[----:B-1----:R-:W-:-:S02]  /*af90*/  VIADD R187, R187, 0xffffffdb ;  /* 0xffffffdbbbbb7836 */ /* 0x002fc40000000000 */
[----:B----4-:R-:W-:Y:S02]  /*afa0*/  VIADD R240, R245, 0xffffffd9 ;  /* 0xffffffd9f5f07836 */ /* 0x010fe40000000000 */
[----:B--2---:R-:W-:Y:S01]  /*afb0*/  VIADD R186, R186, 0xffffffda ;  /* 0xffffffdababa7836 */ /* 0x004fe20000000000 */
[----:B------:R-:W-:Y:S02]  /*afc0*/  ISETP.GE.U32.AND P5, PT, R187, 0x7fffffbc, PT ;  /* 0x7fffffbcbb00780c */ /* 0x000fe40003fa6070 */
[----:B------:R-:W1:Y:S01]  /*afd0*/  LDC R245, c[0x0][0x230] ;  /* 0x00008c00fff57b82 */ /* 0x000e620000000800 */
[----:B------:R-:W-:Y:S01]  /*afe0*/  VIADD R187, R242, 0xffffffd8 ;  /* 0xffffffd8f2bb7836 */ /* 0x000fe20000000000 */
[----:B------:R-:W-:Y:S02]  /*aff0*/  ISETP.GE.U32.AND P4, PT, R186, 0x7fffffbb, PT ;  /* 0x7fffffbbba00780c */ /* 0x000fe40003f86070 */
[----:B------:R-:W-:-:S04]  /*b000*/  ISETP.GE.U32.AND P3, PT, R240, 0x7fffffba, PT ;  /* 0x7fffffbaf000780c */ /* 0x000fc80003f66070 */
[----:B------:R-:W2:Y:S01]  /*b010*/  LDC R241, c[0x0][0x230] ;  /* 0x00008c00fff17b82 */ /* 0x000ea20000000800 */
[----:B------:R-:W-:Y:S01]  /*b020*/  VIADD R186, R243, 0xffffffd7 ;  /* 0xffffffd7f3ba7836 */ /* 0x000fe20000000000 */
[----:B------:R-:W-:Y:S01]  /*b030*/  ISETP.GE.U32.AND P2, PT, R187, 0x7fffffb9, PT ;  /* 0x7fffffb9bb00780c */ /* 0x000fe20003f46070 */
[----:B------:R-:W-:-:S05]  /*b040*/  IMAD.WIDE R232, R15, 0x4, R232 ;  /* 0x000000040fe87825 */ /* 0x000fca00078e02e8 */
[----:B------:R-:W4:Y:S01]  /*b050*/  LDC R240, c[0x0][0x230] ;  /* 0x00008c00fff07b82 */ /* 0x000f220000000800 */
[----:B---3--:R-:W-:-:S07]  /*b060*/  VIADD R187, R252, 0xffffffd6 ;  /* 0xffffffd6fcbb7836 */ /* 0x008fce0000000000 */
[----:B------:R-:W3:Y:S08]  /*b070*/  LDC R242, c[0x0][0x230] ;  /* 0x00008c00fff27b82 */ /* 0x000ef00000000800 */
[----:B------:R-:W3:Y:S01]  /*b080*/  LDC R243, c[0x0][0x230] ;  /* 0x00008c00fff37b82 */ /* 0x000ee20000000800 */
[----:B------:R-:W-:Y:S01]  /*b090*/  ISETP.GE.U32.AND P1, PT, R186, 0x7fffffb8, PT ;  /* 0x7fffffb8ba00780c */ /* 0x000fe20003f26070 */
[----:B------:R1:W-:Y:S01]  /*b0a0*/  LDGSTS.E [R249+0x34000], desc[UR10][R232.64], !P5 ;  /* 0x34000000e8f97fae */ /* 0x0003e2000e92184a */
[----:B------:R-:W-:Y:S01]  /*b0b0*/  ISETP.GE.U32.AND P5, PT, R187, 0x7fffffb7, PT ;  /* 0x7fffffb7bb00780c */ /* 0x000fe20003fa6070 */
[----:B------:R-:W-:-:S04]  /*b0c0*/  IMAD.WIDE R234, R15, 0x4, R234 ;  /* 0x000000040fea7825 */ /* 0x000fc800078e02ea */
[C---:B------:R-:W-:Y:S01]  /*b0d0*/  IMAD.WIDE R236, R15.reuse, 0x4, R236 ;  /* 0x000000040fec7825 */ /* 0x040fe200078e02ec */
[----:B------:R-:W-:Y:S01]  /*b0e0*/  LDGSTS.E [R249+0x34004], desc[UR10][R234.64], !P4 ;  /* 0x34004000eaf97fae */ /* 0x000fe2000e12184a */
[----:B------:R-:W3:Y:S02]  /*b0f0*/  LDC R244, c[0x0][0x230] ;  /* 0x00008c00fff47b82 */ /* 0x000ee40000000800 */
[C---:B------:R-:W-:Y:S01]  /*b100*/  IMAD.WIDE R226, R15.reuse, 0x4, R226 ;  /* 0x000000040fe27825 */ /* 0x040fe200078e02e2 */
[----:B------:R-:W-:Y:S03]  /*b110*/  LDGSTS.E [R249+0x34008], desc[UR10][R236.64], !P3 ;  /* 0x34008000ecf97fae */ /* 0x000fe6000d92184a */
[----:B------:R-:W-:Y:S01]  /*b120*/  IMAD.WIDE R238, R15, 0x4, R238 ;  /* 0x000000040fee7825 */ /* 0x000fe200078e02ee */
[----:B------:R3:W-:Y:S01]  /*b130*/  LDGSTS.E [R249+0x3400c], desc[UR10][R226.64], !P2 ;  /* 0x3400c000e2f97fae */ /* 0x0007e2000d12184a */
[----:B-1----:R-:W1:Y:S02]  /*b140*/  LDC R233, c[0x0][0x230] ;  /* 0x00008c00ffe97b82 */ /* 0x002e640000000800 */
[----:B------:R-:W-:Y:S01]  /*b150*/  VIADD R186, R245, 0xffffffd5 ;  /* 0xffffffd5f5ba7836 */ /* 0x000fe20000000000 */
[----:B------:R-:W3:Y:S01]  /*b160*/  LDL.LU.64 R234, [R1+0x108] ;  /* 0x0001080001ea7983 */ /* 0x000ee20000300a00 */
[----:B------:R-:W-:-:S03]  /*b170*/  IMAD.WIDE R220, R15, 0x4, R220 ;  /* 0x000000040fdc7825 */ /* 0x000fc600078e02dc */
[----:B------:R-:W-:Y:S01]  /*b180*/  LDGSTS.E [R247+0x34000], desc[UR10][R238.64], !P1 ;  /* 0x34000000eef77fae */ /* 0x000fe2000c92184a */
[----:B--2---:R-:W-:Y:S01]  /*b190*/  VIADD R187, R241, 0xffffffd4 ;  /* 0xffffffd4f1bb7836 */ /* 0x004fe20000000000 */
[----:B------:R-:W-:Y:S01]  /*b1a0*/  ISETP.GE.U32.AND P6, PT, R186, 0x7fffffb6, PT ;  /* 0x7fffffb6ba00780c */ /* 0x000fe20003fc6070 */
[----:B----4-:R-:W-:Y:S01]  /*b1b0*/  VIADD R186, R240, 0xffffffd3 ;  /* 0xffffffd3f0ba7836 */ /* 0x010fe20000000000 */
[----:B------:R-:W2:Y:S01]  /*b1c0*/  LDL.LU.64 R236, [R1+0x118] ;  /* 0x0001180001ec7983 */ /* 0x000ea20000300a00 */
[----:B------:R-:W4:Y:S03]  /*b1d0*/  LDC R232, c[0x0][0x230] ;  /* 0x00008c00ffe87b82 */ /* 0x000f260000000800 */
[----:B------:R3:W-:Y:S01]  /*b1e0*/  LDGSTS.E [R247+0x34004], desc[UR10][R220.64], !P5 ;  /* 0x34004000dcf77fae */ /* 0x0007e2000e92184a */
[----:B------:R-:W-:Y:S01]  /*b1f0*/  ISETP.GE.U32.AND P5, PT, R187, 0x7fffffb5, PT ;  /* 0x7fffffb5bb00780c */ /* 0x000fe20003fa6070 */
[----:B---3--:R-:W-:-:S02]  /*b200*/  VIADD R187, R243, 0xffffffd1 ;  /* 0xffffffd1f3bb7836 */ /* 0x008fc40000000000 */
[----:B------:R-:W3:Y:S01]  /*b210*/  LDL.LU.64 R238, [R1+0x128] ;  /* 0x0001280001ee7983 */ /* 0x000ee20000300a00 */
[C---:B------:R-:W-:Y:S01]  /*b220*/  IMAD.WIDE R230, R15.reuse, 0x4, R230 ;  /* 0x000000040fe67825 */ /* 0x040fe200078e02e6 */
[----:B------:R-:W4:Y:S02]  /*b230*/  LDC R226, c[0x0][0x230] ;  /* 0x00008c00ffe27b82 */ /* 0x000f240000000800 */
[----:B------:R-:W3:Y:S01]  /*b240*/  LDL.LU.64 R240, [R1+0x138] ;  /* 0x0001380001f07983 */ /* 0x000ee20000300a00 */
[----:B------:R-:W-:Y:S01]  /*b250*/  VIADD R220, R242, 0xffffffd2 ;  /* 0xffffffd2f2dc7836 */ /* 0x000fe20000000000 */
[----:B------:R-:W-:Y:S02]  /*b260*/  ISETP.GE.U32.AND P4, PT, R186, 0x7fffffb4, PT ;  /* 0x7fffffb4ba00780c */ /* 0x000fe40003f86070 */
[----:B------:R-:W3:Y:S02]  /*b270*/  LDL.LU.64 R242, [R1+0x140] ;  /* 0x0001400001f27983 */ /* 0x000ee40000300a00 */
[----:B------:R-:W4:Y:S01]  /*b280*/  LDC R221, c[0x0][0x230] ;  /* 0x00008c00ffdd7b82 */ /* 0x000f220000000800 */
[----:B------:R-:W-:Y:S01]  /*b290*/  VIADD R186, R244, 0xffffffd0 ;  /* 0xffffffd0f4ba7836 */ /* 0x000fe20000000000 */
[----:B------:R-:W-:Y:S01]  /*b2a0*/  ISETP.GE.U32.AND P3, PT, R220, 0x7fffffb3, PT ;  /* 0x7fffffb3dc00780c */ /* 0x000fe20003f66070 */
[----:B------:R-:W-:Y:S01]  /*b2b0*/  IMAD.WIDE R218, R15, 0x4, R218 ;  /* 0x000000040fda7825 */ /* 0x000fe200078e02da */
[----:B------:R-:W-:Y:S01]  /*b2c0*/  ISETP.GE.U32.AND P2, PT, R187, 0x7fffffb2, PT ;  /* 0x7fffffb2bb00780c */ /* 0x000fe20003f46070 */
[----:B------:R4:W-:Y:S02]  /*b2d0*/  LDGSTS.E [R247+0x34008], desc[UR10][R230.64], !P6 ;  /* 0x34008000e6f77fae */ /* 0x0009e4000f12184a */
[----:B-1----:R-:W-:Y:S01]  /*b2e0*/  VIADD R187, R233, 0xffffffcf ;  /* 0xffffffcfe9bb7836 */ /* 0x002fe20000000000 */
[----:B------:R-:W1:Y:S01]  /*b2f0*/  LDC R220, c[0x0][0x230] ;  /* 0x00008c00ffdc7b82 */ /* 0x000e620000000800 */
[----:B------:R-:W-:Y:S01]  /*b300*/  ISETP.GE.U32.AND P1, PT, R186, 0x7fffffb1, PT ;  /* 0x7fffffb1ba00780c */ /* 0x000fe20003f26070 */
[----:B------:R4:W-:Y:S02]  /*b310*/  LDGSTS.E [R247+0x3400c], desc[UR10][R218.64], !P5 ;  /* 0x3400c000daf77fae */ /* 0x0009e4000e92184a */
[----:B------:R-:W-:Y:S01]  /*b320*/  ISETP.GE.U32.AND P5, PT, R187, 0x7fffffb0, PT ;  /* 0x7fffffb0bb00780c */ /* 0x000fe20003fa6070 */
[----:B----4-:R-:W-:-:S02]  /*b330*/  VIADD R186, R232, 0xffffffce ;  /* 0xffffffcee8ba7836 */ /* 0x010fc40000000000 */
[C---:B------:R-:W-:Y:S01]  /*b340*/  IMAD.WIDE R222, R15.reuse, 0x4, R222 ;  /* 0x000000040fde7825 */ /* 0x040fe200078e02de */
[----:B------:R-:W4:Y:S03]  /*b350*/  LDC R227, c[0x0][0x230] ;  /* 0x00008c00ffe37b82 */ /* 0x000f260000000800 */
[C---:B------:R-:W-:Y:S01]  /*b360*/  IMAD.WIDE R228, R15.reuse, 0x4, R228 ;  /* 0x000000040fe47825 */ /* 0x040fe200078e02e4 */
[----:B------:R-:W-:Y:S01]  /*b370*/  ISETP.GE.U32.AND P6, PT, R186, 0x7fffffaf, PT ;  /* 0x7fffffafba00780c */ /* 0x000fe20003fc6070 */
[----:B------:R-:W-:Y:S02]  /*b380*/  LDGSTS.E [R248+0x34000], desc[UR10][R222.64], !P4 ;  /* 0x34000000def87fae */ /* 0x000fe4000e12184a */
[C---:B------:R-:W-:Y:S01]  /*b390*/  IMAD.WIDE R206, R15.reuse, 0x4, R206 ;  /* 0x000000040fce7825 */ /* 0x040fe200078e02ce */
[----:B------:R-:W4:Y:S01]  /*b3a0*/  LDC R230, c[0x0][0x230] ;  /* 0x00008c00ffe67b82 */ /* 0x000f220000000800 */
[----:B------:R-:W-:Y:S02]  /*b3b0*/  LDGSTS.E [R248+0x34004], desc[UR10][R228.64], !P3 ;  /* 0x34004000e4f87fae */ /* 0x000fe4000d92184a */
[----:B------:R-:W-:-:S02]  /*b3c0*/  IMAD.WIDE R224, R15, 0x4, R224 ;  /* 0x000000040fe07825 */ /* 0x000fc400078e02e0 */
[----:B------:R1:W-:Y:S02]  /*b3d0*/  LDGSTS.E [R248+0x34008], desc[UR10][R206.64], !P2 ;  /* 0x34008000cef87fae */ /* 0x0003e4000d12184a */
[C---:B------:R-:W-:Y:S01]  /*b3e0*/  IMAD.WIDE R202, R15.reuse, 0x4, R202 ;  /* 0x000000040fca7825 */ /* 0x040fe200078e02ca */
[----:B------:R-:W4:Y:S01]  /*b3f0*/  LDC R219, c[0x0][0x230] ;  /* 0x00008c00ffdb7b82 */ /* 0x000f220000000800 */
[----:B------:R-:W-:Y:S04]  /*b400*/  LDGSTS.E [R248+0x3400c], desc[UR10][R224.64], !P1 ;  /* 0x3400c000e0f87fae */ /* 0x000fe8000c92184a */
[----:B------:R1:W-:Y:S03]  /*b410*/  LDGSTS.E [R251+0x34000], desc[UR10][R202.64], !P5 ;  /* 0x34000000cafb7fae */ /* 0x0003e6000e92184a */
[----:B------:R-:W4:Y:S01]  /*b420*/  LDC R218, c[0x0][0x230] ;  /* 0x00008c00ffda7b82 */ /* 0x000f220000000800 */
[----:B------:R-:W-:-:S04]  /*b430*/  IMAD.WIDE R216, R15, 0x4, R216 ;  /* 0x000000040fd87825 */ /* 0x000fc800078e02d8 */
[----:B------:R-:W-:Y:S01]  /*b440*/  VIADD R187, R221, 0xffffffcd ;  /* 0xffffffcdddbb7836 */ /* 0x000fe20000000000 */
[----:B------:R4:W-:Y:S01]  /*b450*/  LDGSTS.E [R251+0x34004], desc[UR10][R216.64], !P6 ;  /* 0x34004000d8fb7fae */ /* 0x0009e2000f12184a */
[----:B-1----:R-:W-:Y:S01]  /*b460*/  VIADD R186, R220, 0xffffffcc ;  /* 0xffffffccdcba7836 */ /* 0x002fe20000000000 */
[----:B------:R-:W1:Y:S01]  /*b470*/  LDC R207, c[0x0][0x230] ;  /* 0x00008c00ffcf7b82 */ /* 0x000e620000000800 */
[----:B------:R-:W-:-:S07]  /*b480*/  VIADD R202, R226, 0xffffffcb ;  /* 0xffffffcbe2ca7836 */ /* 0x000fce0000000000 */
[----:B------:R-:W1:Y:S01]  /*b490*/  LDC R203, c[0x0][0x230] ;  /* 0x00008c00ffcb7b82 */ /* 0x000e620000000800 */
[----:B------:R-:W-:Y:S02]  /*b4a0*/  ISETP.GE.U32.AND P6, PT, R187, 0x7fffffae, PT ;  /* 0x7fffffaebb00780c */ /* 0x000fe40003fc6070 */
[----:B------:R-:W-:Y:S02]  /*b4b0*/  ISETP.GE.U32.AND P5, PT, R186, 0x7fffffad, PT ;  /* 0x7fffffadba00780c */ /* 0x000fe40003fa6070 */
[----:B------:R-:W-:Y:S01]  /*b4c0*/  ISETP.GE.U32.AND P4, PT, R202, 0x7fffffac, PT ;  /* 0x7fffffacca00780c */ /* 0x000fe20003f86070 */
[----:B----4-:R-:W-:Y:S02]  /*b4d0*/  VIADD R187, R227, 0xffffffca ;  /* 0xffffffcae3bb7836 */ /* 0x010fe40000000000 */
[----:B------:R-:W-:Y:S01]  /*b4e0*/  IMAD.WIDE R200, R15, 0x4, R200 ;  /* 0x000000040fc87825 */ /* 0x000fe200078e02c8 */
[----:B------:R-:W4:Y:S03]  /*b4f0*/  LDC R202, c[0x0][0x230] ;  /* 0x00008c00ffca7b82 */ /* 0x000f260000000800 */
[----:B------:R-:W-:-:S02]  /*b500*/  VIADD R186, R230, 0xffffffc9 ;  /* 0xffffffc9e6ba7836 */ /* 0x000fc40000000000 */
[----:B------:R-:W-:Y:S01]  /*b510*/  IMAD.WIDE R208, R15, 0x4, R208 ;  /* 0x000000040fd07825 */ /* 0x000fe200078e02d0 */
[----:B------:R-:W-:Y:S01]  /*b520*/  ISETP.GE.U32.AND P3, PT, R187, 0x7fffffab, PT ;  /* 0x7fffffabbb00780c */ /* 0x000fe20003f66070 */
[----:B------:R1:W-:Y:S01]  /*b530*/  LDGSTS.E [R251+0x34008], desc[UR10][R200.64], !P6 ;  /* 0x34008000c8fb7fae */ /* 0x0003e2000f12184a */
[----:B------:R-:W4:Y:S01]  /*b540*/  LDC R216, c[0x0][0x230] ;  /* 0x00008c00ffd87b82 */ /* 0x000f220000000800 */
[----:B------:R-:W-:Y:S01]  /*b550*/  IMAD.WIDE R198, R15, 0x4, R198 ;  /* 0x000000040fc67825 */ /* 0x000fe200078e02c6 */
[----:B------:R-:W-:Y:S01]  /*b560*/  ISETP.GE.U32.AND P2, PT, R186, 0x7fffffaa, PT ;  /* 0x7fffffaaba00780c */ /* 0x000fe20003f46070 */
[----:B------:R-:W-:Y:S02]  /*b570*/  LDGSTS.E [R251+0x3400c], desc[UR10][R208.64], !P5 ;  /* 0x3400c000d0fb7fae */ /* 0x000fe4000e92184a */
[----:B------:R-:W-:-:S03]  /*b580*/  VIADD R187, R219, 0xffffffc8 ;  /* 0xffffffc8dbbb7836 */ /* 0x000fc60000000000 */
[----:B------:R-:W4:Y:S01]  /*b590*/  LDC R206, c[0x0][0x230] ;  /* 0x00008c00ffce7b82 */ /* 0x000f220000000800 */
[----:B------:R-:W-:Y:S01]  /*b5a0*/  VIADD R186, R218, 0xffffffc7 ;  /* 0xffffffc7daba7836 */ /* 0x000fe20000000000 */
[----:B------:R1:W-:Y:S01]  /*b5b0*/  LDGSTS.E [R250+0x34000], desc[UR10][R198.64], !P4 ;  /* 0x34000000c6fa7fae */ /* 0x0003e2000e12184a */
[----:B------:R-:W-:Y:S01]  /*b5c0*/  ISETP.GE.U32.AND P1, PT, R187, 0x7fffffa9, PT ;  /* 0x7fffffa9bb00780c */ /* 0x000fe20003f26070 */
[C---:B------:R-:W-:Y:S02]  /*b5d0*/  IMAD.WIDE R214, R15.reuse, 0x4, R214 ;  /* 0x000000040fd67825 */ /* 0x040fe400078e02d6 */
[----:B------:R-:W3:Y:S02]  /*b5e0*/  LDL.LU.64 R230, [R1+0xd8] ;  /* 0x0000d80001e67983 */ /* 0x000ee40000300a00 */
[----:B-1----:R-:W1:Y:S01]  /*b5f0*/  LDC R200, c[0x0][0x230] ;  /* 0x00008c00ffc87b82 */ /* 0x002e620000000800 */
[----:B------:R-:W-:Y:S01]  /*b600*/  ISETP.GE.U32.AND P6, PT, R186, 0x7fffffa8, PT ;  /* 0x7fffffa8ba00780c */ /* 0x000fe20003fc6070 */
[----:B------:R-:W-:Y:S01]  /*b610*/  IMAD.WIDE R204, R15, 0x4, R204 ;  /* 0x000000040fcc7825 */ /* 0x000fe200078e02cc */
[----:B------:R-:W-:Y:S03]  /*b620*/  LDGSTS.E [R250+0x34004], desc[UR10][R214.64], !P3 ;  /* 0x34004000d6fa7fae */ /* 0x000fe6000d92184a */
[----:B------:R-:W-:Y:S01]  /*b630*/  VIADD R198, R203, 0xffffffc6 ;  /* 0xffffffc6cbc67836 */ /* 0x000fe20000000000 */
[----:B------:R-:W-:Y:S04]  /*b640*/  LDGSTS.E [R250+0x34008], desc[UR10][R204.64], !P2 ;  /* 0x34008000ccfa7fae */ /* 0x000fe8000d12184a */
[----:B------:R-:W-:Y:S01]  /*b650*/  ISETP.GE.U32.AND P5, PT, R198, 0x7fffffa7, PT ;  /* 0x7fffffa7c600780c */ /* 0x000fe20003fa6070 */
[C---:B------:R-:W-:Y:S01]  /*b660*/  IMAD.WIDE R210, R15.reuse, 0x4, R210 ;  /* 0x000000040fd27825 */ /* 0x040fe200078e02d2 */
[----:B------:R-:W3:Y:S03]  /*b670*/  LDL.LU.64 R218, [R1+0xe8] ;  /* 0x0000e80001da7983 */ /* 0x000ee60000300a00 */
[C---:B------:R-:W-:Y:S01]  /*b680*/  IMAD.WIDE R212, R15.reuse, 0x4, R212 ;  /* 0x000000040fd47825 */ /* 0x040fe200078e02d4 */
[----:B------:R-:W-:Y:S03]  /*b690*/  LDGSTS.E [R250+0x3400c], desc[UR10][R210.64], !P1 ;  /* 0x3400c000d2fa7fae */ /* 0x000fe6000c92184a */
[----:B------:R-:W-:Y:S01]  /*b6a0*/  IMAD.WIDE R192, R15, 0x4, R192 ;  /* 0x000000040fc07825 */ /* 0x000fe200078e02c0 */
[----:B------:R-:W3:Y:S03]  /*b6b0*/  LDL.LU.64 R208, [R1+0xf8] ;  /* 0x0000f80001d07983 */ /* 0x000ee60000300a00 */
[----:B------:R-:W-:Y:S01]  /*b6c0*/  VIADD R186, R207, 0xffffffc4 ;  /* 0xffffffc4cfba7836 */ /* 0x000fe20000000000 */
[----:B------:R-:W-:Y:S01]  /*b6d0*/  LDGSTS.E [R246+0x34000], desc[UR10][R212.64], !P6 ;  /* 0x34000000d4f67fae */ /* 0x000fe2000f12184a */
[----:B----4-:R-:W-:-:S03]  /*b6e0*/  VIADD R187, R202, 0xffffffc5 ;  /* 0xffffffc5cabb7836 */ /* 0x010fc60000000000 */
[----:B------:R4:W-:Y:S01]  /*b6f0*/  LDGSTS.E [R246+0x34004], desc[UR10][R192.64], !P5 ;  /* 0x34004000c0f67fae */ /* 0x0009e2000e92184a */
[----:B------:R-:W-:Y:S01]  /*b700*/  ISETP.GE.U32.AND P3, PT, R186, 0x7fffffa5, PT ;  /* 0x7fffffa5ba00780c */ /* 0x000fe20003f66070 */
[----:B------:R-:W-:Y:S01]  /*b710*/  VIADD R198, R216, 0xffffffc3 ;  /* 0xffffffc3d8c67836 */ /* 0x000fe20000000000 */
[----:B------:R-:W-:Y:S01]  /*b720*/  UIADD3 UR6, UR6, -0x40, URZ ;  /* 0xffffffc006067890 */ /* 0x000fe2000fffe03f */
[----:B------:R-:W-:Y:S01]  /*b730*/  VIADD R186, R206, 0xffffffc2 ;  /* 0xffffffc2ceba7836 */ /* 0x000fe20000000000 */
[----:B------:R-:W-:Y:S01]  /*b740*/  ISETP.GE.U32.AND P4, PT, R187, 0x7fffffa6, PT ;  /* 0x7fffffa6bb00780c */ /* 0x000fe20003f86070 */
[----:B-1----:R-:W-:Y:S02]  /*b750*/  VIADD R187, R200, 0xffffffc1 ;  /* 0xffffffc1c8bb7836 */ /* 0x002fe40000000000 */
[----:B----4-:R-:W-:-:S04]  /*b760*/  IMAD.WIDE R192, R15, 0x4, R190 ;  /* 0x000000040fc07825 */ /* 0x010fc800078e02be */
[----:B------:R-:W-:-:S04]  /*b770*/  IMAD.WIDE R190, R15, 0x4, R4 ;  /* 0x000000040fbe7825 */ /* 0x000fc800078e0204 */
[----:B------:R-:W-:Y:S02]  /*b780*/  IMAD.SHL.U32 R4, R6, 0x20, RZ ;  /* 0x0000002006047824 */ /* 0x000fe400078e00ff */
[----:B------:R-:W5:Y:S01]  /*b790*/  LDL.LU R6, [R1+0x1854] ;  /* 0x0018540001067983 */ /* 0x000f620000300800 */
[----:B------:R-:W-:-:S03]  /*b7a0*/  PLOP3.LUT P6, PT, PT, PT, UP0, 0x80, 0x0 ;  /* 0x000000000000781c */ /* 0x000fc60003fcf008 */
[----:B------:R-:W4:Y:S01]  /*b7b0*/  LDL.LU.64 R226, [R1+0xc8] ;  /* 0x0000c80001e27983 */ /* 0x000f220000300a00 */
[----:B------:R-:W-:Y:S01]  /*b7c0*/  ISETP.GE.U32.AND P2, PT, R198, 0x7fffffa4, PT ;  /* 0x7fffffa4c600780c */ /* 0x000fe20003f46070 */
[----:B------:R-:W-:Y:S01]  /*b7d0*/  UISETP.GE.U32.AND UP0, UPT, UR6, 0x7fffffa1, UPT ;  /* 0x7fffffa10600788c */ /* 0x000fe2000bf06070 */
[----:B------:R-:W-:Y:S01]  /*b7e0*/  ISETP.GE.U32.AND P1, PT, R186, 0x7fffffa3, PT ;  /* 0x7fffffa3ba00780c */ /* 0x000fe20003f26070 */
[----:B------:R-:W4:Y:S01]  /*b7f0*/  LDL.LU.64 R220, [R1+0xb8] ;  /* 0x0000b80001dc7983 */ /* 0x000f220000300a00 */
[----:B------:R-:W-:-:S03]  /*b800*/  SEL R186, RZ, 0x4, P0 ;  /* 0x00000004ffba7807 */ /* 0x000fc60000000000 */
[----:B------:R-:W4:Y:S01]  /*b810*/  LDL.LU.64 R248, [R1+0xa8] ;  /* 0x0000a80001f87983 */ /* 0x000f220000300a00 */
[----:B------:R-:W-:-:S03]  /*b820*/  ISETP.GE.U32.AND P0, PT, R187, 0x7fffffa2, PT ;  /* 0x7fffffa2bb00780c */ /* 0x000fc60003f06070 */
[----:B------:R-:W4:Y:S01]  /*b830*/  LDL.LU.64 R224, [R1+0x98] ;  /* 0x0000980001e07983 */ /* 0x000f220000300a00 */
[----:B------:R-:W-:Y:S01]  /*b840*/  SEL R186, R186, RZ, P6 ;  /* 0x000000ffbaba7207 */ /* 0x000fe20003000000 */
[C---:B------:R-:W-:Y:S01]  /*b850*/  IMAD.WIDE R196, R15.reuse, 0x4, R196 ;  /* 0x000000040fc47825 */ /* 0x040fe200078e02c4 */
[----:B------:R-:W-:Y:S01]  /*b860*/  PLOP3.LUT P6, PT, PT, PT, UP0, 0x80, 0x0 ;  /* 0x000000000000781c */ /* 0x000fe20003fcf008 */
[----:B------:R-:W4:Y:S02]  /*b870*/  LDL.LU.64 R228, [R1+0x88] ;  /* 0x0000880001e47983 */ /* 0x000f240000300a00 */
[----:B------:R-:W-:Y:S02]  /*b880*/  IMAD.WIDE R194, R15, 0x4, R194 ;  /* 0x000000040fc27825 */ /* 0x000fe400078e02c2 */
[----:B------:R-:W4:Y:S01]  /*b890*/  LDL.LU.64 R222, [R1+0x78] ;  /* 0x0000780001de7983 */ /* 0x000f220000300a00 */
[----:B------:R-:W-:-:S03]  /*b8a0*/  ISETP.NE.U32.AND P5, PT, R186, RZ, PT ;  /* 0x000000ffba00720c */ /* 0x000fc60003fa5070 */
[----:B------:R-:W4:Y:S01]  /*b8b0*/  LDL.LU.64 R232, [R1+0x68] ;  /* 0x0000680001e87983 */ /* 0x000f220000300a00 */
[----:B------:R-:W-:-:S03]  /*b8c0*/  IMAD.WIDE R188, R15, 0x4, R188 ;  /* 0x000000040fbc7825 */ /* 0x000fc600078e02bc */
[----:B------:R-:W-:Y:S04]  /*b8d0*/  LDGSTS.E [R246+0x34008], desc[UR10][R196.64], !P4 ;  /* 0x34008000c4f67fae */ /* 0x000fe8000e12184a */
[----:B------:R-:W-:Y:S04]  /*b8e0*/  LDGSTS.E [R246+0x3400c], desc[UR10][R194.64], !P3 ;  /* 0x3400c000c2f67fae */ /* 0x000fe8000d92184a */
[----:B------:R-:W-:Y:S04]  /*b8f0*/  LDGSTS.E [R3+0x34000], desc[UR10][R192.64], !P2 ;  /* 0x34000000c0037fae */ /* 0x000fe8000d12184a */
[----:B------:R-:W4:Y:S04]  /*b900*/  LDL.LU.64 R244, [R1+0x58] ;  /* 0x0000580001f47983 */ /* 0x000f280000300a00 */
[----:B------:R2:W-:Y:S04]  /*b910*/  LDGSTS.E [R3+0x34004], desc[UR10][R190.64], !P1 ;  /* 0x34004000be037fae */ /* 0x0005e8000c92184a */
[----:B------:R3:W-:Y:S01]  /*b920*/  LDGSTS.E [R3+0x34008], desc[UR10][R188.64], !P0 ;  /* 0x34008000bc037fae */ /* 0x0007e2000c12184a */
[----:B--2---:R-:W-:-:S04]  /*b930*/  IMAD.WIDE R190, R4, 0x4, R236 ;  /* 0x0000000404be7825 */ /* 0x004fc800078e02ec */
[----:B---3--:R-:W-:-:S04]  /*b940*/  IMAD.WIDE R188, R4, 0x4, R238 ;  /* 0x0000000404bc7825 */ /* 0x008fc800078e02ee */
[----:B------:R-:W-:-:S04]  /*b950*/  IMAD.WIDE R192, R4, 0x4, R240 ;  /* 0x0000000404c07825 */ /* 0x000fc800078e02f0 */
[----:B------:R-:W-:Y:S02]  /*b960*/  IMAD.WIDE R186, R15, 0x4, R242 ;  /* 0x000000040fba7825 */ /* 0x000fe400078e02f2 */
[----:B------:R-:W2:Y:S04]  /*b970*/  LDL.LU.64 R242, [R1+0x48] ;  /* 0x0000480001f27983 */ /* 0x000ea80000300a00 */
[----:B------:R-:W3:Y:S04]  /*b980*/  LDL.LU.64 R240, [R1+0x38] ;  /* 0x0000380001f07983 */ /* 0x000ee80000300a00 */
[----:B------:R1:W-:Y:S04]  /*b990*/  LDGSTS.E [R3+0x3400c], desc[UR10][R186.64], !P6 ;  /* 0x3400c000ba037fae */ /* 0x0003e8000f12184a */
[----:B------:R-:W3:Y:S04]  /*b9a0*/  LDL.LU.64 R238, [R1+0x28] ;  /* 0x0000280001ee7983 */ /* 0x000ee80000300a00 */
[----:B------:R-:W3:Y:S01]  /*b9b0*/  LDL.LU.64 R236, [R1+0x18] ;  /* 0x0000180001ec7983 */ /* 0x000ee20000300a00 */
[----:B-1----:R-:W-:-:S03]  /*b9c0*/  IMAD.WIDE R186, R4, 0x4, R234 ;  /* 0x0000000404ba7825 */ /* 0x002fc600078e02ea */
[----:B------:R-:W0:Y:S04]  /*b9d0*/  LDGDEPBAR ;  /* 0x00000000000079af */ /* 0x000e280000000000 */
[----:B------:R-:W3:Y:S04]  /*b9e0*/  LDL.LU.64 R234, [R1+0x8] ;  /* 0x0000080001ea7983 */ /* 0x000ee80000300a00 */
[----:B------:R-:W-:Y:S04]  /*b9f0*/  LDGSTS.E [R7+0x10000], desc[UR10][R192.64], P5 ;  /* 0x10000000c0077fae */ /* 0x000fe8000a92184a */
[----:B------:R-:W-:Y:S04]  /*ba00*/  LDGSTS.E [R7+0x10400], desc[UR10][R188.64], P5 ;  /* 0x10400000bc077fae */ /* 0x000fe8000a92184a */
[----:B------:R-:W-:Y:S04]  /*ba10*/  LDGSTS.E [R7+0x10800], desc[UR10][R190.64], P5 ;  /* 0x10800000be077fae */ /* 0x000fe8000a92184a */
[----:B------:R1:W-:Y:S02]  /*ba20*/  LDGSTS.E [R7+0x10c00], desc[UR10][R186.64], P5 ;  /* 0x10c00000ba077fae */ /* 0x0003e4000a92184a */
[----:B-1----:R-:W-:-:S04]  /*ba30*/  IMAD.WIDE R186, R4, 0x4, R230 ;  /* 0x0000000404ba7825 */ /* 0x002fc800078e02e6 */
[----:B------:R-:W-:-:S04]  /*ba40*/  IMAD.WIDE R190, R4, 0x4, R218 ;  /* 0x0000000404be7825 */ /* 0x000fc800078e02da */
[----:B------:R-:W-:-:S05]  /*ba50*/  IMAD.WIDE R188, R4, 0x4, R208 ;  /* 0x0000000404bc7825 */ /* 0x000fca00078e02d0 */
[----:B------:R4:W-:Y:S04]  /*ba60*/  LDGSTS.E [R7+0x11000], desc[UR10][R188.64], P5 ;  /* 0x11000000bc077fae */ /* 0x0009e8000a92184a */
[----:B------:R1:W-:Y:S04]  /*ba70*/  LDGSTS.E [R7+0x11400], desc[UR10][R190.64], P5 ;  /* 0x11400000be077fae */ /* 0x0003e8000a92184a */
[----:B------:R1:W-:Y:S01]  /*ba80*/  LDGSTS.E [R7+0x11800], desc[UR10][R186.64], P5 ;  /* 0x11800000ba077fae */ /* 0x0003e2000a92184a */
[----:B----4-:R-:W-:-:S04]  /*ba90*/  IMAD.WIDE R188, R4, 0x4, R226 ;  /* 0x0000000404bc7825 */ /* 0x010fc800078e02e2 */
[C---:B-1----:R-:W-:Y:S01]  /*baa0*/  IMAD.WIDE R190, R4.reuse, 0x4, R220 ;  /* 0x0000000404be7825 */ /* 0x042fe200078e02dc */
[----:B------:R1:W-:Y:S03]  /*bab0*/  LDGSTS.E [R7+0x11c00], desc[UR10][R188.64], P5 ;  /* 0x11c00000bc077fae */ /* 0x0003e6000a92184a */
[C---:B------:R-:W-:Y:S01]  /*bac0*/  IMAD.WIDE R186, R4.reuse, 0x4, R248 ;  /* 0x0000000404ba7825 */ /* 0x040fe200078e02f8 */
[----:B------:R4:W-:Y:S04]  /*bad0*/  LDGSTS.E [R7+0x12000], desc[UR10][R190.64], P5 ;  /* 0x12000000be077fae */ /* 0x0009e8000a92184a */
[----:B------:R4:W-:Y:S01]  /*bae0*/  LDGSTS.E [R7+0x12400], desc[UR10][R186.64], P5 ;  /* 0x12400000ba077fae */ /* 0x0009e2000a92184a */
[----:B-1----:R-:W-:-:S04]  /*baf0*/  IMAD.WIDE R188, R4, 0x4, R224 ;  /* 0x0000000404bc7825 */ /* 0x002fc800078e02e0 */
[C---:B----4-:R-:W-:Y:S01]  /*bb00*/  IMAD.WIDE R190, R4.reuse, 0x4, R228 ;  /* 0x0000000404be7825 */ /* 0x050fe200078e02e4 */
[----:B------:R1:W-:Y:S03]  /*bb10*/  LDGSTS.E [R7+0x12800], desc[UR10][R188.64], P5 ;  /* 0x12800000bc077fae */ /* 0x0003e6000a92184a */
[C---:B------:R-:W-:Y:S01]  /*bb20*/  IMAD.WIDE R186, R4.reuse, 0x4, R222 ;  /* 0x0000000404ba7825 */ /* 0x040fe200078e02de */
[----:B------:R4:W-:Y:S04]  /*bb30*/  LDGSTS.E [R7+0x12c00], desc[UR10][R190.64], P5 ;  /* 0x12c00000be077fae */ /* 0x0009e8000a92184a */
[----:B------:R2:W-:Y:S01]  /*bb40*/  LDGSTS.E [R7+0x13000], desc[UR10][R186.64], P5 ;  /* 0x13000000ba077fae */ /* 0x0005e2000a92184a */
[----:B-1----:R-:W-:-:S05]  /*bb50*/  IMAD.WIDE R188, R4, 0x4, R232 ;  /* 0x0000000404bc7825 */ /* 0x002fca00078e02e8 */
[----:B------:R3:W-:Y:S01]  /*bb60*/  LDGSTS.E [R7+0x13400], desc[UR10][R188.64], P5 ;  /* 0x13400000bc077fae */ /* 0x0007e2000a92184a */
[----:B----4-:R-:W-:-:S05]  /*bb70*/  IMAD.WIDE R190, R4, 0x4, R244 ;  /* 0x0000000404be7825 */ /* 0x010fca00078e02f4 */
[----:B------:R1:W-:Y:S01]  /*bb80*/  LDGSTS.E [R7+0x13800], desc[UR10][R190.64], P5 ;  /* 0x13800000be077fae */ /* 0x0003e2000a92184a */
[----:B--2---:R-:W-:-:S04]  /*bb90*/  IMAD.WIDE R186, R4, 0x4, R242 ;  /* 0x0000000404ba7825 */ /* 0x004fc800078e02f2 */
[C---:B---3--:R-:W-:Y:S01]  /*bba0*/  IMAD.WIDE R188, R4.reuse, 0x4, R240 ;  /* 0x0000000404bc7825 */ /* 0x048fe200078e02f0 */
[----:B------:R2:W-:Y:S04]  /*bbb0*/  LDGSTS.E [R7+0x13c00], desc[UR10][R186.64], P5 ;  /* 0x13c00000ba077fae */ /* 0x0005e8000a92184a */
[----:B------:R-:W3:Y:S01]  /*bbc0*/  LDL.LU.64 R240, [R1+0x130] ;  /* 0x0001300001f07983 */ /* 0x000ee20000300a00 */
[----:B-1----:R-:W-:-:S03]  /*bbd0*/  IMAD.WIDE R190, R4, 0x4, R238 ;  /* 0x0000000404be7825 */ /* 0x002fc600078e02ee */
[----:B------:R1:W-:Y:S01]  /*bbe0*/  LDGSTS.E [R7+0x14000], desc[UR10][R188.64], P5 ;  /* 0x14000000bc077fae */ /* 0x0003e2000a92184a */
[----:B--2---:R-:W-:-:S03]  /*bbf0*/  IMAD.WIDE R186, R4, 0x4, R236 ;  /* 0x0000000404ba7825 */ /* 0x004fc600078e02ec */
[----:B------:R-:W2:Y:S04]  /*bc00*/  LDL.LU.64 R238, [R1+0x120] ;  /* 0x0001200001ee7983 */ /* 0x000ea80000300a00 */
[----:B------:R-:W4:Y:S01]  /*bc10*/  LDL.LU.64 R236, [R1+0x110] ;  /* 0x0001100001ec7983 */ /* 0x000f220000300a00 */
[----:B-1----:R-:W-:-:S03]  /*bc20*/  IMAD.WIDE R188, R4, 0x4, R234 ;  /* 0x0000000404bc7825 */ /* 0x002fc600078e02ea */
[----:B------:R-:W-:Y:S04]  /*bc30*/  LDGSTS.E [R7+0x14400], desc[UR10][R190.64], P5 ;  /* 0x14400000be077fae */ /* 0x000fe8000a92184a */
[----:B------:R-:W4:Y:S01]  /*bc40*/  LDL.LU.64 R234, [R1+0x100] ;  /* 0x0001000001ea7983 */ /* 0x000f220000300a00 */
[----:B------:R-:W-:-:S03]  /*bc50*/  IMAD.WIDE R10, R4, 0x4, R10 ;  /* 0x00000004040a7825 */ /* 0x000fc600078e020a */
[----:B------:R-:W-:Y:S01]  /*bc60*/  LDGSTS.E [R7+0x14800], desc[UR10][R186.64], P5 ;  /* 0x14800000ba077fae */ /* 0x000fe2000a92184a */
[----:B------:R-:W-:-:S03]  /*bc70*/  IMAD.WIDE R16, R4, 0x4, R16 ;  /* 0x0000000404107825 */ /* 0x000fc600078e0210 */
[----:B------:R-:W-:Y:S01]  /*bc80*/  LDGSTS.E [R7+0x14c00], desc[UR10][R188.64], P5 ;  /* 0x14c00000bc077fae */ /* 0x000fe2000a92184a */
[----:B------:R-:W-:-:S03]  /*bc90*/  IMAD.WIDE R20, R4, 0x4, R20 ;  /* 0x0000000404147825 */ /* 0x000fc600078e0214 */
[----:B------:R3:W-:Y:S01]  /*bca0*/  LDGSTS.E [R7+0x15000], desc[UR10][R10.64], P5 ;  /* 0x150000000a077fae */ /* 0x0007e2000a92184a */
[----:B------:R-:W-:-:S03]  /*bcb0*/  IMAD.WIDE R24, R4, 0x4, R24 ;  /* 0x0000000404187825 */ /* 0x000fc600078e0218 */
[----:B------:R2:W-:Y:S01]  /*bcc0*/  LDGSTS.E [R7+0x15400], desc[UR10][R16.64], P5 ;  /* 0x1540000010077fae */ /* 0x0005e2000a92184a */
[----:B------:R-:W-:-:S03]  /*bcd0*/  IMAD.WIDE R28, R4, 0x4, R28 ;  /* 0x00000004041c7825 */ /* 0x000fc600078e021c */
[----:B------:R4:W-:Y:S01]  /*bce0*/  LDGSTS.E [R7+0x15800], desc[UR10][R20.64], P5 ;  /* 0x1580000014077fae */ /* 0x0009e2000a92184a */
[----:B------:R-:W-:-:S03]  /*bcf0*/  IMAD.WIDE R32, R4, 0x4, R32 ;  /* 0x0000000404207825 */ /* 0x000fc600078e0220 */
[----:B------:R-:W-:Y:S01]  /*bd00*/  LDGSTS.E [R7+0x15c00], desc[UR10][R24.64], P5 ;  /* 0x15c0000018077fae */ /* 0x000fe2000a92184a */
        /* <DEDUP_REMOVED lines=55> */
[----:B------:R-:W4:Y:S01]  /*c080*/  LDL.LU.64 R208, [R1+0xf0] ;  /* 0x0000f00001d07983 */ /* 0x000f220000300a00 */
        /* <DEDUP_REMOVED lines=19> */
[----:B------:R-:W4:Y:S04]  /*c1c0*/  LDL.LU.64 R248, [R1+0xa0] ;  /* 0x0000a00001f87983 */ /* 0x000f280000300a00 */
[----:B------:R-:W-:Y:S04]  /*c1d0*/  LDGSTS.E [R7+0x1e000], desc[UR10][R156.64], P5 ;  /* 0x1e0000009c077fae */ /* 0x000fe8000a92184a */
[----:B------:R-:W4:Y:S04]  /*c1e0*/  LDL.LU.64 R224, [R1+0x90] ;  /* 0x0000900001e07983 */ /* 0x000f280000300a00 */
[----:B------:R-:W-:Y:S04]  /*c1f0*/  LDGSTS.E [R7+0x1e400], desc[UR10][R160.64], P5 ;  /* 0x1e400000a0077fae */ /* 0x000fe8000a92184a */
[----:B------:R-:W4:Y:S04]  /*c200*/  LDL.LU.64 R228, [R1+0x80] ;  /* 0x0000800001e47983 */ /* 0x000f280000300a00 */
[----:B------:R-:W-:Y:S04]  /*c210*/  LDGSTS.E [R7+0x1e800], desc[UR10][R164.64], P5 ;  /* 0x1e800000a4077fae */ /* 0x000fe8000a92184a */
[----:B------:R-:W-:Y:S04]  /*c220*/  LDGSTS.E [R7+0x1ec00], desc[UR10][R168.64], P5 ;  /* 0x1ec00000a8077fae */ /* 0x000fe8000a92184a */
[----:B------:R-:W4:Y:S04]  /*c230*/  LDL.LU.64 R222, [R1+0x70] ;  /* 0x0000700001de7983 */ /* 0x000f280000300a00 */
[----:B------:R-:W-:Y:S04]  /*c240*/  LDGSTS.E [R7+0x1f000], desc[UR10][R172.64], P5 ;  /* 0x1f000000ac077fae */ /* 0x000fe8000a92184a */
[----:B------:R-:W4:Y:S04]  /*c250*/  LDL.LU.64 R232, [R1+0x60] ;  /* 0x0000600001e87983 */ /* 0x000f280000300a00 */
[----:B------:R-:W-:Y:S04]  /*c260*/  LDGSTS.E [R7+0x1f400], desc[UR10][R176.64], P5 ;  /* 0x1f400000b0077fae */ /* 0x000fe8000a92184a */
[----:B------:R-:W4:Y:S04]  /*c270*/  LDL.LU.64 R244, [R1+0x50] ;  /* 0x0000500001f47983 */ /* 0x000f280000300a00 */
[----:B------:R-:W-:Y:S04]  /*c280*/  LDGSTS.E [R7+0x1f800], desc[UR10][R180.64], P5 ;  /* 0x1f800000b4077fae */ /* 0x000fe8000a92184a */
[----:B------:R-:W4:Y:S04]  /*c290*/  LDL.LU.64 R242, [R1+0x40] ;  /* 0x0000400001f27983 */ /* 0x000f280000300a00 */
[----:B------:R-:W-:Y:S01]  /*c2a0*/  LDGSTS.E [R7+0x1fc00], desc[UR10][R184.64], P5 ;  /* 0x1fc00000b8077fae */ /* 0x000fe2000a92184a */
[----:B---3--:R-:W-:-:S03]  /*c2b0*/  IMAD.WIDE R10, R4, 0x4, R240 ;  /* 0x00000004040a7825 */ /* 0x008fc600078e02f0 */
[----:B------:R-:W3:Y:S04]  /*c2c0*/  LDL.LU.64 R240, [R1+0x30] ;  /* 0x0000300001f07983 */ /* 0x000ee80000300a00 */
[----:B------:R1:W-:Y:S01]  /*c2d0*/  LDGSTS.E [R2+0x10200], desc[UR10][R10.64], P5 ;  /* 0x102000000a027fae */ /* 0x0003e2000a92184a */
[----:B--2---:R-:W-:-:S03]  /*c2e0*/  IMAD.WIDE R16, R4, 0x4, R238 ;  /* 0x0000000404107825 */ /* 0x004fc600078e02ee */
[----:B------:R-:W2:Y:S01]  /*c2f0*/  LDL.LU.64 R238, [R1+0x20] ;  /* 0x0000200001ee7983 */ /* 0x000ea20000300a00 */
[----:B----4-:R-:W-:-:S03]  /*c300*/  IMAD.WIDE R20, R4, 0x4, R236 ;  /* 0x0000000404147825 */ /* 0x010fc600078e02ec */
[----:B------:R-:W4:Y:S04]  /*c310*/  LDL.LU.64 R236, [R1+0x10] ;  /* 0x0000100001ec7983 */ /* 0x000f280000300a00 */
[----:B------:R3:W-:Y:S01]  /*c320*/  LDGSTS.E [R2+0x10600], desc[UR10][R16.64], P5 ;  /* 0x1060000010027fae */ /* 0x0007e2000a92184a */
[----:B-1----:R-:W-:-:S03]  /*c330*/  IMAD.WIDE R10, R4, 0x4, R234 ;  /* 0x00000004040a7825 */ /* 0x002fc600078e02ea */
[----:B------:R-:W4:Y:S04]  /*c340*/  LDL.LU.64 R234, [R1] ;  /* 0x0000000001ea7983 */ /* 0x000f280000300a00 */
[----:B------:R1:W-:Y:S04]  /*c350*/  STL [R1+0x400], RZ ;  /* 0x000400ff01007387 */ /* 0x0003e80000100800 */
        /* <DEDUP_REMOVED lines=255> */
[----:B------:R1:W-:Y:S04]  /*d350*/  STL [R1], RZ ;  /* 0x000000ff01007387 */ /* 0x0003e80000100800 */
        /* <DEDUP_REMOVED lines=59> */
[----:B------:R1:W-:Y:S01]  /*d710*/  STL [R1+0xf0], RZ ;  /* 0x0000f0ff01007387 */ /* 0x0003e20000100800 */
[----:B---3--:R-:W-:-:S03]  /*d720*/  IMAD.WIDE R16, R4, 0x4, R208 ;  /* 0x0000000404107825 */ /* 0x008fc600078e02d0 */
[----:B------:R1:W-:Y:S04]  /*d730*/  STL [R1+0xf4], RZ ;  /* 0x0000f4ff01007387 */ /* 0x0003e80000100800 */
[----:B------:R1:W-:Y:S04]  /*d740*/  STL [R1+0xf8], RZ ;  /* 0x0000f8ff01007387 */ /* 0x0003e80000100800 */
[----:B------:R1:W-:Y:S04]  /*d750*/  STL [R1+0xfc], RZ ;  /* 0x0000fcff01007387 */ /* 0x0003e80000100800 */
[----:B------:R1:W-:Y:S04]  /*d760*/  STL [R1+0x100], RZ ;  /* 0x000100ff01007387 */ /* 0x0003e80000100800 */
[----:B------:R1:W-:Y:S04]  /*d770*/  STL [R1+0x104], RZ ;  /* 0x000104ff01007387 */ /* 0x0003e80000100800 */
[----:B------:R1:W-:Y:S04]  /*d780*/  STL [R1+0x108], RZ ;  /* 0x000108ff01007387 */ /* 0x0003e80000100800 */
[----:B------:R3:W-:Y:S04]  /*d790*/  LDGSTS.E [R2+0x10a00], desc[UR10][R20.64], P5 ;  /* 0x10a0000014027fae */ /* 0x0007e8000a92184a */
[----:B------:R1:W-:Y:S04]  /*d7a0*/  STL [R1+0x10c], RZ ;  /* 0x00010cff01007387 */ /* 0x0003e80000100800 */
[----:B------:R2:W-:Y:S01]  /*d7b0*/  LDGSTS.E [R2+0x10e00], desc[UR10][R10.64], P5 ;  /* 0x10e000000a027fae */ /* 0x0005e2000a92184a */
[----:B---3--:R-:W-:-:S03]  /*d7c0*/  IMAD.WIDE R20, R4, 0x4, R218 ;  /* 0x0000000404147825 */ /* 0x008fc600078e02da */
[----:B------:R1:W-:Y:S04]  /*d7d0*/  STL [R1+0x110], RZ ;  /* 0x000110ff01007387 */ /* 0x0003e80000100800 */
[----:B------:R3:W-:Y:S01]  /*d7e0*/  LDGSTS.E [R2+0x11200], desc[UR10][R16.64], P5 ;  /* 0x1120000010027fae */ /* 0x0007e2000a92184a */
[----:B--2---:R-:W-:-:S03]  /*d7f0*/  IMAD.WIDE R10, R4, 0x4, R230 ;  /* 0x00000004040a7825 */ /* 0x004fc600078e02e6 */
[----:B------:R1:W-:Y:S04]  /*d800*/  STL [R1+0x114], RZ ;  /* 0x000114ff01007387 */ /* 0x0003e80000100800 */
[----:B------:R1:W-:Y:S01]  /*d810*/  STL [R1+0x118], RZ ;  /* 0x000118ff01007387 */ /* 0x0003e20000100800 */
[----:B---3--:R-:W-:-:S03]  /*d820*/  IMAD.WIDE R16, R4, 0x4, R226 ;  /* 0x0000000404107825 */ /* 0x008fc600078e02e2 */
[----:B------:R1:W-:Y:S04]  /*d830*/  STL [R1+0x11c], RZ ;  /* 0x00011cff01007387 */ /* 0x0003e80000100800 */
[----:B------:R1:W-:Y:S04]  /*d840*/  STL [R1+0x120], RZ ;  /* 0x000120ff01007387 */ /* 0x0003e80000100800 */
[----:B------:R2:W-:Y:S04]  /*d850*/  LDGSTS.E [R2+0x11600], desc[UR10][R20.64], P5 ;  /* 0x1160000014027fae */ /* 0x0005e8000a92184a */
[----:B------:R1:W-:Y:S04]  /*d860*/  STL [R1+0x124], RZ ;  /* 0x000124ff01007387 */ /* 0x0003e80000100800 */
[----:B------:R3:W-:Y:S01]  /*d870*/  LDGSTS.E [R2+0x11a00], desc[UR10][R10.64], P5 ;  /* 0x11a000000a027fae */ /* 0x0007e2000a92184a */
[----:B--2---:R-:W-:-:S03]  /*d880*/  IMAD.WIDE R20, R4, 0x4, R220 ;  /* 0x0000000404147825 */ /* 0x004fc600078e02dc */
[----:B------:R1:W-:Y:S04]  /*d890*/  STL [R1+0x128], RZ ;  /* 0x000128ff01007387 */ /* 0x0003e80000100800 */
[----:B------:R2:W-:Y:S01]  /*d8a0*/  LDGSTS.E [R2+0x11e00], desc[UR10][R16.64], P5 ;  /* 0x11e0000010027fae */ /* 0x0005e2000a92184a */
[----:B---3--:R-:W-:-:S03]  /*d8b0*/  IMAD.WIDE R10, R4, 0x4, R248 ;  /* 0x00000004040a7825 */ /* 0x008fc600078e02f8 */
[----:B------:R1:W-:Y:S04]  /*d8c0*/  STL [R1+0x12c], RZ ;  /* 0x00012cff01007387 */ /* 0x0003e80000100800 */
[----:B------:R1:W-:Y:S01]  /*d8d0*/  STL [R1+0x130], RZ ;  /* 0x000130ff01007387 */ /* 0x0003e20000100800 */
[----:B--2---:R-:W-:-:S03]  /*d8e0*/  IMAD.WIDE R16, R4, 0x4, R224 ;  /* 0x0000000404107825 */ /* 0x004fc600078e02e0 */
        /* <DEDUP_REMOVED lines=27> */
[----:B------:R1:W-:Y:S01]  /*daa0*/  STL [R1+0x16c], RZ ;  /* 0x00016cff01007387 */ /* 0x0003e20000100800 */
[----:B------:R-:W-:-:S03]  /*dab0*/  IMAD.WIDE R12, R4, 0x4, R12 ;  /* 0x00000004040c7825 */ /* 0x000fc600078e020c */
[----:B------:R4:W-:Y:S01]  /*dac0*/  LDGSTS.E [R2+0x13e00], desc[UR10][R10.64], P5 ;  /* 0x13e000000a027fae */ /* 0x0009e2000a92184a */
[----:B--2---:R-:W-:-:S03]  /*dad0*/  IMAD.WIDE R20, R4, 0x4, R238 ;  /* 0x0000000404147825 */ /* 0x004fc600078e02ee */
[----:B------:R1:W-:Y:S04]  /*dae0*/  STL [R1+0x170], RZ ;  /* 0x000170ff01007387 */ /* 0x0003e80000100800 */
[----:B------:R2:W-:Y:S01]  /*daf0*/  LDGSTS.E [R2+0x14200], desc[UR10][R16.64], P5 ;  /* 0x1420000010027fae */ /* 0x0005e2000a92184a */
[----:B----4-:R-:W-:-:S03]  /*db00*/  IMAD.WIDE R10, R4, 0x4, R236 ;  /* 0x00000004040a7825 */ /* 0x010fc600078e02ec */
[----:B------:R1:W-:Y:S04]  /*db10*/  STL [R1+0x174], RZ ;  /* 0x000174ff01007387 */ /* 0x0003e80000100800 */
[----:B------:R1:W-:Y:S01]  /*db20*/  STL [R1+0x178], RZ ;  /* 0x000178ff01007387 */ /* 0x0003e20000100800 */
[----:B------:R-:W-:-:S03]  /*db30*/  IMAD.WIDE R18, R4, 0x4, R18 ;  /* 0x0000000404127825 */ /* 0x000fc600078e0212 */
[----:B------:R1:W-:Y:S01]  /*db40*/  STL [R1+0x17c], RZ ;  /* 0x00017cff01007387 */ /* 0x0003e20000100800 */
[----:B--2---:R-:W-:-:S03]  /*db50*/  IMAD.WIDE R16, R4, 0x4, R234 ;  /* 0x0000000404107825 */ /* 0x004fc600078e02ea */
[----:B------:R1:W-:Y:S01]  /*db60*/  STL [R1+0x180], RZ ;  /* 0x000180ff01007387 */ /* 0x0003e20000100800 */
[----:B------:R-:W-:-:S03]  /*db70*/  IMAD.WIDE R22, R4, 0x4, R22 ;  /* 0x0000000404167825 */ /* 0x000fc600078e0216 */
[----:B------:R-:W-:Y:S01]  /*db80*/  LDGSTS.E [R2+0x14600], desc[UR10][R20.64], P5 ;  /* 0x1460000014027fae */ /* 0x000fe2000a92184a */
[----:B------:R-:W-:-:S03]  /*db90*/  IMAD.WIDE R26, R4, 0x4, R26 ;  /* 0x00000004041a7825 */ /* 0x000fc600078e021a */
        /* <DEDUP_REMOVED lines=10> */
[----:B------:R-:W-:Y:S04]  /*dc40*/  LDGSTS.E [R2+0x15200], desc[UR10][R12.64], P5 ;  /* 0x152000000c027fae */ /* 0x000fe8000a92184a */
        /* <DEDUP_REMOVED lines=8> */
[----:B------:R2:W-:Y:S04]  /*dcd0*/  LDGSTS.E [R2+0x15e00], desc[UR10][R26.64], P5 ;  /* 0x15e000001a027fae */ /* 0x0005e8000a92184a */
        /* <DEDUP_REMOVED lines=59> */
[----:B------:R1:W-:Y:S01]  /*e090*/  LDGSTS.E [R2+0x1ae00], desc[UR10][R106.64], P5 ;  /* 0x1ae000006a027fae */ /* 0x0003e2000a92184a */
[----:B------:R-:W-:-:S03]  /*e0a0*/  UISETP.GE.AND UP0, UPT, UR4, 0x20, UPT ;  /* 0x000000200400788c */ /* 0x000fc6000bf06270 */
        /* <DEDUP_REMOVED lines=15> */
[----:B------:R-:W-:-:S03]  /*e1a0*/  IMAD.WIDE R162, R4, 0x4, R162 ;  /* 0x0000000404a27825 */ /* 0x000fc600078e02a2 */
[----:B------:R1:W-:Y:S01]  /*e1b0*/  LDGSTS.E [R2+0x1c600], desc[UR10][R130.64], P5 ;  /* 0x1c60000082027fae */ /* 0x0003e2000a92184a */
[----:B------:R-:W-:-:S03]  /*e1c0*/  PLOP3.LUT P0, PT, PT, PT, UP0, 0x40, 0x0 ;  /* 0x000000000000781c */ /* 0x000fc60003f0e808 */
[----:B------:R1:W-:Y:S01]  /*e1d0*/  LDGSTS.E [R2+0x1ca00], desc[UR10][R134.64], P5 ;  /* 0x1ca0000086027fae */ /* 0x0003e2000a92184a */
[----:B------:R-:W-:-:S03]  /*e1e0*/  IMAD.WIDE R166, R4, 0x4, R166 ;  /* 0x0000000404a67825 */ /* 0x000fc600078e02a6 */
        /* <DEDUP_REMOVED lines=10> */
[----:B------:R1:W-:Y:S04]  /*e290*/  LDGSTS.E [R2+0x1e200], desc[UR10][R158.64], P5 ;  /* 0x1e2000009e027fae */ /* 0x0003e8000a92184a */
[----:B------:R1:W-:Y:S04]  /*e2a0*/  LDGSTS.E [R2+0x1e600], desc[UR10][R162.64], P5 ;  /* 0x1e600000a2027fae */ /* 0x0003e8000a92184a */
[----:B------:R1:W-:Y:S04]  /*e2b0*/  LDGSTS.E [R2+0x1ea00], desc[UR10][R166.64], P5 ;  /* 0x1ea00000a6027fae */ /* 0x0003e8000a92184a */
[----:B------:R1:W-:Y:S04]  /*e2c0*/  LDGSTS.E [R2+0x1ee00], desc[UR10][R170.64], P5 ;  /* 0x1ee00000aa027fae */ /* 0x0003e8000a92184a */
[----:B------:R1:W-:Y:S04]  /*e2d0*/  LDGSTS.E [R2+0x1f200], desc[UR10][R174.64], P5 ;  /* 0x1f200000ae027fae */ /* 0x0003e8000a92184a */
[----:B------:R1:W-:Y:S04]  /*e2e0*/  LDGSTS.E [R2+0x1f600], desc[UR10][R178.64], P5 ;  /* 0x1f600000b2027fae */ /* 0x0003e8000a92184a */
[----:B------:R1:W-:Y:S04]  /*e2f0*/  LDGSTS.E [R2+0x1fa00], desc[UR10][R182.64], P5 ;  /* 0x1fa00000b6027fae */ /* 0x0003e8000a92184a */
[----:B------:R1:W-:Y:S01]  /*e300*/  LDGSTS.E [R2+0x1fe00], desc[UR10][R8.64], P5 ;  /* 0x1fe0000008027fae */ /* 0x0003e2000a92184a */
[----:B------:R-:W-:-:S03]  /*e310*/  CS2R R24, SRZ ;  /* 0x0000000000187805 */ /* 0x000fc6000001ff00 */
[----:B------:R-:W0:Y:S01]  /*e320*/  LDGDEPBAR ;  /* 0x00000000000079af */ /* 0x000e220000000000 */
[----:B--2---:R-:W-:Y:S02]  /*e330*/  CS2R R26, SRZ ;  /* 0x00000000001a7805 */ /* 0x004fe4000001ff00 */
[----:B------:R-:W-:Y:S02]  /*e340*/  CS2R R28, SRZ ;  /* 0x00000000001c7805 */ /* 0x000fe4000001ff00 */
[----:B---3--:R-:W-:Y:S02]  /*e350*/  CS2R R30, SRZ ;  /* 0x00000000001e7805 */ /* 0x008fe4000001ff00 */
[----:B------:R-:W-:Y:S02]  /*e360*/  CS2R R32, SRZ ;  /* 0x0000000000207805 */ /* 0x000fe4000001ff00 */
[----:B----4-:R-:W-:Y:S02]  /*e370*/  CS2R R34, SRZ ;  /* 0x0000000000227805 */ /* 0x010fe4000001ff00 */
[----:B------:R-:W-:-:S02]  /*e380*/  CS2R R36, SRZ ;  /* 0x0000000000247805 */ /* 0x000fc4000001ff00 */
[----:B-1----:R-:W-:Y:S02]  /*e390*/  CS2R R38, SRZ ;  /* 0x0000000000267805 */ /* 0x002fe4000001ff00 */
[----:B------:R-:W-:Y:S02]  /*e3a0*/  CS2R R40, SRZ ;  /* 0x0000000000287805 */ /* 0x000fe4000001ff00 */
[----:B------:R-:W-:Y:S02]  /*e3b0*/  CS2R R42, SRZ ;  /* 0x00000000002a7805 */ /* 0x000fe4000001ff00 */
[----:B------:R-:W-:Y:S02]  /*e3c0*/  CS2R R44, SRZ ;  /* 0x00000000002c7805 */ /* 0x000fe4000001ff00 */
[----:B------:R-:W-:Y:S02]  /*e3d0*/  CS2R R46, SRZ ;  /* 0x00000000002e7805 */ /* 0x000fe4000001ff00 */
[----:B------:R-:W-:-:S02]  /*e3e0*/  CS2R R48, SRZ ;  /* 0x0000000000307805 */ /* 0x000fc4000001ff00 */
[----:B------:R-:W-:Y:S02]  /*e3f0*/  CS2R R50, SRZ ;  /* 0x0000000000327805 */ /* 0x000fe4000001ff00 */
        /* <DEDUP_REMOVED lines=49> */
[----:B------:R-:W-:Y:S01]  /*e710*/  CS2R R150, SRZ ;  /* 0x0000000000967805 */ /* 0x000fe2000001ff00 */
[----:B------:R-:W-:Y:S06]  /*e720*/  @P0 BRA `(.L_x_0) ;  /* 0x000000fc00100947 */ /* 0x000fec0003800000 */
[----:B------:R-:W2:Y:S01]  /*e730*/  LDL.LU R237, [R1+0x7b4] ;  /* 0x0007b40001ed7983 */ /* 0x000ea20000300800 */
[C---:B------:R-:W-:Y:S01]  /*e740*/  IMAD.SHL.U32 R113, R4.reuse, 0x8, RZ ;  /* 0x0000000804717824 */ /* 0x040fe200078e00ff */
[----:B------:R-:W-:Y:S01]  /*e750*/  SHF.R.S32.HI R3, RZ, 0x1f, R4 ;  /* 0x0000001fff037819 */ /* 0x000fe20000011404 */
[----:B------:R-:W-:Y:S01]  /*e760*/  ULDC.64 UR14, c[0x0][0x218] ;  /* 0x00008600000e7ab9 */ /* 0x000fe20000000a00 */
[----:B------:R-:W3:Y:S04]  /*e770*/  LDL.LU R235, [R1+0x608] ;  /* 0x0006080001eb7983 */ /* 0x000ee80000300800 */
[----:B------:R-:W4:Y:S04]  /*e780*/  LDL.LU R249, [R1+0x640] ;  /* 0x0006400001f97983 */ /* 0x000f280000300800 */
[----:B------:R-:W4:Y:S04]  /*e790*/  LDL.LU R245, [R1+0x63c] ;  /* 0x00063c0001f57983 */ /* 0x000f280000300800 */
[----:B------:R-:W4:Y:S04]  /*e7a0*/  LDL.LU R241, [R1+0x60c] ;  /* 0x00060c0001f17983 */ /* 0x000f280000300800 */
[----:B------:R-:W4:Y:S04]  /*e7b0*/  LDL.LU R238, [R1+0x610] ;  /* 0x0006100001ee7983 */ /* 0x000f280000300800 */
[----:B------:R-:W4:Y:S04]  /*e7c0*/  LDL.LU R234, [R1+0x614] ;  /* 0x0006140001ea7983 */ /* 0x000f280000300800 */
[----:B------:R-:W4:Y:S01]  /*e7d0*/  LDL.LU R252, [R1+0x618] ;  /* 0x0006180001fc7983 */ /* 0x000f220000300800 */
[----:B------:R-:W-:-:S03]  /*e7e0*/  SHF.L.U64.HI R114, R4, 0x3, R3 ;  /* 0x0000000304727819 */ /* 0x000fc60000010203 */
[----:B------:R-:W-:Y:S04]  /*e7f0*/  STL [R1+0x1874], R15 ;  /* 0x0018740f01007387 */ /* 0x000fe80000100800 */
[----:B------:R-:W-:Y:S04]  /*e800*/  STL [R1+0x185c], R14 ;  /* 0x00185c0e01007387 */ /* 0x000fe80000100800 */
[----:B-----5:R1:W-:Y:S04]  /*e810*/  STL [R1+0x1858], R6 ;  /* 0x0018580601007387 */ /* 0x0203e80000100800 */
[----:B------:R4:W-:Y:S04]  /*e820*/  STL [R1+0x1854], R0 ;  /* 0x0018540001007387 */ /* 0x0009e80000100800 */
[----:B------:R-:W-:Y:S04]  /*e830*/  STL [R1+0x1870], R4 ;  /* 0x0018700401007387 */ /* 0x000fe80000100800 */
[----:B------:R-:W-:Y:S01]  /*e840*/  STL [R1+0x186c], R3 ;  /* 0x00186c0301007387 */ /* 0x000fe20000100800 */
[----:B--2---:R-:W-:-:S04]  /*e850*/  SHF.R.S32.HI R2, RZ, 0x1f, R237 ;  /* 0x0000001fff027819 */ /* 0x004fc800000114ed */
[----:B-1----:R-:W-:Y:S02]  /*e860*/  SHF.L.U64.HI R6, R237, 0x2, R2 ;  /* 0x00000002ed067819 */ /* 0x002fe40000010202 */
[----:B---3--:R-:W-:Y:S02]  /*e870*/  SHF.R.S32.HI R5, RZ, 0x1f, R235 ;  /* 0x0000001fff057819 */ /* 0x008fe400000114eb */
[-C--:B----4-:R-:W-:Y:S02]  /*e880*/  LEA R14, P1, R249, R113.reuse, 0x2 ;  /* 0x00000071f90e7211 */ /* 0x090fe400078210ff */
[----:B------:R-:W-:Y:S02]  /*e890*/  SHF.R.S32.HI R7, RZ, 0x1f, R249 ;  /* 0x0000001fff077819 */ /* 0x000fe400000114f9 */
[----:B------:R-:W-:Y:S01]  /*e8a0*/  LEA R18, P0, R245, R113, 0x2 ;  /* 0x00000071f5127211 */ /* 0x000fe200078010ff */
[----:B------:R-:W-:Y:S01]  /*e8b0*/  STL [R1+0x1878], R14 ;  /* 0x0018780e01007387 */ /* 0x000fe20000100800 */
[----:B------:R-:W-:-:S02]  /*e8c0*/  SHF.L.U64.HI R2, R235, 0x2, R5 ;  /* 0x00000002eb027819 */ /* 0x000fc40000010205 */
[----:B------:R-:W-:Y:S01]  /*e8d0*/  SHF.R.S32.HI R17, RZ, 0x1f, R245 ;  /* 0x0000001fff117819 */ /* 0x000fe200000114f5 */
[----:B------:R-:W-:Y:S01]  /*e8e0*/  STL [R1+0x1884], R18 ;  /* 0x0018841201007387 */ /* 0x000fe20000100800 */
[----:B------:R-:W-:-:S03]  /*e8f0*/  LEA.HI.X R0, R249, R114, R7, 0x2, P1 ;  /* 0x00000072f9007211 */ /* 0x000fc600008f1407 */
[----:B------:R-:W-:Y:S04]  /*e900*/  STL [R1+0x187c], R6 ;  /* 0x00187c0601007387 */ /* 0x000fe80000100800 */
[----:B------:R-:W2:Y:S04]  /*e910*/  LDL.LU R239, [R1+0x61c] ;  /* 0x00061c0001ef7983 */ /* 0x000ea80000300800 */
[----:B------:R-:W3:Y:S01]  /*e920*/  LDL.LU R236, [R1+0x620] ;  /* 0x0006200001ec7983 */ /* 0x000ee20000300800 */
[----:B------:R-:W-:-:S03]  /*e930*/  LEA.HI.X R17, R245, R114, R17, 0x2, P0 ;  /* 0x00000072f5117211 */ /* 0x000fc600000f1411 */
[----:B------:R-:W4:Y:S01]  /*e940*/  LDL.LU R237, [R1+0x624] ;  /* 0x0006240001ed7983 */ /* 0x000f220000300800 */
[----:B------:R-:W-:-:S03]  /*e950*/  LEA R20, P0, R241, R113, 0x2 ;  /* 0x00000071f1147211 */ /* 0x000fc600078010ff */
[----:B------:R-:W4:Y:S01]  /*e960*/  LDL.LU R235, [R1+0x628] ;  /* 0x0006280001eb7983 */ /* 0x000f220000300800 */
[----:B------:R-:W-:-:S03]  /*e970*/  LEA R22, P1, R238, R113, 0x2 ;  /* 0x00000071ee167211 */ /* 0x000fc600078210ff */
[----:B------:R-:W-:Y:S01]  /*e980*/  STL [R1+0x1860], R2 ;  /* 0x0018600201007387 */ /* 0x000fe20000100800 */
[----:B------:R-:W-:-:S03]  /*e990*/  SHF.R.S32.HI R19, RZ, 0x1f, R241 ;  /* 0x0000001fff137819 */ /* 0x000fc600000114f1 */
[----:B------:R1:W-:Y:S01]  /*e9a0*/  STL [R1+0x1864], R0 ;  /* 0x0018640001007387 */ /* 0x0003e20000100800 */
[----:B------:R-:W-:-:S03]  /*e9b0*/  SHF.R.S32.HI R21, RZ, 0x1f, R238 ;  /* 0x0000001fff157819 */ /* 0x000fc600000114ee */
[----:B------:R-:W4:Y:S01]  /*e9c0*/  LDL.LU R240, [R1+0x62c] ;  /* 0x00062c0001f07983 */ /* 0x000f220000300800 */
[----:B------:R-:W-:-:S03]  /*e9d0*/  SHF.R.S32.HI R23, RZ, 0x1f, R234 ;  /* 0x0000001fff177819 */ /* 0x000fc600000114ea */
[----:B------:R-:W4:Y:S01]  /*e9e0*/  LDL.LU R231, [R1+0x630] ;  /* 0x0006300001e77983 */ /* 0x000f220000300800 */
[----:B------:R-:W-:-:S03]  /*e9f0*/  LEA R152, P2, R234, R113, 0x2 ;  /* 0x00000071ea987211 */ /* 0x000fc600078410ff */
[----:B------:R-:W4:Y:S01]  /*ea00*/  LDL.LU R249, [R1+0x634] ;  /* 0x0006340001f97983 */ /* 0x000f220000300800 */
[----:B------:R-:W-:-:S03]  /*ea10*/  SHF.R.S32.HI R153, RZ, 0x1f, R252 ;  /* 0x0000001fff997819 */ /* 0x000fc600000114fc */
[----:B------:R-:W4:Y:S01]  /*ea20*/  LDL.LU R245, [R1+0x638] ;  /* 0x0006380001f57983 */ /* 0x000f220000300800 */
[----:B------:R-:W-:Y:S02]  /*ea30*/  LEA R154, P3, R252, R113, 0x2 ;  /* 0x00000071fc9a7211 */ /* 0x000fe400078610ff */
[-C--:B------:R-:W-:Y:S01]  /*ea40*/  LEA.HI.X R19, R241, R114.reuse, R19, 0x2, P0 ;  /* 0x00000072f1137211 */ /* 0x080fe200000f1413 */
[----:B------:R-:W-:Y:S01]  /*ea50*/  STL [R1+0x1880], R17 ;  /* 0x0018801101007387 */ /* 0x000fe20000100800 */
[-C--:B------:R-:W-:Y:S02]  /*ea60*/  LEA.HI.X R21, R238, R114.reuse, R21, 0x2, P1 ;  /* 0x00000072ee157211 */ /* 0x080fe400008f1415 */
[-C--:B------:R-:W-:Y:S01]  /*ea70*/  LEA.HI.X R23, R234, R114.reuse, R23, 0x2, P2 ;  /* 0x00000072ea177211 */ /* 0x080fe200010f1417 */
[----:B------:R-:W-:Y:S01]  /*ea80*/  STL [R1+0x1888], R20 ;  /* 0x0018881401007387 */ /* 0x000fe20000100800 */
[----:B------:R-:W-:-:S03]  /*ea90*/  LEA.HI.X R153, R252, R114, R153, 0x2, P3 ;  /* 0x00000072fc997211 */ /* 0x000fc600018f1499 */
[----:B------:R1:W-:Y:S04]  /*eaa0*/  STL [R1+0x188c], R22 ;  /* 0x00188c1601007387 */ /* 0x0003e80000100800 */
[----:B------:R-:W4:Y:S04]  /*eab0*/  LDL.LU R241, [R1+0x644] ;  /* 0x0006440001f17983 */ /* 0x000f280000300800 */
[----:B------:R-:W4:Y:S04]  /*eac0*/  LDL.LU R238, [R1+0x648] ;  /* 0x0006480001ee7983 */ /* 0x000f280000300800 */
[----:B------:R-:W4:Y:S04]  /*ead0*/  LDL.LU R234, [R1+0x64c] ;  /* 0x00064c0001ea7983 */ /* 0x000f280000300800 */
[----:B------:R-:W4:Y:S01]  /*eae0*/  LDL.LU R252, [R1+0x650] ;  /* 0x0006500001fc7983 */ /* 0x000f220000300800 */
[----:B--2---:R-:W-:-:S02]  /*eaf0*/  SHF.R.S32.HI R155, RZ, 0x1f, R239 ;  /* 0x0000001fff9b7819 */ /* 0x004fc400000114ef */
[-C--:B------:R-:W-:Y:S02]  /*eb00*/  LEA R156, P0, R239, R113.reuse, 0x2 ;  /* 0x00000071ef9c7211 */ /* 0x080fe400078010ff */
[----:B---3--:R-:W-:Y:S02]  /*eb10*/  SHF.R.S32.HI R157, RZ, 0x1f, R236 ;  /* 0x0000001fff9d7819 */ /* 0x008fe400000114ec */
[-C--:B------:R-:W-:Y:S02]  /*eb20*/  LEA R158, P1, R236, R113.reuse, 0x2 ;  /* 0x00000071ec9e7211 */ /* 0x080fe400078210ff */
[----:B----4-:R-:W-:Y:S02]  /*eb30*/  SHF.R.S32.HI R159, RZ, 0x1f, R237 ;  /* 0x0000001fff9f7819 */ /* 0x010fe400000114ed */
[----:B------:R-:W-:Y:S02]  /*eb40*/  LEA R160, P2, R237, R113, 0x2 ;  /* 0x00000071eda07211 */ /* 0x000fe400078410ff */
[----:B------:R-:W-:-:S02]  /*eb50*/  SHF.R.S32.HI R161, RZ, 0x1f, R235 ;  /* 0x0000001fffa17819 */ /* 0x000fc400000114eb */
[----:B------:R-:W-:Y:S02]  /*eb60*/  LEA R162, P3, R235, R113, 0x2 ;  /* 0x00000071eba27211 */ /* 0x000fe400078610ff */
[-C--:B------:R-:W-:Y:S02]  /*eb70*/  LEA.HI.X R155, R239, R114.reuse, R155, 0x2, P0 ;  /* 0x00000072ef9b7211 */ /* 0x080fe400000f149b */
[-C--:B------:R-:W-:Y:S01]  /*eb80*/  LEA.HI.X R157, R236, R114.reuse, R157, 0x2, P1 ;  /* 0x00000072ec9d7211 */ /* 0x080fe200008f149d */
[----:B------:R-:W2:Y:S01]  /*eb90*/  LDL.LU R239, [R1+0x654] ;  /* 0x0006540001ef7983 */ /* 0x000ea20000300800 */
[-C--:B------:R-:W-:Y:S02]  /*eba0*/  LEA.HI.X R159, R237, R114.reuse, R159, 0x2, P2 ;  /* 0x00000072ed9f7211 */ /* 0x080fe400010f149f */
[----:B------:R-:W-:Y:S01]  /*ebb0*/  LEA.HI.X R161, R235, R114, R161, 0x2, P3 ;  /* 0x00000072eba17211 */ /* 0x000fe200018f14a1 */
[----:B------:R-:W3:Y:S01]  /*ebc0*/  LDL.LU R236, [R1+0x658] ;  /* 0x0006580001ec7983 */ /* 0x000ee20000300800 */
[----:B------:R-:W-:-:S02]  /*ebd0*/  SHF.R.S32.HI R163, RZ, 0x1f, R240 ;  /* 0x0000001fffa37819 */ /* 0x000fc400000114f0 */
[-C--:B------:R-:W-:Y:S01]  /*ebe0*/  LEA R164, P0, R240, R113.reuse, 0x2 ;  /* 0x00000071f0a47211 */ /* 0x080fe200078010ff */
[----:B------:R-:W4:Y:S01]  /*ebf0*/  LDL.LU R237, [R1+0x65c] ;  /* 0x00065c0001ed7983 */ /* 0x000f220000300800 */
[----:B------:R-:W-:Y:S02]  /*ec00*/  SHF.R.S32.HI R165, RZ, 0x1f, R231 ;  /* 0x0000001fffa57819 */ /* 0x000fe400000114e7 */
[-C--:B------:R-:W-:Y:S01]  /*ec10*/  LEA R166, P1, R231, R113.reuse, 0x2 ;  /* 0x00000071e7a67211 */ /* 0x080fe200078210ff */
[----:B------:R-:W4:Y:S01]  /*ec20*/  LDL.LU R235, [R1+0x660] ;  /* 0x0006600001eb7983 */ /* 0x000f220000300800 */
[----:B------:R-:W-:Y:S02]  /*ec30*/  SHF.R.S32.HI R167, RZ, 0x1f, R249 ;  /* 0x0000001fffa77819 */ /* 0x000fe400000114f9 */
[----:B------:R-:W-:Y:S02]  /*ec40*/  LEA R168, P2, R249, R113, 0x2 ;  /* 0x00000071f9a87211 */ /* 0x000fe400078410ff */
[----:B------:R-:W-:-:S02]  /*ec50*/  SHF.R.S32.HI R169, RZ, 0x1f, R245 ;  /* 0x0000001fffa97819 */ /* 0x000fc400000114f5 */
[----:B------:R-:W-:Y:S02]  /*ec60*/  LEA R170, P3, R245, R113, 0x2 ;  /* 0x00000071f5aa7211 */ /* 0x000fe400078610ff */
[-C--:B------:R-:W-:Y:S02]  /*ec70*/  LEA.HI.X R163, R240, R114.reuse, R163, 0x2, P0 ;  /* 0x00000072f0a37211 */ /* 0x080fe400000f14a3 */
[-C--:B------:R-:W-:Y:S01]  /*ec80*/  LEA.HI.X R165, R231, R114.reuse, R165, 0x2, P1 ;  /* 0x00000072e7a57211 */ /* 0x080fe200008f14a5 */
[----:B------:R-:W4:Y:S01]  /*ec90*/  LDL.LU R240, [R1+0x664] ;  /* 0x0006640001f07983 */ /* 0x000f220000300800 */
[-C--:B------:R-:W-:Y:S02]  /*eca0*/  LEA.HI.X R167, R249, R114.reuse, R167, 0x2, P2 ;  /* 0x00000072f9a77211 */ /* 0x080fe400010f14a7 */
[----:B------:R-:W-:Y:S01]  /*ecb0*/  LEA.HI.X R169, R245, R114, R169, 0x2, P3 ;  /* 0x00000072f5a97211 */ /* 0x000fe200018f14a9 */
[----:B------:R-:W4:Y:S04]  /*ecc0*/  LDL.LU R231, [R1+0x668] ;  /* 0x0006680001e77983 */ /* 0x000f280000300800 */
[----:B------:R-:W4:Y:S01]  /*ecd0*/  LDL.LU R249, [R1+0x66c] ;  /* 0x00066c0001f97983 */ /* 0x000f220000300800 */
[----:B------:R-:W-:-:S02]  /*ece0*/  SHF.R.S32.HI R171, RZ, 0x1f, R241 ;  /* 0x0000001fffab7819 */ /* 0x000fc400000114f1 */
[-C--:B------:R-:W-:Y:S01]  /*ecf0*/  LEA R172, P0, R241, R113.reuse, 0x2 ;  /* 0x00000071f1ac7211 */ /* 0x080fe200078010ff */
[----:B------:R-:W4:Y:S01]  /*ed00*/  LDL.LU R245, [R1+0x670] ;  /* 0x0006700001f57983 */ /* 0x000f220000300800 */
[----:B------:R-:W-:Y:S02]  /*ed10*/  SHF.R.S32.HI R173, RZ, 0x1f, R238 ;  /* 0x0000001fffad7819 */ /* 0x000fe400000114ee */
[-C--:B------:R-:W-:Y:S02]  /*ed20*/  LEA R174, P1, R238, R113.reuse, 0x2 ;  /* 0x00000071eeae7211 */ /* 0x080fe400078210ff */
        /* <DEDUP_REMOVED lines=73> */
[----:B------:R-:W3:Y:S04]  /*f1c0*/  LDL.LU R236, [R1+0x6b8] ;  /* 0x0006b80001ec7983 */ /* 0x000ee80000300800 */
[----:B------:R-:W4:Y:S04]  /*f1d0*/  LDL.LU R237, [R1+0x6bc] ;  /* 0x0006bc0001ed7983 */ /* 0x000f280000300800 */
[----:B------:R-:W4:Y:S01]  /*f1e0*/  LDL.LU R235, [R1+0x6c0] ;  /* 0x0006c00001eb7983 */ /* 0x000f220000300800 */
[----:B------:R-:W-:-:S02]  /*f1f0*/  SHF.R.S32.HI R215, RZ, 0x1f, R249 ;  /* 0x0000001fffd77819 */ /* 0x000fc400000114f9 */
[-C--:B------:R-:W-:Y:S01]  /*f200*/  LEA R216, P2, R249, R113.reuse, 0x2 ;  /* 0x00000071f9d87211 */ /* 0x080fe200078410ff */
[----:B------:R-:W4:Y:S01]  /*f210*/  LDL.LU R244, [R1+0x6c4] ;  /* 0x0006c40001f47983 */ /* 0x000f220000300800 */
[----:B------:R-:W-:Y:S02]  /*f220*/  SHF.R.S32.HI R217, RZ, 0x1f, R245 ;  /* 0x0000001fffd97819 */ /* 0x000fe400000114f5 */
[----:B------:R-:W-:Y:S01]  /*f230*/  LEA R218, P3, R245, R113, 0x2 ;  /* 0x00000071f5da7211 */ /* 0x000fe200078610ff */
[----:B------:R-:W4:Y:S01]  /*f240*/  LDL.LU R243, [R1+0x6c8] ;  /* 0x0006c80001f37983 */ /* 0x000f220000300800 */
[-C--:B------:R-:W-:Y:S02]  /*f250*/  LEA.HI.X R215, R249, R114.reuse, R215, 0x2, P2 ;  /* 0x00000072f9d77211 */ /* 0x080fe400010f14d7 */
[----:B------:R-:W-:Y:S01]  /*f260*/  LEA.HI.X R217, R245, R114, R217, 0x2, P3 ;  /* 0x00000072f5d97211 */ /* 0x000fe200018f14d9 */
[----:B------:R-:W4:Y:S04]  /*f270*/  LDL.LU R249, [R1+0x6cc] ;  /* 0x0006cc0001f97983 */ /* 0x000f280000300800 */
[----:B------:R-:W4:Y:S04]  /*f280*/  LDL.LU R245, [R1+0x6d0] ;  /* 0x0006d00001f57983 */ /* 0x000f280000300800 */
[----:B------:R-:W4:Y:S04]  /*f290*/  LDL.LU R13, [R1+0x6d4] ;  /* 0x0006d400010d7983 */ /* 0x000f280000300800 */
[----:B------:R-:W4:Y:S04]  /*f2a0*/  LDL.LU R11, [R1+0x6d8] ;  /* 0x0006d800010b7983 */ /* 0x000f280000300800 */
[----:B------:R-:W4:Y:S01]  /*f2b0*/  LDL.LU R251, [R1+0x6dc] ;  /* 0x0006dc0001fb7983 */ /* 0x000f220000300800 */
[----:B------:R-:W-:-:S02]  /*f2c0*/  SHF.R.S32.HI R225, RZ, 0x1f, R252 ;  /* 0x0000001fffe17819 */ /* 0x000fc400000114fc */
[----:B------:R-:W-:-:S04]  /*f2d0*/  LEA R226, P3, R252, R113, 0x2 ;  /* 0x00000071fce27211 */ /* 0x000fc800078610ff */
[----:B------:R-:W-:Y:S02]  /*f2e0*/  LEA.HI.X R225, R252, R114, R225, 0x2, P3 ;  /* 0x00000072fce17211 */ /* 0x000fe400018f14e1 */
[----:B------:R-:W4:Y:S04]  /*f2f0*/  LDL.LU R252, [R1+0x6e0] ;  /* 0x0006e00001fc7983 */ /* 0x000f280000300800 */
[----:B------:R-:W4:Y:S04]  /*f300*/  LDL.LU R148, [R1+0x6e4] ;  /* 0x0006e40001947983 */ /* 0x000f280000300800 */
[----:B------:R-:W4:Y:S04]  /*f310*/  LDL.LU R149, [R1+0x6e8] ;  /* 0x0006e80001957983 */ /* 0x000f280000300800 */
[----:B------:R-:W4:Y:S04]  /*f320*/  LDL.LU R12, [R1+0x6ec] ;  /* 0x0006ec00010c7983 */ /* 0x000f280000300800 */
[----:B------:R-:W4:Y:S04]  /*f330*/  LDL.LU R16, [R1+0x6f0] ;  /* 0x0006f00001107983 */ /* 0x000f280000300800 */
[----:B------:R-:W4:Y:S04]  /*f340*/  LDL.LU R150, [R1+0x6f4] ;  /* 0x0006f40001967983 */ /* 0x000f280000300800 */
[----:B------:R-:W4:Y:S01]  /*f350*/  LDL.LU R151, [R1+0x6f8] ;  /* 0x0006f80001977983 */ /* 0x000f220000300800 */
[----:B------:R-:W-:-:S02]  /*f360*/  SHF.R.S32.HI R211, RZ, 0x1f, R240 ;  /* 0x0000001fffd37819 */ /* 0x000fc400000114f0 */
[----:B------:R-:W-:Y:S01]  /*f370*/  SHF.R.S32.HI R213, RZ, 0x1f, R231 ;  /* 0x0000001fffd57819 */ /* 0x000fe200000114e7 */
[----:B------:R-:W4:Y:S01]  /*f380*/  LDL.LU R8, [R1+0x6fc] ;  /* 0x0006fc0001087983 */ /* 0x000f220000300800 */
[CC--:B------:R-:W-:Y:S02]  /*f390*/  LEA R212, P0, R240.reuse, R113.reuse, 0x2 ;  /* 0x00000071f0d47211 */ /* 0x0c0fe400078010ff */
[C---:B------:R-:W-:Y:S01]  /*f3a0*/  LEA R214, P1, R231.reuse, R113, 0x2 ;  /* 0x00000071e7d67211 */ /* 0x040fe200078210ff */
[----:B------:R-:W4:Y:S01]  /*f3b0*/  LDL.LU R10, [R1+0x700] ;  /* 0x00070000010a7983 */ /* 0x000f220000300800 */
[-C--:B------:R-:W-:Y:S02]  /*f3c0*/  LEA.HI.X R211, R240, R114.reuse, R211, 0x2, P0 ;  /* 0x00000072f0d37211 */ /* 0x080fe400000f14d3 */
[----:B------:R-:W-:Y:S01]  /*f3d0*/  LEA.HI.X R213, R231, R114, R213, 0x2, P1 ;  /* 0x00000072e7d57211 */ /* 0x000fe200008f14d5 */
[----:B------:R-:W4:Y:S01]  /*f3e0*/  LDL.LU R147, [R1+0x704] ;  /* 0x0007040001937983 */ /* 0x000f220000300800 */
[----:B------:R-:W-:-:S02]  /*f3f0*/  SHF.R.S32.HI R219, RZ, 0x1f, R241 ;  /* 0x0000001fffdb7819 */ /* 0x000fc400000114f1 */
[----:B------:R-:W-:Y:S01]  /*f400*/  SHF.R.S32.HI R221, RZ, 0x1f, R238 ;  /* 0x0000001fffdd7819 */ /* 0x000fe200000114ee */
[----:B------:R-:W4:Y:S01]  /*f410*/  LDL.LU R9, [R1+0x708] ;  /* 0x0007080001097983 */ /* 0x000f220000300800 */
[----:B------:R-:W-:Y:S02]  /*f420*/  SHF.R.S32.HI R223, RZ, 0x1f, R234 ;  /* 0x0000001fffdf7819 */ /* 0x000fe400000114ea */
[CC--:B------:R-:W-:Y:S02]  /*f430*/  LEA R220, P0, R241.reuse, R113.reuse, 0x2 ;  /* 0x00000071f1dc7211 */ /* 0x0c0fe400078010ff */
[-C--:B------:R-:W-:Y:S02]  /*f440*/  LEA R222, P1, R238, R113.reuse, 0x2 ;  /* 0x00000071eede7211 */ /* 0x080fe400078210ff */
[----:B------:R-:W-:Y:S02]  /*f450*/  LEA R224, P2, R234, R113, 0x2 ;  /* 0x00000071eae07211 */ /* 0x000fe400078410ff */
[----:B------:R-:W-:-:S02]  /*f460*/  LEA.HI.X R219, R241, R114, R219, 0x2, P0 ;  /* 0x00000072f1db7211 */ /* 0x000fc400000f14db */
[-C--:B------:R-:W-:Y:S02]  /*f470*/  LEA.HI.X R221, R238, R114.reuse, R221, 0x2, P1 ;  /* 0x00000072eedd7211 */ /* 0x080fe400008f14dd */
[----:B------:R-:W-:Y:S02]  /*f480*/  LEA.HI.X R223, R234, R114, R223, 0x2, P2 ;  /* 0x00000072eadf7211 */ /* 0x000fe400010f14df */
[----:B--2---:R-:W-:Y:S02]  /*f490*/  SHF.R.S32.HI R227, RZ, 0x1f, R239 ;  /* 0x0000001fffe37819 */ /* 0x004fe400000114ef */
[-C--:B------:R-:W-:Y:S02]  /*f4a0*/  LEA R228, P0, R239, R113.reuse, 0x2 ;  /* 0x00000071efe47211 */ /* 0x080fe400078010ff */
[----:B---3--:R-:W-:Y:S02]  /*f4b0*/  SHF.R.S32.HI R229, RZ, 0x1f, R236 ;  /* 0x0000001fffe57819 */ /* 0x008fe400000114ec */
[----:B------:R-:W-:-:S02]  /*f4c0*/  LEA R230, P1, R236, R113, 0x2 ;  /* 0x00000071ece67211 */ /* 0x000fc400078210ff */
[----:B----4-:R-:W-:Y:S02]  /*f4d0*/  SHF.R.S32.HI R231, RZ, 0x1f, R237 ;  /* 0x0000001fffe77819 */ /* 0x010fe400000114ed */
[-C--:B------:R-:W-:Y:S02]  /*f4e0*/  LEA R232, P2, R237, R113.reuse, 0x2 ;  /* 0x00000071ede87211 */ /* 0x080fe400078410ff */
[----:B------:R-:W-:Y:S02]  /*f4f0*/  SHF.R.S32.HI R233, RZ, 0x1f, R235 ;  /* 0x0000001fffe97819 */ /* 0x000fe400000114eb */
[----:B------:R-:W-:Y:S02]  /*f500*/  LEA R234, P3, R235, R113, 0x2 ;  /* 0x00000071ebea7211 */ /* 0x000fe400078610ff */
[-C--:B------:R-:W-:Y:S02]  /*f510*/  LEA.HI.X R227, R239, R114.reuse, R227, 0x2, P0 ;  /* 0x00000072efe37211 */ /* 0x080fe400000f14e3 */
[----:B------:R-:W-:-:S02]  /*f520*/  LEA.HI.X R229, R236, R114, R229, 0x2, P1 ;  /* 0x00000072ece57211 */ /* 0x000fc400008f14e5 */
[-C--:B------:R-:W-:Y:S02]  /*f530*/  LEA.HI.X R231, R237, R114.reuse, R231, 0x2, P2 ;  /* 0x00000072ede77211 */ /* 0x080fe400010f14e7 */
[----:B------:R-:W-:Y:S02]  /*f540*/  LEA.HI.X R233, R235, R114, R233, 0x2, P3 ;  /* 0x00000072ebe97211 */ /* 0x000fe400018f14e9 */
[----:B------:R-:W-:Y:S02]  /*f550*/  SHF.R.S32.HI R235, RZ, 0x1f, R244 ;  /* 0x0000001fffeb7819 */ /* 0x000fe400000114f4 */
[----:B------:R-:W-:Y:S02]  /*f560*/  SHF.R.S32.HI R237, RZ, 0x1f, R243 ;  /* 0x0000001fffed7819 */ /* 0x000fe400000114f3 */
[-C--:B------:R-:W-:Y:S02]  /*f570*/  LEA R236, P0, R244, R113.reuse, 0x2 ;  /* 0x00000071f4ec7211 */ /* 0x080fe400078010ff */
[----:B------:R-:W-:-:S02]  /*f580*/  LEA R238, P1, R243, R113, 0x2 ;  /* 0x00000071f3ee7211 */ /* 0x000fc400078210ff */
[----:B------:R-:W-:Y:S02]  /*f590*/  SHF.R.S32.HI R239, RZ, 0x1f, R249 ;  /* 0x0000001fffef7819 */ /* 0x000fe400000114f9 */
[----:B------:R-:W-:Y:S02]  /*f5a0*/  SHF.R.S32.HI R241, RZ, 0x1f, R245 ;  /* 0x0000001ffff17819 */ /* 0x000fe400000114f5 */
[-C--:B------:R-:W-:Y:S02]  /*f5b0*/  LEA R240, P2, R249, R113.reuse, 0x2 ;  /* 0x00000071f9f07211 */ /* 0x080fe400078410ff */
[----:B------:R-:W-:Y:S02]  /*f5c0*/  LEA R242, P3, R245, R113, 0x2 ;  /* 0x00000071f5f27211 */ /* 0x000fe400078610ff */
[-C--:B------:R-:W-:Y:S02]  /*f5d0*/  LEA.HI.X R235, R244, R114.reuse, R235, 0x2, P0 ;  /* 0x00000072f4eb7211 */ /* 0x080fe400000f14eb */
[----:B------:R-:W-:-:S02]  /*f5e0*/  LEA.HI.X R237, R243, R114, R237, 0x2, P1 ;  /* 0x00000072f3ed7211 */ /* 0x000fc400008f14ed */
[-C--:B------:R-:W-:Y:S02]  /*f5f0*/  LEA.HI.X R239, R249, R114.reuse, R239, 0x2, P2 ;  /* 0x00000072f9ef7211 */ /* 0x080fe400010f14ef */
[----:B------:R-:W-:Y:S02]  /*f600*/  LEA.HI.X R241, R245, R114, R241, 0x2, P3 ;  /* 0x00000072f5f17211 */ /* 0x000fe400018f14f1 */
[----:B------:R-:W-:Y:S02]  /*f610*/  SHF.R.S32.HI R243, RZ, 0x1f, R13 ;  /* 0x0000001ffff37819 */ /* 0x000fe4000001140d */
[----:B------:R-:W-:Y:S02]  /*f620*/  LEA R244, P0, R13, R113, 0x2 ;  /* 0x000000710df47211 */ /* 0x000fe400078010ff */
[----:B------:R-:W-:Y:S02]  /*f630*/  SHF.R.S32.HI R245, RZ, 0x1f, R11 ;  /* 0x0000001ffff57819 */ /* 0x000fe4000001140b */
[----:B------:R-:W-:-:S02]  /*f640*/  SHF.R.S32.HI R247, RZ, 0x1f, R251 ;  /* 0x0000001ffff77819 */ /* 0x000fc400000114fb */
[----:B------:R-:W-:Y:S02]  /*f650*/  SHF.R.S32.HI R249, RZ, 0x1f, R252 ;  /* 0x0000001ffff97819 */ /* 0x000fe400000114fc */
[-C--:B------:R-:W-:Y:S02]  /*f660*/  LEA R246, P1, R11, R113.reuse, 0x2 ;  /* 0x000000710bf67211 */ /* 0x080fe400078210ff */
[-C--:B------:R-:W-:Y:S02]  /*f670*/  LEA R248, P2, R251, R113.reuse, 0x2 ;  /* 0x00000071fbf87211 */ /* 0x080fe400078410ff */
[----:B------:R-:W-:Y:S02]  /*f680*/  LEA R250, P3, R252, R113, 0x2 ;  /* 0x00000071fcfa7211 */ /* 0x000fe400078610ff */
[-C--:B------:R-:W-:Y:S02]  /*f690*/  LEA.HI.X R243, R13, R114.reuse, R243, 0x2, P0 ;  /* 0x000000720df37211 */ /* 0x080fe400000f14f3 */
[-C--:B------:R-:W-:Y:S01]  /*f6a0*/  LEA.HI.X R245, R11, R114.reuse, R245, 0x2, P1 ;  /* 0x000000720bf57211 */ /* 0x080fe200008f14f5 */
[----:B------:R-:W2:Y:S01]  /*f6b0*/  LDL.LU R13, [R1+0x70c] ;  /* 0x00070c00010d7983 */ /* 0x000ea20000300800 */
[----:B------:R-:W-:-:S02]  /*f6c0*/  LEA.HI.X R247, R251, R114, R247, 0x2, P2 ;  /* 0x00000072fbf77211 */ /* 0x000fc400010f14f7 */
[----:B------:R-:W-:Y:S01]  /*f6d0*/  LEA.HI.X R249, R252, R114, R249, 0x2, P3 ;  /* 0x00000072fcf97211 */ /* 0x000fe200018f14f9 */
[----:B------:R-:W3:Y:S01]  /*f6e0*/  LDL.LU R11, [R1+0x710] ;  /* 0x00071000010b7983 */ /* 0x000ee20000300800 */
[----:B------:R-:W-:Y:S02]  /*f6f0*/  SHF.R.S32.HI R251, RZ, 0x1f, R148 ;  /* 0x0000001ffffb7819 */ /* 0x000fe40000011494 */
[-C--:B------:R-:W-:Y:S02]  /*f700*/  LEA R252, P0, R148, R113.reuse, 0x2 ;  /* 0x0000007194fc7211 */ /* 0x080fe400078010ff */
[----:B------:R-:W-:Y:S02]  /*f710*/  SHF.R.S32.HI R105, RZ, 0x1f, R149 ;  /* 0x0000001fff697819 */ /* 0x000fe40000011495 */
[----:B------:R-:W-:Y:S02]  /*f720*/  LEA R112, P1, R149, R113, 0x2 ;  /* 0x0000007195707211 */ /* 0x000fe400078210ff */
[----:B------:R-:W-:-:S02]  /*f730*/  SHF.R.S32.HI R103, RZ, 0x1f, R12 ;  /* 0x0000001fff677819 */ /* 0x000fc4000001140c */
[-C--:B------:R-:W-:Y:S02]  /*f740*/  LEA R111, P2, R12, R113.reuse, 0x2 ;  /* 0x000000710c6f7211 */ /* 0x080fe400078410ff */
[----:B------:R-:W-:Y:S02]  /*f750*/  SHF.R.S32.HI R101, RZ, 0x1f, R16 ;  /* 0x0000001fff657819 */ /* 0x000fe40000011410 */
[----:B------:R-:W-:Y:S02]  /*f760*/  LEA R110, P3, R16, R113, 0x2 ;  /* 0x00000071106e7211 */ /* 0x000fe400078610ff */
[-C--:B------:R-:W-:Y:S02]  /*f770*/  LEA.HI.X R251, R148, R114.reuse, R251, 0x2, P0 ;  /* 0x0000007294fb7211 */ /* 0x080fe400000f14fb */
[----:B------:R-:W-:Y:S01]  /*f780*/  LEA.HI.X R105, R149, R114, R105, 0x2, P1 ;  /* 0x0000007295697211 */ /* 0x000fe200008f1469 */
[----:B------:R-:W4:Y:S01]  /*f790*/  LDL.LU R148, [R1+0x714] ;  /* 0x0007140001947983 */ /* 0x000f220000300800 */
[----:B------:R-:W-:-:S02]  /*f7a0*/  SHF.R.S32.HI R99, RZ, 0x1f, R150 ;  /* 0x0000001fff637819 */ /* 0x000fc40000011496 */
[-C--:B------:R-:W-:Y:S01]  /*f7b0*/  LEA R109, P0, R150, R113.reuse, 0x2 ;  /* 0x00000071966d7211 */ /* 0x080fe200078010ff */
[----:B------:R-:W4:Y:S01]  /*f7c0*/  LDL.LU R149, [R1+0x718] ;  /* 0x0007180001957983 */ /* 0x000f220000300800 */
[----:B------:R-:W-:Y:S02]  /*f7d0*/  SHF.R.S32.HI R97, RZ, 0x1f, R151 ;  /* 0x0000001fff617819 */ /* 0x000fe40000011497 */
[----:B------:R-:W-:Y:S02]  /*f7e0*/  LEA R108, P1, R151, R113, 0x2 ;  /* 0x00000071976c7211 */ /* 0x000fe400078210ff */
[-C--:B------:R-:W-:Y:S02]  /*f7f0*/  LEA.HI.X R103, R12, R114.reuse, R103, 0x2, P2 ;  /* 0x000000720c677211 */ /* 0x080fe400010f1467 */
[-C--:B------:R-:W-:Y:S01]  /*f800*/  LEA.HI.X R101, R16, R114.reuse, R101, 0x2, P3 ;  /* 0x0000007210657211 */ /* 0x080fe200018f1465 */
[----:B------:R-:W4:Y:S01]  /*f810*/  LDL.LU R12, [R1+0x71c] ;  /* 0x00071c00010c7983 */ /* 0x000f220000300800 */
[----:B------:R-:W-:-:S02]  /*f820*/  LEA.HI.X R99, R150, R114, R99, 0x2, P0 ;  /* 0x0000007296637211 */ /* 0x000fc400000f1463 */
[----:B------:R-:W-:Y:S01]  /*f830*/  LEA.HI.X R97, R151, R114, R97, 0x2, P1 ;  /* 0x0000007297617211 */ /* 0x000fe200008f1461 */
[----:B------:R-:W4:Y:S04]  /*f840*/  LDL.LU R16, [R1+0x720] ;  /* 0x0007200001107983 */ /* 0x000f280000300800 */
[----:B------:R-:W4:Y:S04]  /*f850*/  LDL.LU R150, [R1+0x724] ;  /* 0x0007240001967983 */ /* 0x000f280000300800 */
[----:B------:R-:W4:Y:S01]  /*f860*/  LDL.LU R151, [R1+0x728] ;  /* 0x0007280001977983 */ /* 0x000f220000300800 */
[----:B------:R-:W-:-:S02]  /*f870*/  SHF.R.S32.HI R95, RZ, 0x1f, R8 ;  /* 0x0000001fff5f7819 */ /* 0x000fc40000011408 */
[-C--:B------:R-:W-:Y:S02]  /*f880*/  LEA R107, P2, R8, R113.reuse, 0x2 ;  /* 0x00000071086b7211 */ /* 0x080fe400078410ff */
[----:B------:R-:W-:Y:S02]  /*f890*/  SHF.R.S32.HI R93, RZ, 0x1f, R10 ;  /* 0x0000001fff5d7819 */ /* 0x000fe4000001140a */
[-C--:B------:R-:W-:Y:S02]  /*f8a0*/  LEA R106, P3, R10, R113.reuse, 0x2 ;  /* 0x000000710a6a7211 */ /* 0x080fe400078610ff */
[----:B------:R-:W-:Y:S02]  /*f8b0*/  LEA.HI.X R95, R8, R114, R95, 0x2, P2 ;  /* 0x00000072085f7211 */ /* 0x000fe400010f145f */
[----:B------:R-:W-:Y:S01]  /*f8c0*/  SHF.R.S32.HI R91, RZ, 0x1f, R147 ;  /* 0x0000001fff5b7819 */ /* 0x000fe20000011493 */
[----:B------:R-:W4:Y:S01]  /*f8d0*/  LDL.LU R8, [R1+0x72c] ;  /* 0x00072c0001087983 */ /* 0x000f220000300800 */
[----:B------:R-:W-:-:S02]  /*f8e0*/  LEA R104, P0, R147, R113, 0x2 ;  /* 0x0000007193687211 */ /* 0x000fc400078010ff */
[-C--:B------:R-:W-:Y:S02]  /*f8f0*/  LEA.HI.X R93, R10, R114.reuse, R93, 0x2, P3 ;  /* 0x000000720a5d7211 */ /* 0x080fe400018f145d */
[----:B------:R-:W-:Y:S01]  /*f900*/  SHF.R.S32.HI R89, RZ, 0x1f, R9 ;  /* 0x0000001fff597819 */ /* 0x000fe20000011409 */
[----:B------:R-:W4:Y:S01]  /*f910*/  LDL.LU R10, [R1+0x730] ;  /* 0x00073000010a7983 */ /* 0x000f220000300800 */
[----:B------:R-:W-:Y:S02]  /*f920*/  LEA R102, P1, R9, R113, 0x2 ;  /* 0x0000007109667211 */ /* 0x000fe400078210ff */
[-C--:B------:R-:W-:Y:S02]  /*f930*/  LEA.HI.X R91, R147, R114.reuse, R91, 0x2, P0 ;  /* 0x00000072935b7211 */ /* 0x080fe400000f145b */
[----:B------:R-:W-:Y:S01]  /*f940*/  LEA.HI.X R89, R9, R114, R89, 0x2, P1 ;  /* 0x0000007209597211 */ /* 0x000fe200008f1459 */
[----:B------:R-:W4:Y:S04]  /*f950*/  LDL.LU R147, [R1+0x734] ;  /* 0x0007340001937983 */ /* 0x000f280000300800 */
[----:B------:R-:W4:Y:S01]  /*f960*/  LDL.LU R9, [R1+0x738] ;  /* 0x0007380001097983 */ /* 0x000f220000300800 */
[----:B--2---:R-:W-:-:S02]  /*f970*/  SHF.R.S32.HI R87, RZ, 0x1f, R13 ;  /* 0x0000001fff577819 */ /* 0x004fc4000001140d */
[-C--:B------:R-:W-:Y:S02]  /*f980*/  LEA R100, P2, R13, R113.reuse, 0x2 ;  /* 0x000000710d647211 */ /* 0x080fe400078410ff */
[----:B---3--:R-:W-:Y:S02]  /*f990*/  SHF.R.S32.HI R85, RZ, 0x1f, R11 ;  /* 0x0000001fff557819 */ /* 0x008fe4000001140b */
[----:B------:R-:W-:Y:S02]  /*f9a0*/  LEA R98, P3, R11, R113, 0x2 ;  /* 0x000000710b627211 */ /* 0x000fe400078610ff */
[-C--:B------:R-:W-:Y:S02]  /*f9b0*/  LEA.HI.X R87, R13, R114.reuse, R87, 0x2, P2 ;  /* 0x000000720d577211 */ /* 0x080fe400010f1457 */
[----:B------:R-:W-:Y:S01]  /*f9c0*/  LEA.HI.X R85, R11, R114, R85, 0x2, P3 ;  /* 0x000000720b557211 */ /* 0x000fe200018f1455 */
[----:B------:R-:W2:Y:S04]  /*f9d0*/  LDL.LU R13, [R1+0x73c] ;  /* 0x00073c00010d7983 */ /* 0x000ea80000300800 */
[----:B------:R-:W3:Y:S01]  /*f9e0*/  LDL.LU R11, [R1+0x740] ;  /* 0x00074000010b7983 */ /* 0x000ee20000300800 */
[----:B----4-:R-:W-:-:S02]  /*f9f0*/  SHF.R.S32.HI R83, RZ, 0x1f, R148 ;  /* 0x0000001fff537819 */ /* 0x010fc40000011494 */
[CC--:B------:R-:W-:Y:S02]  /*fa00*/  LEA R96, P0, R148.reuse, R113.reuse, 0x2 ;  /* 0x0000007194607211 */ /* 0x0c0fe400078010ff */
[----:B------:R-:W-:Y:S02]  /*fa10*/  SHF.R.S32.HI R81, RZ, 0x1f, R149 ;  /* 0x0000001fff517819 */ /* 0x000fe40000011495 */
[C---:B------:R-:W-:Y:S02]  /*fa20*/  LEA R94, P1, R149.reuse, R113, 0x2 ;  /* 0x00000071955e7211 */ /* 0x040fe400078210ff */
[-C--:B------:R-:W-:Y:S02]  /*fa30*/  LEA.HI.X R83, R148, R114.reuse, R83, 0x2, P0 ;  /* 0x0000007294537211 */ /* 0x080fe400000f1453 */
[----:B------:R-:W-:Y:S01]  /*fa40*/  LEA.HI.X R81, R149, R114, R81, 0x2, P1 ;  /* 0x0000007295517211 */ /* 0x000fe200008f1451 */
        /* <DEDUP_REMOVED lines=9> */
[C---:B------:R-:W-:Y:S02]  /*fae0*/  LEA R86, P1, R151.reuse, R113, 0x2 ;  /* 0x0000007197567211 */ /* 0x040fe400078210ff */
        /* <DEDUP_REMOVED lines=38> */
[----:B------:R-:W4:Y:S04]  /*fd50*/  LDL.LU R148, [R1+0x774] ;  /* 0x0007740001947983 */ /* 0x000f280000300800 */
[----:B------:R-:W4:Y:S01]  /*fd60*/  LDL.LU R149, [R1+0x778] ;  /* 0x0007780001957983 */ /* 0x000f220000300800 */
[----:B------:R-:W-:-:S02]  /*fd70*/  SHF.R.S32.HI R55, RZ, 0x1f, R12 ;  /* 0x0000001fff377819 */ /* 0x000fc4000001140c */
[-C--:B------:R-:W-:Y:S02]  /*fd80*/  LEA R68, P2, R12, R113.reuse, 0x2 ;  /* 0x000000710c447211 */ /* 0x080fe400078410ff */
        /* <DEDUP_REMOVED lines=37> */
[----:B------:R-:W3:Y:S04]  /*ffe0*/  LDL.LU R11, [R1+0x7a0] ;  /* 0x0007a000010b7983 */ /* 0x000ee80000300800 */
[----:B------:R-:W3:Y:S04]  /*fff0*/  LDL.LU R143, [R1+0x7a4] ;  /* 0x0007a400018f7983 */ /* 0x000ee80000300800 */
[----:B------:R-:W3:Y:S01]  /*10000*/  LDL.LU R145, [R1+0x7a8] ;  /* 0x0007a80001917983 */ /* 0x000ee20000300800 */
[----:B----4-:R-:W-:-:S02]  /*10010*/  SHF.R.S32.HI R35, RZ, 0x1f, R148 ;  /* 0x0000001fff237819 */ /* 0x010fc40000011494 */
[CC--:B------:R-:W-:Y:S01]  /*10020*/  LEA R48, P0, R148.reuse, R113.reuse, 0x2 ;  /* 0x0000007194307211 */ /* 0x0c0fe200078010ff */
[----:B------:R-:W4:Y:S01]  /*10030*/  LDL.LU R146, [R1+0x7ac] ;  /* 0x0007ac0001927983 */ /* 0x000f220000300800 */
[----:B------:R-:W-:Y:S02]  /*10040*/  SHF.R.S32.HI R33, RZ, 0x1f, R149 ;  /* 0x0000001fff217819 */ /* 0x000fe40000011495 */
[C---:B------:R-:W-:Y:S02]  /*10050*/  LEA R46, P1, R149.reuse, R113, 0x2 ;  /* 0x00000071952e7211 */ /* 0x040fe400078210ff */
[-C--:B------:R-:W-:Y:S02]  /*10060*/  LEA.HI.X R35, R148, R114.reuse, R35, 0x2, P0 ;  /* 0x0000007294237211 */ /* 0x080fe400000f1423 */
[----:B------:R-:W-:Y:S02]  /*10070*/  LEA.HI.X R33, R149, R114, R33, 0x2, P1 ;  /* 0x0000007295217211 */ /* 0x000fe400008f1421 */
[----:B------:R-:W4:Y:S04]  /*10080*/  LDL.LU R149, [R1+0x7b0] ;  /* 0x0007b00001957983 */ /* 0x000f280000300800 */
[----:B------:R-:W4:Y:S04]  /*10090*/  LDL.LU R140, [R1+0x7b8] ;  /* 0x0007b800018c7983 */ /* 0x000f280000300800 */
[----:B------:R-:W4:Y:S01]  /*100a0*/  LDL.LU R148, [R1+0x7bc] ;  /* 0x0007bc0001947983 */ /* 0x000f220000300800 */
[----:B------:R-:W-:-:S02]  /*100b0*/  SHF.R.S32.HI R27, RZ, 0x1f, R150 ;  /* 0x0000001fff1b7819 */ /* 0x000fc40000011496 */
        /* <DEDUP_REMOVED lines=8> */
[----:B------:R-:W-:Y:S01]  /*10140*/  SHF.R.S32.HI R29, RZ, 0x1f, R16 ;  /* 0x0000001fff1d7819 */ /* 0x000fe20000011410 */
[----:B------:R-:W4:Y:S01]  /*10150*/  LDL.LU R141, [R1+0x7c8] ;  /* 0x0007c800018d7983 */ /* 0x000f220000300800 */
[-C--:B------:R-:W-:Y:S02]  /*10160*/  LEA R44, P2, R12, R113.reuse, 0x2 ;  /* 0x000000710c2c7211 */ /* 0x080fe400078410ff */
[----:B------:R-:W-:Y:S01]  /*10170*/  LEA R42, P3, R16, R113, 0x2 ;  /* 0x00000071102a7211 */ /* 0x000fe200078610ff */
[----:B------:R-:W4:Y:S01]  /*10180*/  LDL.LU R142, [R1+0x7cc] ;  /* 0x0007cc00018e7983 */ /* 0x000f220000300800 */
[-C--:B------:R-:W-:Y:S02]  /*10190*/  LEA.HI.X R31, R12, R114.reuse, R31, 0x2, P2 ;  /* 0x000000720c1f7211 */ /* 0x080fe400010f141f */
[----:B------:R-:W-:Y:S01]  /*101a0*/  LEA.HI.X R29, R16, R114, R29, 0x2, P3 ;  /* 0x00000072101d7211 */ /* 0x000fe200018f141d */
[----:B------:R-:W4:Y:S01]  /*101b0*/  LDL.LU R144, [R1+0x7d0] ;  /* 0x0007d00001907983 */ /* 0x000f220000300800 */
[----:B------:R-:W-:-:S02]  /*101c0*/  SHF.R.S32.HI R16, RZ, 0x1f, R8 ;  /* 0x0000001fff107819 */ /* 0x000fc40000011408 */
[----:B------:R-:W-:Y:S02]  /*101d0*/  SHF.R.S32.HI R12, RZ, 0x1f, R10 ;  /* 0x0000001fff0c7819 */ /* 0x000fe4000001140a */
[-C--:B------:R-:W-:Y:S02]  /*101e0*/  LEA R36, P2, R8, R113.reuse, 0x2 ;  /* 0x0000007108247211 */ /* 0x080fe400078410ff */
[----:B------:R-:W-:Y:S02]  /*101f0*/  LEA R34, P3, R10, R113, 0x2 ;  /* 0x000000710a227211 */ /* 0x000fe400078610ff */
[-C--:B------:R-:W-:Y:S02]  /*10200*/  LEA.HI.X R16, R8, R114.reuse, R16, 0x2, P2 ;  /* 0x0000007208107211 */ /* 0x080fe400010f1410 */
[----:B------:R-:W-:Y:S02]  /*10210*/  LEA.HI.X R12, R10, R114, R12, 0x2, P3 ;  /* 0x000000720a0c7211 */ /* 0x000fe400018f140c */
[----:B------:R-:W-:-:S02]  /*10220*/  SHF.R.S32.HI R10, RZ, 0x1f, R147 ;  /* 0x0000001fff0a7819 */ /* 0x000fc40000011493 */
[----:B------:R-:W-:Y:S02]  /*10230*/  SHF.R.S32.HI R8, RZ, 0x1f, R9 ;  /* 0x0000001fff087819 */ /* 0x000fe40000011409 */
[-C--:B------:R-:W-:Y:S02]  /*10240*/  LEA R32, P0, R147, R113.reuse, 0x2 ;  /* 0x0000007193207211 */ /* 0x080fe400078010ff */
[----:B------:R-:W-:Y:S02]  /*10250*/  LEA R30, P1, R9, R113, 0x2 ;  /* 0x00000071091e7211 */ /* 0x000fe400078210ff */
[-C--:B------:R-:W-:Y:S02]  /*10260*/  LEA.HI.X R10, R147, R114.reuse, R10, 0x2, P0 ;  /* 0x00000072930a7211 */ /* 0x080fe400000f140a */
[----:B------:R-:W-:Y:S01]  /*10270*/  LEA.HI.X R8, R9, R114, R8, 0x2, P1 ;  /* 0x0000007209087211 */ /* 0x000fe200008f1408 */
[----:B------:R-:W4:Y:S01]  /*10280*/  LDL.LU R147, [R1+0x7d4] ;  /* 0x0007d40001937983 */ /* 0x000f220000300800 */
[----:B--2---:R-:W-:-:S02]  /*10290*/  SHF.R.S32.HI R5, RZ, 0x1f, R13 ;  /* 0x0000001fff057819 */ /* 0x004fc4000001140d */
[-C--:B------:R-:W-:Y:S02]  /*102a0*/  LEA R28, P2, R13, R113.reuse, 0x2 ;  /* 0x000000710d1c7211 */ /* 0x080fe400078410ff */
[----:B---3--:R-:W-:Y:S02]  /*102b0*/  SHF.R.S32.HI R120, RZ, 0x1f, R11 ;  /* 0x0000001fff787819 */ /* 0x008fe4000001140b */
[----:B------:R-:W-:Y:S02]  /*102c0*/  LEA R26, P3, R11, R113, 0x2 ;  /* 0x000000710b1a7211 */ /* 0x000fe400078610ff */
[-C--:B------:R-:W-:Y:S02]  /*102d0*/  LEA.HI.X R5, R13, R114.reuse, R5, 0x2, P2 ;  /* 0x000000720d057211 */ /* 0x080fe400010f1405 */
[----:B------:R-:W-:Y:S02]  /*102e0*/  LEA.HI.X R120, R11, R114, R120, 0x2, P3 ;  /* 0x000000720b787211 */ /* 0x000fe400018f1478 */
[----:B------:R-:W-:-:S02]  /*102f0*/  SHF.R.S32.HI R121, RZ, 0x1f, R143 ;  /* 0x0000001fff797819 */ /* 0x000fc4000001148f */
[----:B------:R-:W-:Y:S02]  /*10300*/  SHF.R.S32.HI R122, RZ, 0x1f, R145 ;  /* 0x0000001fff7a7819 */ /* 0x000fe40000011491 */
[-C--:B------:R-:W-:Y:S02]  /*10310*/  LEA R24, P0, R143, R113.reuse, 0x2 ;  /* 0x000000718f187211 */ /* 0x080fe400078010ff */
[-C--:B------:R-:W-:Y:S02]  /*10320*/  LEA R13, P1, R145, R113.reuse, 0x2 ;  /* 0x00000071910d7211 */ /* 0x080fe400078210ff */
[----:B----4-:R-:W-:Y:S02]  /*10330*/  SHF.R.S32.HI R123, RZ, 0x1f, R146 ;  /* 0x0000001fff7b7819 */ /* 0x010fe40000011492 */
[----:B------:R-:W-:Y:S02]  /*10340*/  LEA R11, P2, R146, R113, 0x2 ;  /* 0x00000071920b7211 */ /* 0x000fe400078410ff */
[----:B------:R-:W-:-:S02]  /*10350*/  SHF.R.S32.HI R124, RZ, 0x1f, R149 ;  /* 0x0000001fff7c7819 */ /* 0x000fc40000011495 */
[-C--:B------:R-:W-:Y:S02]  /*10360*/  LEA R9, P3, R149, R113.reuse, 0x2 ;  /* 0x0000007195097211 */ /* 0x080fe400078610ff */
[-C--:B------:R-:W-:Y:S02]  /*10370*/  LEA.HI.X R121, R143, R114.reuse, R121, 0x2, P0 ;  /* 0x000000728f797211 */ /* 0x080fe400000f1479 */
[-C--:B------:R-:W-:Y:S01]  /*10380*/  LEA.HI.X R122, R145, R114.reuse, R122, 0x2, P1 ;  /* 0x00000072917a7211 */ /* 0x080fe200008f147a */
[----:B------:R-:W2:Y:S01]  /*10390*/  LDL.LU R143, [R1+0x7d8] ;  /* 0x0007d800018f7983 */ /* 0x000ea20000300800 */
[----:B------:R-:W-:Y:S02]  /*103a0*/  LEA.HI.X R123, R146, R114, R123, 0x2, P2 ;  /* 0x00000072927b7211 */ /* 0x000fe400010f147b */
[----:B------:R-:W-:Y:S01]  /*103b0*/  SHF.R.S32.HI R115, RZ, 0x1f, R148 ;  /* 0x0000001fff737819 */ /* 0x000fe20000011494 */
[----:B------:R-:W3:Y:S01]  /*103c0*/  LDL.LU R145, [R1+0x7dc] ;  /* 0x0007dc0001917983 */ /* 0x000ee20000300800 */
[----:B------:R-:W-:-:S02]  /*103d0*/  LEA R119, P1, R148, R113, 0x2 ;  /* 0x0000007194777211 */ /* 0x000fc400078210ff */
[-C--:B------:R-:W-:Y:S01]  /*103e0*/  LEA.HI.X R124, R149, R114.reuse, R124, 0x2, P3 ;  /* 0x00000072957c7211 */ /* 0x080fe200018f147c */
[----:B------:R-:W4:Y:S01]  /*103f0*/  LDL.LU R146, [R1+0x7e0] ;  /* 0x0007e00001927983 */ /* 0x000f220000300800 */
[----:B------:R-:W-:-:S03]  /*10400*/  LEA.HI.X R126, R148, R114, R115, 0x2, P1 ;  /* 0x00000072947e7211 */ /* 0x000fc600008f1473 */
[----:B------:R-:W4:Y:S04]  /*10410*/  LDL.LU R149, [R1+0x7e4] ;  /* 0x0007e40001957983 */ /* 0x000f280000300800 */
[----:B------:R-:W4:Y:S01]  /*10420*/  LDL.LU R148, [R1+0x7e8] ;  /* 0x0007e80001947983 */ /* 0x000f220000300800 */
[----:B------:R-:W-:Y:S02]  /*10430*/  SHF.R.S32.HI R116, RZ, 0x1f, R150 ;  /* 0x0000001fff747819 */ /* 0x000fe40000011496 */
[-C--:B------:R-:W-:Y:S02]  /*10440*/  LEA R128, P2, R150, R113.reuse, 0x2 ;  /* 0x0000007196807211 */ /* 0x080fe400078410ff */
[----:B------:R-:W-:Y:S02]  /*10450*/  SHF.R.S32.HI R118, RZ, 0x1f, R151 ;  /* 0x0000001fff767819 */ /* 0x000fe40000011497 */
[----:B------:R-:W-:-:S02]  /*10460*/  LEA R131, P3, R151, R113, 0x2 ;  /* 0x0000007197837211 */ /* 0x000fc400078610ff */
[-C--:B------:R-:W-:Y:S02]  /*10470*/  LEA.HI.X R127, R150, R114.reuse, R116, 0x2, P2 ;  /* 0x00000072967f7211 */ /* 0x080fe400010f1474 */
[----:B------:R-:W-:Y:S01]  /*10480*/  LEA.HI.X R130, R151, R114, R118, 0x2, P3 ;  /* 0x0000007297827211 */ /* 0x000fe200018f1476 */
[----:B------:R-:W4:Y:S04]  /*10490*/  LDL.LU R150, [R1+0x7ec] ;  /* 0x0007ec0001967983 */ /* 0x000f280000300800 */
[----:B------:R-:W4:Y:S04]  /*104a0*/  LDL.LU R151, [R1+0x7f0] ;  /* 0x0007f00001977983 */ /* 0x000f280000300800 */
[----:B-1----:R-:W4:Y:S04]  /*104b0*/  LDL.LU R0, [R1+0x7f4] ;  /* 0x0007f40001007983 */ /* 0x002f280000300800 */
        /* <DEDUP_REMOVED lines=8> */
[CC--:B------:R-:W-:Y:S02]  /*10540*/  LEA R7, P0, R140.reuse, R113.reuse, 0x2 ;  /* 0x000000718c077211 */ /* 0x0c0fe400078010ff */
[----:B------:R-:W-:Y:S02]  /*10550*/  SHF.R.S32.HI R115, RZ, 0x1f, R141 ;  /* 0x0000001fff737819 */ /* 0x000fe4000001148d */
[----:B------:R-:W-:Y:S02]  /*10560*/  LEA.HI.X R125, R140, R114, R117, 0x2, P0 ;  /* 0x000000728c7d7211 */ /* 0x000fe400000f1475 */
[-C--:B------:R-:W-:Y:S02]  /*10570*/  LEA R129, P0, R141, R113.reuse, 0x2 ;  /* 0x000000718d817211 */ /* 0x080fe400078010ff */
[----:B------:R-:W-:Y:S02]  /*10580*/  SHF.R.S32.HI R117, RZ, 0x1f, R144 ;  /* 0x0000001fff757819 */ /* 0x000fe40000011490 */
[----:B------:R-:W-:-:S02]  /*10590*/  LEA R136, P2, R144, R113, 0x2 ;  /* 0x0000007190887211 */ /* 0x000fc400078410ff */
[-C--:B------:R-:W-:Y:S02]  /*105a0*/  LEA.HI.X R132, R141, R114.reuse, R115, 0x2, P0 ;  /* 0x000000728d847211 */ /* 0x080fe400000f1473 */
[----:B------:R-:W-:Y:S02]  /*105b0*/  SHF.R.S32.HI R116, RZ, 0x1f, R142 ;  /* 0x0000001fff747819 */ /* 0x000fe4000001148e */
[----:B------:R-:W-:Y:S02]  /*105c0*/  SHF.R.S32.HI R118, RZ, 0x1f, R147 ;  /* 0x0000001fff767819 */ /* 0x000fe40000011493 */
[-C--:B------:R-:W-:Y:S02]  /*105d0*/  LEA R133, P1, R142, R113.reuse, 0x2 ;  /* 0x000000718e857211 */ /* 0x080fe400078210ff */
[----:B------:R-:W-:Y:S02]  /*105e0*/  LEA R139, P3, R147, R113, 0x2 ;  /* 0x00000071938b7211 */ /* 0x000fe400078610ff */
[----:B------:R-:W-:-:S02]  /*105f0*/  LEA.HI.X R135, R144, R114, R117, 0x2, P2 ;  /* 0x0000007290877211 */ /* 0x000fc400010f1475 */
[-C--:B------:R-:W-:Y:S02]  /*10600*/  LEA.HI.X R134, R142, R114.reuse, R116, 0x2, P1 ;  /* 0x000000728e867211 */ /* 0x080fe400008f1474 */
[----:B------:R-:W-:Y:S02]  /*10610*/  LEA.HI.X R138, R147, R114, R118, 0x2, P3 ;  /* 0x00000072938a7211 */ /* 0x000fe400018f1476 */
[----:B--2---:R-:W-:Y:S02]  /*10620*/  SHF.R.S32.HI R115, RZ, 0x1f, R143 ;  /* 0x0000001fff737819 */ /* 0x004fe4000001148f */
[----:B------:R-:W-:Y:S02]  /*10630*/  LEA R137, P0, R143, R113, 0x2 ;  /* 0x000000718f897211 */ /* 0x000fe400078010ff */
[----:B---3--:R-:W-:Y:S02]  /*10640*/  SHF.R.S32.HI R116, RZ, 0x1f, R145 ;  /* 0x0000001fff747819 */ /* 0x008fe40000011491 */
[----:B----4-:R-:W-:-:S02]  /*10650*/  SHF.R.S32.HI R117, RZ, 0x1f, R146 ;  /* 0x0000001fff757819 */ /* 0x010fc40000011492 */
[CC--:B------:R-:W-:Y:S02]  /*10660*/  LEA R144, P2, R146.reuse, R113.reuse, 0x2 ;  /* 0x0000007192907211 */ /* 0x0c0fe400078410ff */
[-C--:B------:R-:W-:Y:S02]  /*10670*/  LEA.HI.X R140, R143, R114.reuse, R115, 0x2, P0 ;  /* 0x000000728f8c7211 */ /* 0x080fe400000f1473 */
[----:B------:R-:W-:Y:S02]  /*10680*/  SHF.R.S32.HI R118, RZ, 0x1f, R149 ;  /* 0x0000001fff767819 */ /* 0x000fe40000011495 */
[-C--:B------:R-:W-:Y:S02]  /*10690*/  LEA R141, P1, R145, R113.reuse, 0x2 ;  /* 0x00000071918d7211 */ /* 0x080fe400078210ff */
[----:B------:R-:W-:Y:S02]  /*106a0*/  LEA R147, P3, R149, R113, 0x2 ;  /* 0x0000007195937211 */ /* 0x000fe400078610ff */
[----:B------:R-:W-:-:S02]  /*106b0*/  LEA.HI.X R143, R146, R114, R117, 0x2, P2 ;  /* 0x00000072928f7211 */ /* 0x000fc400010f1475 */
[-C--:B------:R-:W-:Y:S02]  /*106c0*/  LEA.HI.X R142, R145, R114.reuse, R116, 0x2, P1 ;  /* 0x00000072918e7211 */ /* 0x080fe400008f1474 */
[----:B------:R-:W-:Y:S02]  /*106d0*/  LEA.HI.X R146, R149, R114, R118, 0x2, P3 ;  /* 0x0000007295927211 */ /* 0x000fe400018f1476 */
[----:B------:R-:W-:Y:S02]  /*106e0*/  SHF.R.S32.HI R115, RZ, 0x1f, R148 ;  /* 0x0000001fff737819 */ /* 0x000fe40000011494 */
[----:B------:R-:W-:-:S04]  /*106f0*/  LEA R145, P0, R148, R113, 0x2 ;  /* 0x0000007194917211 */ /* 0x000fc800078010ff */
[-C--:B------:R-:W-:Y:S02]  /*10700*/  LEA.HI.X R148, R148, R114.reuse, R115, 0x2, P0 ;  /* 0x0000007294947211 */ /* 0x080fe400000f1473 */
[----:B------:R-:W-:Y:S02]  /*10710*/  SHF.R.S32.HI R116, RZ, 0x1f, R150 ;  /* 0x0000001fff747819 */ /* 0x000fe40000011496 */
[-C--:B------:R-:W-:Y:S02]  /*10720*/  LEA R2, P2, R151, R113.reuse, 0x2 ;  /* 0x0000007197027211 */ /* 0x080fe400078410ff */
[C---:B------:R-:W-:Y:S02]  /*10730*/  LEA R149, P1, R150.reuse, R113, 0x2 ;  /* 0x0000007196957211 */ /* 0x040fe400078210ff */
[----:B------:R-:W-:Y:S01]  /*10740*/  SHF.R.S32.HI R117, RZ, 0x1f, R151 ;  /* 0x0000001fff757819 */ /* 0x000fe20000011497 */
[----:B------:R1:W-:Y:S01]  /*10750*/  STL [R1+0x4], R2 ;  /* 0x0000040201007387 */ /* 0x0003e20000100800 */
[----:B------:R-:W-:-:S02]  /*10760*/  LEA.HI.X R150, R150, R114, R116, 0x2, P1 ;  /* 0x0000007296967211 */ /* 0x000fc400008f1474 */
[-C--:B------:R-:W-:Y:S02]  /*10770*/  LEA.HI.X R6, R151, R114.reuse, R117, 0x2, P2 ;  /* 0x0000007297067211 */ /* 0x080fe400010f1475 */
[-C--:B------:R-:W-:Y:S01]  /*10780*/  LEA R15, P1, R14, R113.reuse, 0x2 ;  /* 0x000000710e0f7211 */ /* 0x080fe200078210ff */
[----:B-1----:R-:W1:Y:S01]  /*10790*/  LDC R2, c[0x0][0x238] ;  /* 0x00008e00ff027b82 */ /* 0x002e620000000800 */
[----:B------:R-:W-:Y:S02]  /*107a0*/  SHF.R.S32.HI R115, RZ, 0x1f, R0 ;  /* 0x0000001fff737819 */ /* 0x000fe40000011400 */
[C---:B------:R-:W-:Y:S01]  /*107b0*/  LEA R151, P0, R0.reuse, R113, 0x2 ;  /* 0x0000007100977211 */ /* 0x040fe200078010ff */
[----:B------:R2:W-:Y:S01]  /*107c0*/  STL [R1], R6 ;  /* 0x0000000601007387 */ /* 0x0005e20000100800 */
[----:B------:R-:W-:Y:S02]  /*107d0*/  SHF.R.S32.HI R118, RZ, 0x1f, R3 ;  /* 0x0000001fff767819 */ /* 0x000fe40000011403 */
[----:B------:R-:W-:Y:S01]  /*107e0*/  LEA.HI.X R0, R0, R114, R115, 0x2, P0 ;  /* 0x0000007200007211 */ /* 0x000fe200000f1473 */
[----:B------:R3:W-:Y:S01]  /*107f0*/  STL [R1+0xc], R15 ;  /* 0x00000c0f01007387 */ /* 0x0007e20000100800 */
[----:B------:R-:W-:-:S02]  /*10800*/  SHF.R.S32.HI R116, RZ, 0x1f, R14 ;  /* 0x0000001fff747819 */ /* 0x000fc4000001140e */
[----:B------:R-:W-:Y:S02]  /*10810*/  SHF.R.S32.HI R117, RZ, 0x1f, R4 ;  /* 0x0000001fff757819 */ /* 0x000fe40000011404 */
[-C--:B--2---:R-:W-:Y:S02]  /*10820*/  LEA R6, P2, R4, R113.reuse, 0x2 ;  /* 0x0000007104067211 */ /* 0x084fe400078410ff */
[C---:B---3--:R-:W-:Y:S01]  /*10830*/  LEA R15, P3, R3.reuse, R113, 0x2 ;  /* 0x00000071030f7211 */ /* 0x048fe200078610ff */
[----:B------:R2:W-:Y:S01]  /*10840*/  STL [R1+0x8], R0 ;  /* 0x0000080001007387 */ /* 0x0005e20000100800 */
[-C--:B------:R-:W-:Y:S02]  /*10850*/  LEA.HI.X R14, R14, R114.reuse, R116, 0x2, P1 ;  /* 0x000000720e0e7211 */ /* 0x080fe400008f1474 */
[----:B------:R-:W-:Y:S02]  /*10860*/  LEA.HI.X R3, R3, R114, R118, 0x2, P3 ;  /* 0x0000007203037211 */ /* 0x000fe400018f1476 */
[----:B------:R-:W-:-:S02]  /*10870*/  SHF.R.S32.HI R115, RZ, 0x1f, R22 ;  /* 0x0000001fff737819 */ /* 0x000fc40000011416 */
[-C--:B------:R-:W-:Y:S02]  /*10880*/  LEA R118, P0, R22, R113.reuse, 0x2 ;  /* 0x0000007116767211 */ /* 0x080fe400078010ff */
[----:B------:R-:W-:Y:S02]  /*10890*/  LEA.HI.X R4, R4, R114, R117, 0x2, P2 ;  /* 0x0000007204047211 */ /* 0x000fe400010f1475 */
[----:B------:R-:W-:Y:S02]  /*108a0*/  SHF.R.S32.HI R116, RZ, 0x1f, R20 ;  /* 0x0000001fff747819 */ /* 0x000fe40000011414 */
[-C--:B--2---:R-:W-:Y:S02]  /*108b0*/  LEA R0, P1, R20, R113.reuse, 0x2 ;  /* 0x0000007114007211 */ /* 0x084fe400078210ff */
[----:B------:R-:W-:Y:S02]  /*108c0*/  SHF.R.S32.HI R117, RZ, 0x1f, R18 ;  /* 0x0000001fff757819 */ /* 0x000fe40000011412 */
[----:B------:R-:W-:-:S02]  /*108d0*/  LEA R113, P2, R18, R113, 0x2 ;  /* 0x0000007112717211 */ /* 0x000fc400078410ff */
[-C--:B------:R-:W-:Y:S02]  /*108e0*/  LEA.HI.X R115, R22, R114.reuse, R115, 0x2, P0 ;  /* 0x0000007216737211 */ /* 0x080fe400000f1473 */
[----:B------:R-:W-:Y:S01]  /*108f0*/  SHF.R.S32.HI R17, RZ, 0x1f, R17 ;  /* 0x0000001fff117819 */ /* 0x000fe20000011411 */
[----:B------:R-:W2:Y:S01]  /*10900*/  LDL.LU R22, [R1+0x188c] ;  /* 0x00188c0001167983 */ /* 0x000ea20000300800 */
[-C--:B------:R-:W-:Y:S02]  /*10910*/  LEA.HI.X R116, R20, R114.reuse, R116, 0x2, P1 ;  /* 0x0000007214747211 */ /* 0x080fe400008f1474 */
[----:B------:R-:W-:Y:S01]  /*10920*/  LEA.HI.X R117, R18, R114, R117, 0x2, P2 ;  /* 0x0000007212757211 */ /* 0x000fe200010f1475 */
[----:B------:R-:W3:Y:S01]  /*10930*/  LDL.LU R20, [R1+0x1888] ;  /* 0x0018880001147983 */ /* 0x000ee20000300800 */
[----:B-1----:R-:W-:-:S03]  /*10940*/  SHF.L.U64.HI R2, R2, 0x2, R17 ;  /* 0x0000000202027819 */ /* 0x002fc60000010211 */
[----:B------:R-:W4:Y:S04]  /*10950*/  LDL.LU R18, [R1+0x1884] ;  /* 0x0018840001127983 */ /* 0x000f280000300800 */
[----:B------:R-:W2:Y:S01]  /*10960*/  LDL.LU R17, [R1+0x1880] ;  /* 0x0018800001117983 */ /* 0x000ea20000300800 */
[----:B------:R-:W-:Y:S02]  /*10970*/  IADD3 R156, P3, R156, UR12, RZ ;  /* 0x0000000c9c9c7c10 */ /* 0x000fe4000ff7e0ff */
[----:B------:R-:W-:Y:S02]  /*10980*/  IADD3 R158, P2, R158, UR12, RZ ;  /* 0x0000000c9e9e7c10 */ /* 0x000fe4000ff5e0ff */
[----:B------:R-:W-:Y:S02]  /*10990*/  IADD3.X R155, R155, UR13, RZ, P3, !PT ;  /* 0x0000000d9b9b7c10 */ /* 0x000fe40009ffe4ff */
[----:B------:R-:W-:-:S02]  /*109a0*/  IADD3 R170, P3, R170, UR12, RZ ;  /* 0x0000000caaaa7c10 */ /* 0x000fc4000ff7e0ff */
[----:B------:R-:W-:Y:S02]  /*109b0*/  IADD3.X R157, R157, UR13, RZ, P2, !PT ;  /* 0x0000000d9d9d7c10 */ /* 0x000fe400097fe4ff */
[----:B------:R-:W-:Y:S02]  /*109c0*/  IADD3 R172, P2, R172, UR12, RZ ;  /* 0x0000000cacac7c10 */ /* 0x000fe4000ff5e0ff */
[----:B------:R-:W-:Y:S02]  /*109d0*/  IADD3 R152, P0, R152, UR12, RZ ;  /* 0x0000000c98987c10 */ /* 0x000fe4000ff1e0ff */
[----:B------:R-:W-:Y:S02]  /*109e0*/  IADD3.X R169, R169, UR13, RZ, P3, !PT ;  /* 0x0000000da9a97c10 */ /* 0x000fe40009ffe4ff */
[----:B------:R-:W-:Y:S02]  /*109f0*/  IADD3 R184, P3, R184, UR12, RZ ;  /* 0x0000000cb8b87c10 */ /* 0x000fe4000ff7e0ff */
[----:B------:R-:W-:-:S02]  /*10a00*/  IADD3.X R171, R171, UR13, RZ, P2, !PT ;  /* 0x0000000dabab7c10 */ /* 0x000fc400097fe4ff */
[----:B------:R-:W-:Y:S02]  /*10a10*/  IADD3 R186, P2, R186, UR12, RZ ;  /* 0x0000000cbaba7c10 */ /* 0x000fe4000ff5e0ff */
[----:B------:R-:W-:Y:S02]  /*10a20*/  IADD3.X R23, R23, UR13, RZ, P0, !PT ;  /* 0x0000000d17177c10 */ /* 0x000fe400087fe4ff */
[----:B------:R-:W-:Y:S02]  /*10a30*/  IADD3 R154, P4, R154, UR12, RZ ;  /* 0x0000000c9a9a7c10 */ /* 0x000fe4000ff9e0ff */
[----:B------:R-:W-:Y:S02]  /*10a40*/  IADD3 R166, P0, R166, UR12, RZ ;  /* 0x0000000ca6a67c10 */ /* 0x000fe4000ff1e0ff */
[----:B------:R-:W-:Y:S02]  /*10a50*/  IADD3.X R183, R183, UR13, RZ, P3, !PT ;  /* 0x0000000db7b77c10 */ /* 0x000fe40009ffe4ff */
[----:B------:R-:W-:-:S02]  /*10a60*/  IADD3 R198, P3, R198, UR12, RZ ;  /* 0x0000000cc6c67c10 */ /* 0x000fc4000ff7e0ff */
[----:B------:R-:W-:Y:S02]  /*10a70*/  IADD3.X R185, R185, UR13, RZ, P2, !PT ;  /* 0x0000000db9b97c10 */ /* 0x000fe400097fe4ff */
[----:B------:R-:W-:Y:S02]  /*10a80*/  IADD3 R200, P2, R200, UR12, RZ ;  /* 0x0000000cc8c87c10 */ /* 0x000fe4000ff5e0ff */
[----:B------:R-:W-:Y:S02]  /*10a90*/  IADD3.X R153, R153, UR13, RZ, P4, !PT ;  /* 0x0000000d99997c10 */ /* 0x000fe4000a7fe4ff */
[----:B------:R-:W-:Y:S02]  /*10aa0*/  IADD3.X R165, R165, UR13, RZ, P0, !PT ;  /* 0x0000000da5a57c10 */ /* 0x000fe400087fe4ff */
[----:B------:R-:W-:Y:S02]  /*10ab0*/  IADD3 R168, P4, R168, UR12, RZ ;  /* 0x0000000ca8a87c10 */ /* 0x000fe4000ff9e0ff */
[----:B------:R-:W-:-:S02]  /*10ac0*/  IADD3 R180, P0, R180, UR12, RZ ;  /* 0x0000000cb4b47c10 */ /* 0x000fc4000ff1e0ff */
[----:B------:R-:W-:Y:S02]  /*10ad0*/  IADD3.X R197, R197, UR13, RZ, P3, !PT ;  /* 0x0000000dc5c57c10 */ /* 0x000fe40009ffe4ff */
[----:B------:R-:W-:Y:S02]  /*10ae0*/  IADD3 R212, P3, R212, UR12, RZ ;  /* 0x0000000cd4d47c10 */ /* 0x000fe4000ff7e0ff */
[----:B------:R-:W-:Y:S02]  /*10af0*/  IADD3.X R199, R199, UR13, RZ, P2, !PT ;  /* 0x0000000dc7c77c10 */ /* 0x000fe400097fe4ff */
[----:B------:R-:W-:Y:S02]  /*10b00*/  IADD3 R214, P2, R214, UR12, RZ ;  /* 0x0000000cd6d67c10 */ /* 0x000fe4000ff5e0ff */
[----:B------:R-:W-:Y:S02]  /*10b10*/  IADD3.X R167, R167, UR13, RZ, P4, !PT ;  /* 0x0000000da7a77c10 */ /* 0x000fe4000a7fe4ff */
[----:B------:R-:W-:-:S02]  /*10b20*/  IADD3.X R179, R179, UR13, RZ, P0, !PT ;  /* 0x0000000db3b37c10 */ /* 0x000fc400087fe4ff */
[----:B------:R-:W-:Y:S02]  /*10b30*/  IADD3 R182, P4, R182, UR12, RZ ;  /* 0x0000000cb6b67c10 */ /* 0x000fe4000ff9e0ff */
[----:B------:R-:W-:Y:S02]  /*10b40*/  IADD3 R194, P0, R194, UR12, RZ ;  /* 0x0000000cc2c27c10 */ /* 0x000fe4000ff1e0ff */
[----:B------:R-:W-:Y:S02]  /*10b50*/  IADD3.X R211, R211, UR13, RZ, P3, !PT ;  /* 0x0000000dd3d37c10 */ /* 0x000fe40009ffe4ff */
[----:B------:R-:W-:Y:S02]  /*10b60*/  IADD3 R226, P3, R226, UR12, RZ ;  /* 0x0000000ce2e27c10 */ /* 0x000fe4000ff7e0ff */
[----:B------:R-:W-:Y:S02]  /*10b70*/  IADD3.X R213, R213, UR13, RZ, P2, !PT ;  /* 0x0000000dd5d57c10 */ /* 0x000fe400097fe4ff */
[----:B------:R-:W-:-:S02]  /*10b80*/  IADD3 R228, P2, R228, UR12, RZ ;  /* 0x0000000ce4e47c10 */ /* 0x000fc4000ff5e0ff */
[----:B------:R-:W-:Y:S02]  /*10b90*/  IADD3.X R181, R181, UR13, RZ, P4, !PT ;  /* 0x0000000db5b57c10 */ /* 0x000fe4000a7fe4ff */
[----:B------:R-:W-:Y:S02]  /*10ba0*/  IADD3.X R193, R193, UR13, RZ, P0, !PT ;  /* 0x0000000dc1c17c10 */ /* 0x000fe400087fe4ff */
[----:B------:R-:W-:Y:S02]  /*10bb0*/  IADD3 R196, P4, R196, UR12, RZ ;  /* 0x0000000cc4c47c10 */ /* 0x000fe4000ff9e0ff */
[----:B------:R-:W-:Y:S02]  /*10bc0*/  IADD3 R208, P0, R208, UR12, RZ ;  /* 0x0000000cd0d07c10 */ /* 0x000fe4000ff1e0ff */
[----:B------:R-:W-:Y:S02]  /*10bd0*/  IADD3.X R225, R225, UR13, RZ, P3, !PT ;  /* 0x0000000de1e17c10 */ /* 0x000fe40009ffe4ff */
[----:B------:R-:W-:-:S02]  /*10be0*/  IADD3 R240, P3, R240, UR12, RZ ;  /* 0x0000000cf0f07c10 */ /* 0x000fc4000ff7e0ff */
[----:B------:R-:W-:Y:S02]  /*10bf0*/  IADD3.X R227, R227, UR13, RZ, P2, !PT ;  /* 0x0000000de3e37c10 */ /* 0x000fe400097fe4ff */
[----:B------:R-:W-:Y:S01]  /*10c00*/  IADD3 R242, P2, R242, UR12, RZ ;  /* 0x0000000cf2f27c10 */ /* 0x000fe2000ff5e0ff */
[----:B------:R1:W-:Y:S01]  /*10c10*/  STL [R1+0x8d0], R2 ;  /* 0x0008d00201007387 */ /* 0x0003e20000100800 */
[----:B------:R-:W-:Y:S02]  /*10c20*/  IADD3.X R195, R195, UR13, RZ, P4, !PT ;  /* 0x0000000dc3c37c10 */ /* 0x000fe4000a7fe4ff */
[----:B------:R-:W-:Y:S02]  /*10c30*/  IADD3.X R207, R207, UR13, RZ, P0, !PT ;  /* 0x0000000dcfcf7c10 */ /* 0x000fe400087fe4ff */
[----:B------:R-:W-:Y:S02]  /*10c40*/  IADD3 R210, P4, R210, UR12, RZ ;  /* 0x0000000cd2d27c10 */ /* 0x000fe4000ff9e0ff */
[----:B------:R-:W-:-:S02]  /*10c50*/  IADD3 R222, P0, R222, UR12, RZ ;  /* 0x0000000cdede7c10 */ /* 0x000fc4000ff1e0ff */
[----:B------:R-:W-:Y:S02]  /*10c60*/  IADD3.X R239, R239, UR13, RZ, P3, !PT ;  /* 0x0000000defef7c10 */ /* 0x000fe40009ffe4ff */
[----:B------:R-:W-:Y:S02]  /*10c70*/  IADD3.X R241, R241, UR13, RZ, P2, !PT ;  /* 0x0000000df1f17c10 */ /* 0x000fe400097fe4ff */
[----:B-1----:R-:W-:Y:S02]  /*10c80*/  IADD3 R2, P2, R111, UR12, RZ ;  /* 0x0000000c6f027c10 */ /* 0x002fe4000ff5e0ff */
[----:B------:R-:W-:Y:S02]  /*10c90*/  IADD3.X R209, R209, UR13, RZ, P4, !PT ;  /* 0x0000000dd1d17c10 */ /* 0x000fe4000a7fe4ff */
[----:B------:R-:W-:Y:S02]  /*10ca0*/  IADD3.X R221, R221, UR13, RZ, P0, !PT ;  /* 0x0000000ddddd7c10 */ /* 0x000fe400087fe4ff */
[----:B------:R-:W-:-:S02]  /*10cb0*/  IADD3 R224, P4, R224, UR12, RZ ;  /* 0x0000000ce0e07c10 */ /* 0x000fc4000ff9e0ff */
[----:B------:R-:W-:Y:S02]  /*10cc0*/  IADD3 R236, P0, R236, UR12, RZ ;  /* 0x0000000cecec7c10 */ /* 0x000fe4000ff1e0ff */
[----:B------:R-:W-:Y:S02]  /*10cd0*/  IADD3.X R223, R223, UR13, RZ, P4, !PT ;  /* 0x0000000ddfdf7c10 */ /* 0x000fe4000a7fe4ff */
[----:B------:R-:W-:Y:S02]  /*10ce0*/  IADD3.X R235, R235, UR13, RZ, P0, !PT ;  /* 0x0000000debeb7c10 */ /* 0x000fe400087fe4ff */
[----:B------:R-:W-:Y:S02]  /*10cf0*/  IADD3 R238, P4, R238, UR12, RZ ;  /* 0x0000000ceeee7c10 */ /* 0x000fe4000ff9e0ff */
[----:B------:R-:W-:Y:S02]  /*10d00*/  IADD3 R250, P0, R250, UR12, RZ ;  /* 0x0000000cfafa7c10 */ /* 0x000fe4000ff1e0ff */
[----:B------:R-:W-:-:S02]  /*10d10*/  IADD3.X R237, R237, UR13, RZ, P4, !PT ;  /* 0x0000000deded7c10 */ /* 0x000fc4000a7fe4ff */
[----:B------:R-:W-:Y:S02]  /*10d20*/  IADD3.X R249, R249, UR13, RZ, P0, !PT ;  /* 0x0000000df9f97c10 */ /* 0x000fe400087fe4ff */
[----:B------:R-:W-:-:S04]  /*10d30*/  IADD3 R252, P4, R252, UR12, RZ ;  /* 0x0000000cfcfc7c10 */ /* 0x000fc8000ff9e0ff */
[----:B------:R-:W-:Y:S02]  /*10d40*/  IADD3.X R251, R251, UR13, RZ, P4, !PT ;  /* 0x0000000dfbfb7c10 */ /* 0x000fe4000a7fe4ff */
[----:B---3--:R-:W-:Y:S02]  /*10d50*/  IADD3 R20, P6, R20, UR12, RZ ;  /* 0x0000000c14147c10 */ /* 0x008fe4000ffde0ff */
[----:B----4-:R-:W-:Y:S02]  /*10d60*/  IADD3 R18, P1, R18, UR12, RZ ;  /* 0x0000000c12127c10 */ /* 0x010fe4000ff3e0ff */
[----:B------:R-:W-:Y:S02]  /*10d70*/  IADD3.X R19, R19, UR13, RZ, P6, !PT ;  /* 0x0000000d13137c10 */ /* 0x000fe4000b7fe4ff */
[----:B--2---:R-:W-:Y:S02]  /*10d80*/  IADD3.X R17, R17, UR13, RZ, P1, !PT ;  /* 0x0000000d11117c10 */ /* 0x004fe40008ffe4ff */
[----:B------:R-:W-:-:S02]  /*10d90*/  IADD3 R160, P1, R160, UR12, RZ ;  /* 0x0000000ca0a07c10 */ /* 0x000fc4000ff3e0ff */
[----:B------:R-:W-:Y:S02]  /*10da0*/  IADD3 R22, P5, R22, UR12, RZ ;  /* 0x0000000c16167c10 */ /* 0x000fe4000ffbe0ff */
[----:B------:R-:W-:Y:S02]  /*10db0*/  IADD3 R162, P6, R162, UR12, RZ ;  /* 0x0000000ca2a27c10 */ /* 0x000fe4000ffde0ff */
[----:B------:R-:W-:Y:S02]  /*10dc0*/  IADD3.X R159, R159, UR13, RZ, P1, !PT ;  /* 0x0000000d9f9f7c10 */ /* 0x000fe40008ffe4ff */
[----:B------:R-:W-:Y:S02]  /*10dd0*/  IADD3.X R21, R21, UR13, RZ, P5, !PT ;  /* 0x0000000d15157c10 */ /* 0x000fe4000affe4ff */
[----:B------:R-:W-:Y:S02]  /*10de0*/  IADD3 R174, P1, R174, UR12, RZ ;  /* 0x0000000caeae7c10 */ /* 0x000fe4000ff3e0ff */
[----:B------:R-:W-:-:S02]  /*10df0*/  IADD3.X R161, R161, UR13, RZ, P6, !PT ;  /* 0x0000000da1a17c10 */ /* 0x000fc4000b7fe4ff */
        /* <DEDUP_REMOVED lines=25> */
[----:B------:R-:W-:Y:S01]  /*10f90*/  IADD3 R232, P6, R232, UR12, RZ ;  /* 0x0000000ce8e87c10 */ /* 0x000fe2000ffde0ff */
[----:B------:R1:W-:Y:S01]  /*10fa0*/  STL [R1+0x1868], R18 ;  /* 0x0018681201007387 */ /* 0x0003e20000100800 */
[----:B------:R-:W-:Y:S02]  /*10fb0*/  IADD3.X R229, R229, UR13, RZ, P1, !PT ;  /* 0x0000000de5e57c10 */ /* 0x000fe40008ffe4ff */
[----:B------:R-:W-:Y:S02]  /*10fc0*/  IADD3.X R219, R219, UR13, RZ, P5, !PT ;  /* 0x0000000ddbdb7c10 */ /* 0x000fe4000affe4ff */
[----:B------:R-:W-:Y:S02]  /*10fd0*/  IADD3 R244, P1, R244, UR12, RZ ;  /* 0x0000000cf4f47c10 */ /* 0x000fe4000ff3e0ff */
[----:B------:R-:W-:-:S02]  /*10fe0*/  IADD3.X R231, R231, UR13, RZ, P6, !PT ;  /* 0x0000000de7e77c10 */ /* 0x000fc4000b7fe4ff */
[----:B-1----:R-:W-:Y:S02]  /*10ff0*/  IADD3 R18, P3, R112, UR12, RZ ;  /* 0x0000000c70127c10 */ /* 0x002fe4000ff7e0ff */
[----:B------:R-:W-:Y:S02]  /*11000*/  IADD3 R234, P5, R234, UR12, RZ ;  /* 0x0000000ceaea7c10 */ /* 0x000fe4000ffbe0ff */
[----:B------:R-:W-:Y:S01]  /*11010*/  IADD3 R246, P6, R246, UR12, RZ ;  /* 0x0000000cf6f67c10 */ /* 0x000fe2000ffde0ff */
[----:B------:R1:W-:Y:S01]  /*11020*/  STL [R1+0x604], R18 ;  /* 0x0006041201007387 */ /* 0x0003e20000100800 */
[----:B------:R-:W-:Y:S02]  /*11030*/  IADD3.X R243, R243, UR13, RZ, P1, !PT ;  /* 0x0000000df3f37c10 */ /* 0x000fe40008ffe4ff */
[----:B------:R-:W-:Y:S01]  /*11040*/  IADD3.X R233, R233, UR13, RZ, P5, !PT ;  /* 0x0000000de9e97c10 */ /* 0x000fe2000affe4ff */
[----:B------:R2:W-:Y:S01]  /*11050*/  STL [R1+0x60c], R2 ;  /* 0x00060c0201007387 */ /* 0x0005e20000100800 */
[----:B------:R-:W-:-:S02]  /*11060*/  IADD3.X R245, R245, UR13, RZ, P6, !PT ;  /* 0x0000000df5f57c10 */ /* 0x000fc4000b7fe4ff */
[----:B------:R-:W-:Y:S02]  /*11070*/  IADD3 R248, P5, R248, UR12, RZ ;  /* 0x0000000cf8f87c10 */ /* 0x000fe4000ffbe0ff */
[----:B-1----:R-:W-:Y:S02]  /*11080*/  IADD3 R18, P1, R110, UR12, RZ ;  /* 0x0000000c6e127c10 */ /* 0x002fe4000ff3e0ff */
[----:B--2---:R-:W-:-:S03]  /*11090*/  IADD3 R2, P6, R109, UR12, RZ ;  /* 0x0000000c6d027c10 */ /* 0x004fc6000ffde0ff */
[----:B------:R1:W-:Y:S01]  /*110a0*/  STL [R1+0x614], R18 ;  /* 0x0006141201007387 */ /* 0x0003e20000100800 */
[----:B------:R-:W-:-:S03]  /*110b0*/  IADD3.X R247, R247, UR13, RZ, P5, !PT ;  /* 0x0000000df7f77c10 */ /* 0x000fc6000affe4ff */
[----:B------:R2:W-:Y:S01]  /*110c0*/  STL [R1+0x61c], R2 ;  /* 0x00061c0201007387 */ /* 0x0005e20000100800 */
[----:B-1----:R-:W-:Y:S02]  /*110d0*/  IADD3 R18, P5, R108, UR12, RZ ;  /* 0x0000000c6c127c10 */ /* 0x002fe4000ffbe0ff */
[----:B--2---:R-:W-:-:S03]  /*110e0*/  IADD3 R2, P0, R107, UR12, RZ ;  /* 0x0000000c6b027c10 */ /* 0x004fc6000ff1e0ff */
[----:B------:R1:W-:Y:S04]  /*110f0*/  STL [R1+0x624], R18 ;  /* 0x0006241201007387 */ /* 0x0003e80000100800 */
[----:B------:R2:W-:Y:S01]  /*11100*/  STL [R1+0x62c], R2 ;  /* 0x00062c0201007387 */ /* 0x0005e20000100800 */
[----:B-1----:R-:W-:Y:S02]  /*11110*/  IADD3 R18, P4, R106, UR12, RZ ;  /* 0x0000000c6a127c10 */ /* 0x002fe4000ff9e0ff */
[----:B--2---:R-:W-:-:S03]  /*11120*/  IADD3.X R2, R105, UR13, RZ, P3, !PT ;  /* 0x0000000d69027c10 */ /* 0x004fc60009ffe4ff */
[----:B------:R1:W-:Y:S01]  /*11130*/  STL [R1+0x634], R18 ;  /* 0x0006341201007387 */ /* 0x0003e20000100800 */
[----:B------:R-:W-:-:S03]  /*11140*/  IADD3 R104, P3, R104, UR12, RZ ;  /* 0x0000000c68687c10 */ /* 0x000fc6000ff7e0ff */
[----:B------:R2:W-:Y:S01]  /*11150*/  STL [R1+0x600], R2 ;  /* 0x0006000201007387 */ /* 0x0005e20000100800 */
[----:B------:R-:W-:Y:S02]  /*11160*/  IADD3.X R101, R101, UR13, RZ, P1, !PT ;  /* 0x0000000d65657c10 */ /* 0x000fe40008ffe4ff */
[----:B-1----:R-:W-:Y:S01]  /*11170*/  IADD3.X R18, R103, UR13, RZ, P2, !PT ;  /* 0x0000000d67127c10 */ /* 0x002fe200097fe4ff */
[----:B------:R-:W-:Y:S01]  /*11180*/  STL [R1+0x63c], R104 ;  /* 0x00063c6801007387 */ /* 0x000fe20000100800 */
[----:B--2---:R-:W-:-:S03]  /*11190*/  IADD3 R2, P2, R102, UR12, RZ ;  /* 0x0000000c66027c10 */ /* 0x004fc6000ff5e0ff */
[----:B------:R1:W-:Y:S04]  /*111a0*/  STL [R1+0x608], R18 ;  /* 0x0006081201007387 */ /* 0x0003e80000100800 */
[----:B------:R2:W-:Y:S01]  /*111b0*/  STL [R1+0x644], R2 ;  /* 0x0006440201007387 */ /* 0x0005e20000100800 */
[----:B-1----:R-:W-:-:S03]  /*111c0*/  IADD3 R18, P1, R100, UR12, RZ ;  /* 0x0000000c64127c10 */ /* 0x002fc6000ff3e0ff */
[----:B------:R-:W-:Y:S01]  /*111d0*/  STL [R1+0x610], R101 ;  /* 0x0006106501007387 */ /* 0x000fe20000100800 */
        /* <DEDUP_REMOVED lines=152> */
[----:B------:R-:W-:Y:S01]  /*11b60*/  STL [R1+0x740], R18 ;  /* 0x0007401201007387 */ /* 0x000fe20000100800 */
[----:B------:R-:W-:-:S03]  /*11b70*/  IADD3 R13, P4, R13, UR12, RZ ;  /* 0x0000000c0d0d7c10 */ /* 0x000fc6000ff9e0ff */
[----:B------:R1:W-:Y:S01]  /*11b80*/  STL [R1+0x77c], R2 ;  /* 0x00077c0201007387 */ /* 0x0003e20000100800 */
[----:B------:R-:W-:-:S03]  /*11b90*/  IADD3.X R10, R10, UR13, RZ, P2, !PT ;  /* 0x0000000d0a0a7c10 */ /* 0x000fc600097fe4ff */
[----:B------:R-:W-:Y:S01]  /*11ba0*/  STL [R1+0x748], R16 ;  /* 0x0007481001007387 */ /* 0x000fe20000100800 */
[----:B-1----:R-:W-:-:S03]  /*11bb0*/  IADD3.X R2, R12, UR13, RZ, P3, !PT ;  /* 0x0000000d0c027c10 */ /* 0x002fc60009ffe4ff */
[----:B------:R-:W-:Y:S01]  /*11bc0*/  STL [R1+0x784], R13 ;  /* 0x0007840d01007387 */ /* 0x000fe20000100800 */
[----:B------:R-:W-:-:S03]  /*11bd0*/  IADD3 R11, P3, R11, UR12, RZ ;  /* 0x0000000c0b0b7c10 */ /* 0x000fc6000ff7e0ff */
[----:B------:R1:W-:Y:S04]  /*11be0*/  STL [R1+0x750], R2 ;  /* 0x0007500201007387 */ /* 0x0003e80000100800 */
[----:B------:R-:W-:Y:S01]  /*11bf0*/  STL [R1+0x78c], R11 ;  /* 0x00078c0b01007387 */ /* 0x000fe20000100800 */
[----:B-1----:R-:W-:-:S03]  /*11c00*/  IADD3 R2, P2, R9, UR12, RZ ;  /* 0x0000000c09027c10 */ /* 0x002fc6000ff5e0ff */
[----:B------:R-:W-:Y:S01]  /*11c10*/  STL [R1+0x758], R10 ;  /* 0x0007580a01007387 */ /* 0x000fe20000100800 */
[----:B------:R-:W-:Y:S02]  /*11c20*/  IADD3.X R9, R8, UR13, RZ, P1, !PT ;  /* 0x0000000d08097c10 */ /* 0x000fe40008ffe4ff */
[----:B------:R-:W-:Y:S01]  /*11c30*/  IADD3 R8, P1, R7, UR12, RZ ;  /* 0x0000000c07087c10 */ /* 0x000fe2000ff3e0ff */
[----:B------:R1:W-:Y:S04]  /*11c40*/  STL [R1+0x794], R2 ;  /* 0x0007940201007387 */ /* 0x0003e80000100800 */
[----:B------:R-:W-:Y:S01]  /*11c50*/  STL [R1+0x760], R9 ;  /* 0x0007600901007387 */ /* 0x000fe20000100800 */
[----:B-1----:R-:W-:-:S03]  /*11c60*/  IADD3.X R2, R5, UR13, RZ, P6, !PT ;  /* 0x0000000d05027c10 */ /* 0x002fc6000b7fe4ff */
[----:B------:R-:W-:Y:S01]  /*11c70*/  STL [R1+0x79c], R8 ;  /* 0x00079c0801007387 */ /* 0x000fe20000100800 */
[----:B------:R-:W-:Y:S02]  /*11c80*/  IADD3 R7, P6, R119, UR12, RZ ;  /* 0x0000000c77077c10 */ /* 0x000fe4000ffde0ff */
[----:B------:R-:W-:Y:S01]  /*11c90*/  IADD3.X R5, R120, UR13, RZ, P5, !PT ;  /* 0x0000000d78057c10 */ /* 0x000fe2000affe4ff */
[----:B------:R1:W-:Y:S04]  /*11ca0*/  STL [R1+0x768], R2 ;  /* 0x0007680201007387 */ /* 0x0003e80000100800 */
[----:B------:R2:W-:Y:S01]  /*11cb0*/  STL [R1+0x7a4], R7 ;  /* 0x0007a40701007387 */ /* 0x0005e20000100800 */
[----:B-1----:R-:W-:-:S03]  /*11cc0*/  IADD3.X R2, R121, UR13, RZ, P0, !PT ;  /* 0x0000000d79027c10 */ /* 0x002fc600087fe4ff */
[----:B------:R1:W-:Y:S01]  /*11cd0*/  STL [R1+0x770], R5 ;  /* 0x0007700501007387 */ /* 0x0003e20000100800 */
[----:B--2---:R-:W-:-:S03]  /*11ce0*/  IADD3.X R7, R122, UR13, RZ, P4, !PT ;  /* 0x0000000d7a077c10 */ /* 0x004fc6000a7fe4ff */
[----:B------:R2:W-:Y:S01]  /*11cf0*/  STL [R1+0x778], R2 ;  /* 0x0007780201007387 */ /* 0x0005e20000100800 */
[----:B-1----:R-:W-:-:S03]  /*11d00*/  IADD3.X R5, R123, UR13, RZ, P3, !PT ;  /* 0x0000000d7b057c10 */ /* 0x002fc60009ffe4ff */
[----:B------:R1:W-:Y:S01]  /*11d10*/  STL [R1+0x780], R7 ;  /* 0x0007800701007387 */ /* 0x0003e20000100800 */
[----:B--2---:R-:W-:-:S03]  /*11d20*/  IADD3.X R2, R124, UR13, RZ, P2, !PT ;  /* 0x0000000d7c027c10 */ /* 0x004fc600097fe4ff */
[----:B------:R2:W-:Y:S04]  /*11d30*/  STL [R1+0x788], R5 ;  /* 0x0007880501007387 */ /* 0x0005e80000100800 */
[----:B------:R3:W-:Y:S01]  /*11d40*/  STL [R1+0x790], R2 ;  /* 0x0007900201007387 */ /* 0x0007e20000100800 */
[----:B-1----:R-:W-:Y:S01]  /*11d50*/  IADD3.X R7, R125, UR13, RZ, P1, !PT ;  /* 0x0000000d7d077c10 */ /* 0x002fe20008ffe4ff */
[----:B------:R-:W-:Y:S01]  /*11d60*/  ULDC.64 UR12, c[0x0][0x218] ;  /* 0x00008600000c7ab9 */ /* 0x000fe20000000a00 */
[----:B--2---:R-:W-:-:S03]  /*11d70*/  IADD3 R5, P0, R128, UR14, RZ ;  /* 0x0000000e80057c10 */ /* 0x004fc6000ff1e0ff */
[----:B------:R1:W-:Y:S01]  /*11d80*/  STL [R1+0x798], R7 ;  /* 0x0007980701007387 */ /* 0x0003e20000100800 */
[----:B---3--:R-:W-:-:S03]  /*11d90*/  IADD3.X R2, R126, UR15, RZ, P6, !PT ;  /* 0x0000000f7e027c10 */ /* 0x008fc6000b7fe4ff */
[----:B------:R-:W-:Y:S01]  /*11da0*/  STL [R1+0x7ac], R5 ;  /* 0x0007ac0501007387 */ /* 0x000fe20000100800 */
[----:B------:R-:W-:-:S03]  /*11db0*/  ULDC.64 UR14, c[0x0][0x218] ;  /* 0x00008600000e7ab9 */ /* 0x000fc60000000a00 */
[----:B------:R2:W-:Y:S01]  /*11dc0*/  STL [R1+0x7a0], R2 ;  /* 0x0007a00201007387 */ /* 0x0005e20000100800 */
[----:B-1----:R-:W-:Y:S02]  /*11dd0*/  IADD3 R7, P1, R131, UR12, RZ ;  /* 0x0000000c83077c10 */ /* 0x002fe4000ff3e0ff */
[----:B--2---:R-:W-:-:S03]  /*11de0*/  IADD3.X R2, R127, UR13, RZ, P0, !PT ;  /* 0x0000000d7f027c10 */ /* 0x004fc600087fe4ff */
[----:B------:R-:W-:Y:S01]  /*11df0*/  STL [R1+0x7b4], R7 ;  /* 0x0007b40701007387 */ /* 0x000fe20000100800 */
[----:B------:R-:W-:Y:S01]  /*11e00*/  IADD3 R5, P0, R129, UR14, RZ ;  /* 0x0000000e81057c10 */ /* 0x000fe2000ff1e0ff */
[----:B------:R-:W-:Y:S02]  /*11e10*/  ULDC.64 UR12, c[0x0][0x218] ;  /* 0x00008600000c7ab9 */ /* 0x000fe40000000a00 */
[----:B------:R1:W-:Y:S04]  /*11e20*/  STL [R1+0x7a8], R2 ;  /* 0x0007a80201007387 */ /* 0x0003e80000100800 */
[----:B------:R2:W-:Y:S04]  /*11e30*/  STL [R1+0x7bc], R5 ;  /* 0x0007bc0501007387 */ /* 0x0005e80000100800 */
[----:B------:R-:W3:Y:S01]  /*11e40*/  LDL.LU R111, [R1+0x4] ;  /* 0x00000400016f7983 */ /* 0x000ee20000300800 */
[----:B-1----:R-:W-:Y:S01]  /*11e50*/  IADD3.X R2, R130, UR15, RZ, P1, !PT ;  /* 0x0000000f82027c10 */ /* 0x002fe20008ffe4ff */
[----:B------:R-:W-:Y:S01]  /*11e60*/  ULDC.64 UR14, c[0x0][0x218] ;  /* 0x00008600000e7ab9 */ /* 0x000fe20000000a00 */
[----:B--2---:R-:W-:-:S03]  /*11e70*/  IADD3 R5, P1, R133, UR12, RZ ;  /* 0x0000000c85057c10 */ /* 0x004fc6000ff3e0ff */
[----:B------:R1:W-:Y:S04]  /*11e80*/  STL [R1+0x7b0], R2 ;  /* 0x0007b00201007387 */ /* 0x0003e80000100800 */
[----:B------:R-:W-:Y:S01]  /*11e90*/  STL [R1+0x7c4], R5 ;  /* 0x0007c40501007387 */ /* 0x000fe20000100800 */
[----:B-1----:R-:W-:Y:S01]  /*11ea0*/  IADD3.X R2, R132, UR13, RZ, P0, !PT ;  /* 0x0000000d84027c10 */ /* 0x002fe200087fe4ff */
[----:B------:R-:W-:-:S04]  /*11eb0*/  ULDC.64 UR12, c[0x0][0x218] ;  /* 0x00008600000c7ab9 */ /* 0x000fc80000000a00 */
[----:B------:R1:W-:Y:S04]  /*11ec0*/  STL [R1+0x7b8], R2 ;  /* 0x0007b80201007387 */ /* 0x0003e80000100800 */
[----:B------:R-:W2:Y:S04]  /*11ed0*/  LDL.LU R112, [R1] ;  /* 0x0000000001707983 */ /* 0x000ea80000300800 */
[----:B------:R-:W4:Y:S01]  /*11ee0*/  LDL.LU R18, [R1+0xc] ;  /* 0x00000c0001127983 */ /* 0x000f220000300800 */
[----:B-1----:R-:W-:-:S05]  /*11ef0*/  IADD3 R2, P0, R136, UR12, RZ ;  /* 0x0000000c88027c10 */ /* 0x002fca000ff1e0ff */
[----:B------:R1:W-:Y:S04]  /*11f00*/  STL [R1+0x7cc], R2 ;  /* 0x0007cc0201007387 */ /* 0x0003e80000100800 */
[----:B------:R-:W4:Y:S01]  /*11f10*/  LDL.LU R114, [R1+0x8] ;  /* 0x0000080001727983 */ /* 0x000f220000300800 */
[----:B------:R-:W-:Y:S01]  /*11f20*/  IADD3.X R5, R134, UR13, RZ, P1, !PT ;  /* 0x0000000d86057c10 */ /* 0x000fe20008ffe4ff */
[----:B------:R-:W-:Y:S01]  /*11f30*/  ULDC.64 UR12, c[0x0][0x218] ;  /* 0x00008600000c7ab9 */ /* 0x000fe20000000a00 */
[----:B-1----:R-:W-:-:S03]  /*11f40*/  IADD3 R2, P1, R139, UR14, RZ ;  /* 0x0000000e8b027c10 */ /* 0x002fc6000ff3e0ff */
[----:B------:R1:W-:Y:S01]  /*11f50*/  STL [R1+0x7c0], R5 ;  /* 0x0007c00501007387 */ /* 0x0003e20000100800 */
[----:B------:R-:W-:Y:S01]  /*11f60*/  IADD3.X R7, R135, UR15, RZ, P0, !PT ;  /* 0x0000000f87077c10 */ /* 0x000fe200087fe4ff */
[----:B------:R-:W-:Y:S02]  /*11f70*/  ULDC.64 UR14, c[0x0][0x218] ;  /* 0x00008600000e7ab9 */ /* 0x000fe40000000a00 */
[----:B------:R1:W-:Y:S02]  /*11f80*/  STL [R1+0x7d4], R2 ;  /* 0x0007d40201007387 */ /* 0x0003e40000100800 */
[----:B-1----:R-:W-:Y:S02]  /*11f90*/  IADD3 R5, P0, R137, UR12, RZ ;  /* 0x0000000c89057c10 */ /* 0x002fe4000ff1e0ff */
[----:B------:R1:W-:Y:S01]  /*11fa0*/  STL [R1+0x7c8], R7 ;  /* 0x0007c80701007387 */ /* 0x0003e20000100800 */
[----:B------:R-:W-:Y:S01]  /*11fb0*/  IADD3.X R2, R138, UR13, RZ, P1, !PT ;  /* 0x0000000d8a027c10 */ /* 0x000fe20008ffe4ff */
[----:B------:R-:W-:-:S02]  /*11fc0*/  ULDC.64 UR12, c[0x0][0x218] ;  /* 0x00008600000c7ab9 */ /* 0x000fc40000000a00 */
[----:B------:R1:W-:Y:S04]  /*11fd0*/  STL [R1+0x7dc], R5 ;  /* 0x0007dc0501007387 */ /* 0x0003e80000100800 */
[----:B------:R1:W-:Y:S02]  /*11fe0*/  STL [R1+0x7d0], R2 ;  /* 0x0007d00201007387 */ /* 0x0003e40000100800 */
[----:B-1----:R-:W-:Y:S02]  /*11ff0*/  IADD3.X R7, R140, UR13, RZ, P0, !PT ;  /* 0x0000000d8c077c10 */ /* 0x002fe400087fe4ff */
[----:B------:R-:W-:Y:S02]  /*12000*/  IADD3 R5, P0, R144, UR14, RZ ;  /* 0x0000000e90057c10 */ /* 0x000fe4000ff1e0ff */
[----:B------:R-:W-:Y:S01]  /*12010*/  IADD3 R2, P1, R141, UR12, RZ ;  /* 0x0000000c8d027c10 */ /* 0x000fe2000ff3e0ff */
[----:B------:R-:W-:-:S04]  /*12020*/  ULDC.64 UR12, c[0x0][0x218] ;  /* 0x00008600000c7ab9 */ /* 0x000fc80000000a00 */
[----:B------:R1:W-:Y:S01]  /*12030*/  STL [R1+0x7e4], R2 ;  /* 0x0007e40201007387 */ /* 0x0003e20000100800 */
[----:B------:R-:W-:Y:S01]  /*12040*/  IADD3.X R8, R142, UR15, RZ, P1, !PT ;  /* 0x0000000f8e087c10 */ /* 0x000fe20008ffe4ff */
[----:B------:R-:W-:Y:S02]  /*12050*/  ULDC.64 UR14, c[0x0][0x218] ;  /* 0x00008600000e7ab9 */ /* 0x000fe40000000a00 */
[----:B-1----:R-:W4:Y:S04]  /*12060*/  LDL.LU R2, [R1+0x838] ;  /* 0x0008380001027983 */ /* 0x002f280000300800 */
[----:B------:R1:W-:Y:S04]  /*12070*/  STL [R1+0x7d8], R7 ;  /* 0x0007d80701007387 */ /* 0x0003e80000100800 */
[----:B------:R1:W-:Y:S02]  /*12080*/  STL [R1+0x7ec], R5 ;  /* 0x0007ec0501007387 */ /* 0x0003e40000100800 */
[----:B-1----:R-:W-:-:S02]  /*12090*/  IADD3 R7, P1, R147, UR12, RZ ;  /* 0x0000000c93077c10 */ /* 0x002fc4000ff3e0ff */
[----:B------:R1:W-:Y:S01]  /*120a0*/  STL [R1+0x7e0], R8 ;  /* 0x0007e00801007387 */ /* 0x0003e20000100800 */
[----:B------:R-:W-:Y:S01]  /*120b0*/  IADD3.X R5, R143, UR13, RZ, P0, !PT ;  /* 0x0000000d8f057c10 */ /* 0x000fe200087fe4ff */
[----:B------:R-:W-:Y:S02]  /*120c0*/  ULDC.64 UR12, c[0x0][0x218] ;  /* 0x00008600000c7ab9 */ /* 0x000fe40000000a00 */
[----:B------:R1:W-:Y:S04]  /*120d0*/  STL [R1+0x7f4], R7 ;  /* 0x0007f40701007387 */ /* 0x0003e80000100800 */
[----:B------:R1:W-:Y:S02]  /*120e0*/  STL [R1+0x7e8], R5 ;  /* 0x0007e80501007387 */ /* 0x0003e40000100800 */
[----:B-1----:R-:W-:-:S02]  /*120f0*/  IADD3 R8, P0, R145, UR12, RZ ;  /* 0x0000000c91087c10 */ /* 0x002fc4000ff1e0ff */
[----:B------:R-:W-:-:S03]  /*12100*/  IADD3.X R7, R146, UR13, RZ, P1, !PT ;  /* 0x0000000d92077c10 */ /* 0x000fc60008ffe4ff */
[----:B------:R1:W-:Y:S01]  /*12110*/  STL [R1+0x7fc], R8 ;  /* 0x0007fc0801007387 */ /* 0x0003e20000100800 */
[----:B------:R-:W-:Y:S01]  /*12120*/  ULDC.64 UR12, c[0x0][0x218] ;  /* 0x00008600000c7ab9 */ /* 0x000fe20000000a00 */
[----:B------:R-:W-:Y:S02]  /*12130*/  IADD3 R5, P1, R149, UR14, RZ ;  /* 0x0000000e95057c10 */ /* 0x000fe4000ff3e0ff */
[----:B------:R-:W-:Y:S04]  /*12140*/  STL [R1+0x7f0], R7 ;  /* 0x0007f00701007387 */ /* 0x000fe80000100800 */
[----:B------:R1:W-:Y:S02]  /*12150*/  STL [R1+0x804], R5 ;  /* 0x0008040501007387 */ /* 0x0003e40000100800 */
[----:B-1----:R-:W-:Y:S01]  /*12160*/  IADD3.X R8, R148, UR15, RZ, P0, !PT ;  /* 0x0000000f94087c10 */ /* 0x002fe200087fe4ff */
[----:B------:R-:W-:-:S04]  /*12170*/  ULDC.64 UR14, c[0x0][0x218] ;  /* 0x00008600000e7ab9 */ /* 0x000fc80000000a00 */
[----:B------:R1:W-:Y:S01]  /*12180*/  STL [R1+0x7f8], R8 ;  /* 0x0007f80801007387 */ /* 0x0003e20000100800 */
[----:B------:R-:W-:Y:S02]  /*12190*/  IADD3.X R5, R150, UR13, RZ, P1, !PT ;  /* 0x0000000d96057c10 */ /* 0x000fe40008ffe4ff */
[----:B---3--:R-:W-:Y:S01]  /*121a0*/  IADD3 R7, P0, R111, UR12, RZ ;  /* 0x0000000c6f077c10 */ /* 0x008fe2000ff1e0ff */
[----:B------:R-:W-:Y:S02]  /*121b0*/  ULDC.64 UR12, c[0x0][0x218] ;  /* 0x00008600000c7ab9 */ /* 0x000fe40000000a00 */
[----:B-1----:R-:W-:Y:S02]  /*121c0*/  IADD3 R8, P1, R151, UR12, RZ ;  /* 0x0000000c97087c10 */ /* 0x002fe4000ff3e0ff */
[----:B------:R-:W-:Y:S04]  /*121d0*/  STL [R1+0x80c], R7 ;  /* 0x00080c0701007387 */ /* 0x000fe80000100800 */
[----:B------:R2:W-:Y:S04]  /*121e0*/  STL [R1+0x800], R5 ;  /* 0x0008000501007387 */ /* 0x0005e80000100800 */
[----:B------:R-:W-:Y:S01]  /*121f0*/  STL [R1+0x814], R8 ;  /* 0x0008140801007387 */ /* 0x000fe20000100800 */
[----:B--2---:R-:W-:Y:S01]  /*12200*/  IADD3.X R5, R112, UR13, RZ, P0, !PT ;  /* 0x0000000d70057c10 */ /* 0x004fe200087fe4ff */
[----:B------:R-:W-:Y:S01]  /*12210*/  ULDC.64 UR12, c[0x0][0x218] ;  /* 0x00008600000c7ab9 */ /* 0x000fe20000000a00 */
[----:B----4-:R-:W-:-:S03]  /*12220*/  IADD3 R7, P0, R18, UR14, RZ ;  /* 0x0000000e12077c10 */ /* 0x010fc6000ff1e0ff */
[----:B------:R1:W-:Y:S04]  /*12230*/  STL [R1+0x808], R5 ;  /* 0x0008080501007387 */ /* 0x0003e80000100800 */
[----:B------:R2:W-:Y:S01]  /*12240*/  STL [R1+0x81c], R7 ;  /* 0x00081c0701007387 */ /* 0x0005e20000100800 */
[----:B-1----:R-:W-:Y:S01]  /*12250*/  IADD3.X R5, R114, UR15, RZ, P1, !PT ;  /* 0x0000000f72057c10 */ /* 0x002fe20008ffe4ff */
[----:B------:R-:W-:Y:S01]  /*12260*/  ULDC.64 UR14, c[0x0][0x218] ;  /* 0x00008600000e7ab9 */ /* 0x000fe20000000a00 */
[----:B--2---:R-:W-:Y:S02]  /*12270*/  IADD3 R7, P1, R6, UR12, RZ ;  /* 0x0000000c06077c10 */ /* 0x004fe4000ff3e0ff */
[----:B------:R-:W2:Y:S04]  /*12280*/  LDL.LU R6, [R1+0x187c] ;  /* 0x00187c0001067983 */ /* 0x000ea80000300800 */
[----:B------:R1:W-:Y:S02]  /*12290*/  STL [R1+0x810], R5 ;  /* 0x0008100501007387 */ /* 0x0003e40000100800 */
[----:B-1----:R-:W-:Y:S01]  /*122a0*/  IADD3.X R5, R14, UR13, RZ, P0, !PT ;  /* 0x0000000d0e057c10 */ /* 0x002fe200087fe4ff */
[----:B------:R-:W-:Y:S01]  /*122b0*/  ULDC.64 UR12, c[0x0][0x218] ;  /* 0x00008600000c7ab9 */ /* 0x000fe20000000a00 */
[----:B------:R-:W3:Y:S04]  /*122c0*/  LDL.LU R14, [R1+0x1878] ;  /* 0x00187800010e7983 */ /* 0x000ee80000300800 */
[----:B------:R-:W-:Y:S04]  /*122d0*/  STL [R1+0x824], R7 ;  /* 0x0008240701007387 */ /* 0x000fe80000100800 */
[----:B------:R1:W-:Y:S02]  /*122e0*/  STL [R1+0x818], R5 ;  /* 0x0008180501007387 */ /* 0x0003e40000100800 */
[----:B-1----:R-:W-:-:S02]  /*122f0*/  IADD3 R5, P0, R15, UR12, RZ ;  /* 0x0000000c0f057c10 */ /* 0x002fc4000ff1e0ff */
[----:B------:R-:W4:Y:S01]  /*12300*/  LDL.LU R15, [R1+0x1874] ;  /* 0x00187400010f7983 */ /* 0x000f220000300800 */
[----:B------:R-:W-:Y:S01]  /*12310*/  IADD3.X R7, R4, UR13, RZ, P1, !PT ;  /* 0x0000000d04077c10 */ /* 0x000fe20008ffe4ff */
[----:B------:R-:W-:Y:S02]  /*12320*/  ULDC.64 UR12, c[0x0][0x218] ;  /* 0x00008600000c7ab9 */ /* 0x000fe40000000a00 */
[----:B------:R-:W2:Y:S04]  /*12330*/  LDL.LU R4, [R1+0x1870] ;  /* 0x0018700001047983 */ /* 0x000ea80000300800 */
[----:B------:R1:W-:Y:S04]  /*12340*/  STL [R1+0x82c], R5 ;  /* 0x00082c0501007387 */ /* 0x0003e80000100800 */
[----:B------:R1:W-:Y:S02]  /*12350*/  STL [R1+0x820], R7 ;  /* 0x0008200701007387 */ /* 0x0003e40000100800 */
[----:B-1----:R-:W-:-:S02]  /*12360*/  IADD3 R5, P1, R118, UR14, RZ ;  /* 0x0000000e76057c10 */ /* 0x002fc4000ff3e0ff */
[----:B------:R-:W-:-:S03]  /*12370*/  IADD3.X R7, R3, UR15, RZ, P0, !PT ;  /* 0x0000000f03077c10 */ /* 0x000fc600087fe4ff */
[----:B------:R1:W-:Y:S04]  /*12380*/  STL [R1+0x834], R5 ;  /* 0x0008340501007387 */ /* 0x0003e80000100800 */
[----:B------:R-:W2:Y:S01]  /*12390*/  LDL.LU R3, [R1+0x186c] ;  /* 0x00186c0001037983 */ /* 0x000ea20000300800 */
[----:B-1----:R-:W-:Y:S02]  /*123a0*/  IADD3 R5, P0, R0, UR12, RZ ;  /* 0x0000000c00057c10 */ /* 0x002fe4000ff1e0ff */
[----:B------:R-:W-:Y:S01]  /*123b0*/  IADD3.X R0, R115, UR13, RZ, P1, !PT ;  /* 0x0000000d73007c10 */ /* 0x000fe20008ffe4ff */
[----:B------:R-:W-:Y:S01]  /*123c0*/  STL [R1+0x828], R7 ;  /* 0x0008280701007387 */ /* 0x000fe20000100800 */
[----:B------:R-:W-:-:S03]  /*123d0*/  ULDC.64 UR12, c[0x0][0x218] ;  /* 0x00008600000c7ab9 */ /* 0x000fc60000000a00 */
[----:B------:R-:W-:Y:S04]  /*123e0*/  STL [R1+0x83c], R5 ;  /* 0x00083c0501007387 */ /* 0x000fe80000100800 */
[----:B------:R1:W-:Y:S02]  /*123f0*/  STL [R1+0x830], R0 ;  /* 0x0008300001007387 */ /* 0x0003e40000100800 */
[----:B-1----:R-:W-:Y:S02]  /*12400*/  IADD3.X R0, R116, UR13, RZ, P0, !PT ;  /* 0x0000000d74007c10 */ /* 0x002fe400087fe4ff */
[----:B----4-:R-:W-:Y:S02]  /*12410*/  LEA R8, P2, R15, R2, 0x3 ;  /* 0x000000020f087211 */ /* 0x010fe400078418ff */
[----:B------:R-:W-:Y:S01]  /*12420*/  IADD3 R2, P1, R113, UR12, RZ ;  /* 0x0000000c71027c10 */ /* 0x000fe2000ff3e0ff */
[----:B------:R-:W-:-:S04]  /*12430*/  ULDC.64 UR12, c[0x0][0x218] ;  /* 0x00008600000c7ab9 */ /* 0x000fc80000000a00 */
[----:B------:R1:W-:Y:S04]  /*12440*/  STL [R1+0x844], R2 ;  /* 0x0008440201007387 */ /* 0x0003e80000100800 */
[----:B------:R3:W-:Y:S01]  /*12450*/  STL [R1+0x838], R0 ;  /* 0x0008380001007387 */ /* 0x0007e20000100800 */
[----:B------:R-:W-:-:S03]  /*12460*/  SHF.R.S32.HI R5, RZ, 0x1f, R15 ;  /* 0x0000001fff057819 */ /* 0x000fc6000001140f */
[----:B------:R-:W4:Y:S01]  /*12470*/  LDL R18, [R1+0x8e0] ;  /* 0x0008e00001127983 */ /* 0x000f220000100800 */
[----:B-1----:R-:W-:Y:S02]  /*12480*/  IADD3.X R2, R117, UR13, RZ, P1, !PT ;  /* 0x0000000d75027c10 */ /* 0x002fe40008ffe4ff */
[----:B---3--:R-:W-:Y:S01]  /*12490*/  IADD3 R0, P0, R14, UR12, RZ ;  /* 0x0000000c0e007c10 */ /* 0x008fe2000ff1e0ff */
[----:B------:R-:W-:Y:S01]  /*124a0*/  ULDC UR12, c[0x0][0x21c] ;  /* 0x00008700000c7ab9 */ /* 0x000fe20000000800 */
[----:B--2---:R-:W-:-:S03]  /*124b0*/  LEA.HI.X R7, R15, R6, R5, 0x3, P2 ;  /* 0x000000060f077211 */ /* 0x004fc600010f1c05 */
[----:B------:R1:W-:Y:S04]  /*124c0*/  STL [R1+0x848], R0 ;  /* 0x0008480001007387 */ /* 0x0003e80000100800 */
[----:B-1----:R-:W2:Y:S04]  /*124d0*/  LDL R0, [R1+0x8e4] ;  /* 0x0008e40001007983 */ /* 0x002ea80000100800 */
[----:B------:R1:W-:Y:S04]  /*124e0*/  STL [R1+0x840], R2 ;  /* 0x0008400201007387 */ /* 0x0003e80000100800 */
[----:B------:R-:W3:Y:S04]  /*124f0*/  LDL R14, [R1+0x8d4] ;  /* 0x0008d400010e7983 */ /* 0x000ee80000100800 */
[----:B------:R-:W3:Y:S04]  /*12500*/  LDL R6, [R1+0x8ec] ;  /* 0x0008ec0001067983 */ /* 0x000ee80000100800 */
[----:B-1----:R-:W3:Y:S04]  /*12510*/  LDL R2, [R1+0x8e8] ;  /* 0x0008e80001027983 */ /* 0x002ee80000100800 */
[----:B------:R-:W3:Y:S04]  /*12520*/  LDL R151, [R1+0x8f0] ;  /* 0x0008f00001977983 */ /* 0x000ee80000100800 */
        /* <DEDUP_REMOVED lines=24> */
[----:B------:R-:W-:Y:S04]  /*126b0*/  STL [R1+0x400], RZ ;  /* 0x000400ff01007387 */ /* 0x000fe80000100800 */
        /* <DEDUP_REMOVED lines=255> */
[----:B------:R-:W-:Y:S04]  /*136b0*/  STL [R1], RZ ;  /* 0x000000ff01007387 */ /* 0x000fe80000100800 */
        /* <DEDUP_REMOVED lines=118> */
[----:B------:R-:W-:Y:S01]  /*13e20*/  STL [R1+0x1dc], RZ ;  /* 0x0001dcff01007387 */ /* 0x000fe20000100800 */
[----:B----4-:R-:W-:-:S03]  /*13e30*/  SHF.R.S32.HI R9, RZ, 0x1f, R18 ;  /* 0x0000001fff097819 */ /* 0x010fc60000011412 */
[----:B------:R-:W-:Y:S01]  /*13e40*/  STL [R1+0x1e0], RZ ;  /* 0x0001e0ff01007387 */ /* 0x000fe20000100800 */
[----:B--2---:R-:W-:-:S03]  /*13e50*/  SHF.R.S32.HI R10, RZ, 0x1f, R0 ;  /* 0x0000001fff0a7819 */ /* 0x004fc60000011400 */
[----:B------:R-:W-:Y:S04]  /*13e60*/  STL [R1+0x1e4], RZ ;  /* 0x0001e4ff01007387 */ /* 0x000fe80000100800 */
[----:B------:R-:W-:Y:S04]  /*13e70*/  STL [R1+0x1e8], RZ ;  /* 0x0001e8ff01007387 */ /* 0x000fe80000100800 */
[----:B------:R-:W-:Y:S01]  /*13e80*/  STL [R1+0x1ec], RZ ;  /* 0x0001ecff01007387 */ /* 0x000fe20000100800 */
[----:B------:R-:W-:-:S03]  /*13e90*/  SHF.L.U64.HI R5, R15, 0x2, R5 ;  /* 0x000000020f057819 */ /* 0x000fc60000010205 */
[----:B------:R-:W-:Y:S01]  /*13ea0*/  STL [R1+0x1f0], RZ ;  /* 0x0001f0ff01007387 */ /* 0x000fe20000100800 */
[----:B------:R-:W-:-:S03]  /*13eb0*/  SHF.L.U64.HI R9, R18, 0x2, R9 ;  /* 0x0000000212097819 */ /* 0x000fc60000010209 */
[----:B------:R-:W-:Y:S01]  /*13ec0*/  STL [R1+0x1f4], RZ ;  /* 0x0001f4ff01007387 */ /* 0x000fe20000100800 */
[----:B------:R-:W-:-:S03]  /*13ed0*/  SHF.L.U64.HI R5, R0, 0x2, R10 ;  /* 0x0000000200057819 */ /* 0x000fc6000001020a */
[----:B------:R-:W-:Y:S04]  /*13ee0*/  STL [R1+0x1f8], RZ ;  /* 0x0001f8ff01007387 */ /* 0x000fe80000100800 */
[----:B------:R-:W-:Y:S04]  /*13ef0*/  STL [R1+0x1fc], RZ ;  /* 0x0001fcff01007387 */ /* 0x000fe80000100800 */
[----:B------:R1:W5:Y:S04]  /*13f00*/  LDL.LU R18, [R1+0x1868] ;  /* 0x0018680001127983 */ /* 0x0003680000300800 */
[----:B------:R-:W2:Y:S01]  /*13f10*/  LDL.LU R0, [R1+0x1864] ;  /* 0x0018640001007983 */ /* 0x000ea20000300800 */
[----:B---3--:R-:W-:-:S02]  /*13f20*/  SHF.R.S32.HI R11, RZ, 0x1f, R2 ;  /* 0x0000001fff0b7819 */ /* 0x008fc40000011402 */
[----:B------:R-:W-:Y:S01]  /*13f30*/  SHF.R.S32.HI R12, RZ, 0x1f, R14 ;  /* 0x0000001fff0c7819 */ /* 0x000fe2000001140e */
[----:B------:R3:W-:Y:S01]  /*13f40*/  STL [R1+0x854], R9 ;  /* 0x0008540901007387 */ /* 0x0007e20000100800 */
[----:B------:R-:W-:Y:S02]  /*13f50*/  SHF.R.S32.HI R13, RZ, 0x1f, R6 ;  /* 0x0000001fff0d7819 */ /* 0x000fe40000011406 */
[----:B------:R-:W-:Y:S02]  /*13f60*/  SHF.R.S32.HI R16, RZ, 0x1f, R151 ;  /* 0x0000001fff107819 */ /* 0x000fe40000011497 */
[----:B---3--:R-:W-:Y:S02]  /*13f70*/  SHF.L.U64.HI R9, R2, 0x2, R11 ;  /* 0x0000000202097819 */ /* 0x008fe4000001020b */
[----:B------:R1:W5:Y:S04]  /*13f80*/  LDL.LU R2, [R1+0x1860] ;  /* 0x0018600001027983 */ /* 0x0003680000300800 */
[----:B------:R3:W-:Y:S01]  /*13f90*/  STL [R1+0x85c], R5 ;  /* 0x00085c0501007387 */ /* 0x0007e20000100800 */
[----:B------:R-:W-:-:S02]  /*13fa0*/  SHF.R.S32.HI R103, RZ, 0x1f, R150 ;  /* 0x0000001fff677819 */ /* 0x000fc40000011496 */
[----:B------:R-:W-:Y:S02]  /*13fb0*/  SHF.R.S32.HI R104, RZ, 0x1f, R148 ;  /* 0x0000001fff687819 */ /* 0x000fe40000011494 */
[----:B---3--:R-:W-:Y:S02]  /*13fc0*/  SHF.L.U64.HI R5, R14, 0x2, R12 ;  /* 0x000000020e057819 */ /* 0x008fe4000001020c */
[----:B------:R1:W5:Y:S04]  /*13fd0*/  LDL.LU R14, [R1+0x185c] ;  /* 0x00185c00010e7983 */ /* 0x0003680000300800 */
[----:B------:R3:W-:Y:S01]  /*13fe0*/  STL [R1+0x860], R9 ;  /* 0x0008600901007387 */ /* 0x0007e20000100800 */
[----:B------:R-:W-:Y:S02]  /*13ff0*/  SHF.R.S32.HI R105, RZ, 0x1f, R149 ;  /* 0x0000001fff697819 */ /* 0x000fe40000011495 */
[----:B------:R-:W-:-:S02]  /*14000*/  SHF.L.U64.HI R10, R150, 0x2, R103 ;  /* 0x00000002960a7819 */ /* 0x000fc40000010267 */
[----:B---3--:R-:W-:Y:S02]  /*14010*/  SHF.L.U64.HI R9, R6, 0x2, R13 ;  /* 0x0000000206097819 */ /* 0x008fe4000001020d */
[----:B------:R1:W5:Y:S04]  /*14020*/  LDL.LU R6, [R1+0x1858] ;  /* 0x0018580001067983 */ /* 0x0003680000300800 */
[----:B------:R3:W-:Y:S01]  /*14030*/  STL [R1+0x864], R5 ;  /* 0x0008640501007387 */ /* 0x0007e20000100800 */
[----:B------:R-:W-:-:S03]  /*14040*/  SHF.R.S32.HI R106, RZ, 0x1f, R146 ;  /* 0x0000001fff6a7819 */ /* 0x000fc60000011492 */
[----:B------:R4:W-:Y:S01]  /*14050*/  STL [R1+0x868], R9 ;  /* 0x0008680901007387 */ /* 0x0009e20000100800 */
[----:B---3--:R-:W-:Y:S02]  /*14060*/  SHF.L.U64.HI R5, R151, 0x2, R16 ;  /* 0x0000000297057819 */ /* 0x008fe40000010210 */
[----:B------:R-:W-:Y:S02]  /*14070*/  SHF.R.S32.HI R107, RZ, 0x1f, R145 ;  /* 0x0000001fff6b7819 */ /* 0x000fe40000011491 */
[----:B----4-:R-:W-:Y:S01]  /*14080*/  SHF.L.U64.HI R9, R148, 0x2, R104 ;  /* 0x0000000294097819 */ /* 0x010fe20000010268 */
[----:B------:R3:W-:Y:S01]  /*14090*/  STL [R1+0x86c], R5 ;  /* 0x00086c0501007387 */ /* 0x0007e20000100800 */
[----:B------:R-:W-:-:S03]  /*140a0*/  SHF.R.S32.HI R108, RZ, 0x1f, R143 ;  /* 0x0000001fff6c7819 */ /* 0x000fc6000001148f */
[----:B------:R4:W-:Y:S01]  /*140b0*/  STL [R1+0x870], R10 ;  /* 0x0008700a01007387 */ /* 0x0009e20000100800 */
[----:B---3--:R-:W-:-:S03]  /*140c0*/  SHF.L.U64.HI R5, R149, 0x2, R105 ;  /* 0x0000000295057819 */ /* 0x008fc60000010269 */
[----:B------:R3:W-:Y:S01]  /*140d0*/  STL [R1+0x874], R9 ;  /* 0x0008740901007387 */ /* 0x0007e20000100800 */
[----:B------:R-:W-:Y:S02]  /*140e0*/  SHF.R.S32.HI R109, RZ, 0x1f, R147 ;  /* 0x0000001fff6d7819 */ /* 0x000fe40000011493 */
[----:B----4-:R-:W-:Y:S01]  /*140f0*/  SHF.L.U64.HI R10, R146, 0x2, R106 ;  /* 0x00000002920a7819 */ /* 0x010fe2000001026a */
[----:B------:R4:W-:Y:S01]  /*14100*/  STL [R1+0x878], R5 ;  /* 0x0008780501007387 */ /* 0x0009e20000100800 */
[----:B------:R-:W-:Y:S02]  /*14110*/  SHF.R.S32.HI R110, RZ, 0x1f, R142 ;  /* 0x0000001fff6e7819 */ /* 0x000fe4000001148e */
[----:B------:R-:W-:Y:S02]  /*14120*/  SHF.R.S32.HI R111, RZ, 0x1f, R144 ;  /* 0x0000001fff6f7819 */ /* 0x000fe40000011490 */
[----:B---3--:R-:W-:Y:S01]  /*14130*/  SHF.L.U64.HI R9, R145, 0x2, R107 ;  /* 0x0000000291097819 */ /* 0x008fe2000001026b */
[----:B------:R3:W-:Y:S01]  /*14140*/  STL [R1+0x87c], R10 ;  /* 0x00087c0a01007387 */ /* 0x0007e20000100800 */
[----:B----4-:R-:W-:-:S03]  /*14150*/  SHF.L.U64.HI R5, R143, 0x2, R108 ;  /* 0x000000028f057819 */ /* 0x010fc6000001026c */
[----:B------:R4:W-:Y:S01]  /*14160*/  STL [R1+0x880], R9 ;  /* 0x0008800901007387 */ /* 0x0009e20000100800 */
[----:B------:R-:W-:-:S03]  /*14170*/  SHF.R.S32.HI R112, RZ, 0x1f, R140 ;  /* 0x0000001fff707819 */ /* 0x000fc6000001148c */
[----:B------:R1:W-:Y:S01]  /*14180*/  STL [R1+0x884], R5 ;  /* 0x0008840501007387 */ /* 0x0003e20000100800 */
[----:B---3--:R-:W-:Y:S02]  /*14190*/  SHF.L.U64.HI R10, R147, 0x2, R109 ;  /* 0x00000002930a7819 */ /* 0x008fe4000001026d */
[----:B------:R-:W-:Y:S02]  /*141a0*/  SHF.R.S32.HI R113, RZ, 0x1f, R141 ;  /* 0x0000001fff717819 */ /* 0x000fe4000001148d */
[----:B----4-:R-:W-:Y:S01]  /*141b0*/  SHF.L.U64.HI R9, R142, 0x2, R110 ;  /* 0x000000028e097819 */ /* 0x010fe2000001026e */
[----:B------:R3:W-:Y:S01]  /*141c0*/  STL [R1+0x888], R10 ;  /* 0x0008880a01007387 */ /* 0x0007e20000100800 */
[----:B------:R-:W-:Y:S02]  /*141d0*/  SHF.R.S32.HI R114, RZ, 0x1f, R138 ;  /* 0x0000001fff727819 */ /* 0x000fe4000001148a */
[----:B-1----:R-:W-:Y:S01]  /*141e0*/  SHF.L.U64.HI R5, R144, 0x2, R111 ;  /* 0x0000000290057819 */ /* 0x002fe2000001026f */
[----:B------:R1:W-:Y:S01]  /*141f0*/  STL [R1+0x88c], R9 ;  /* 0x00088c0901007387 */ /* 0x0003e20000100800 */
[----:B------:R-:W-:-:S03]  /*14200*/  SHF.R.S32.HI R115, RZ, 0x1f, R137 ;  /* 0x0000001fff737819 */ /* 0x000fc60000011489 */
[----:B------:R4:W-:Y:S01]  /*14210*/  STL [R1+0x890], R5 ;  /* 0x0008900501007387 */ /* 0x0009e20000100800 */
[----:B---3--:R-:W-:Y:S02]  /*14220*/  SHF.L.U64.HI R10, R140, 0x2, R112 ;  /* 0x000000028c0a7819 */ /* 0x008fe40000010270 */
[----:B------:R-:W-:Y:S02]  /*14230*/  SHF.R.S32.HI R116, RZ, 0x1f, R135 ;  /* 0x0000001fff747819 */ /* 0x000fe40000011487 */
[----:B-1----:R-:W-:Y:S01]  /*14240*/  SHF.L.U64.HI R9, R141, 0x2, R113 ;  /* 0x000000028d097819 */ /* 0x002fe20000010271 */
[----:B------:R1:W-:Y:S01]  /*14250*/  STL [R1+0x894], R10 ;  /* 0x0008940a01007387 */ /* 0x0003e20000100800 */
[----:B------:R-:W-:Y:S02]  /*14260*/  SHF.R.S32.HI R117, RZ, 0x1f, R139 ;  /* 0x0000001fff757819 */ /* 0x000fe4000001148b */
[----:B----4-:R-:W-:Y:S01]  /*14270*/  SHF.L.U64.HI R5, R138, 0x2, R114 ;  /* 0x000000028a057819 */ /* 0x010fe20000010272 */
[----:B------:R3:W-:Y:S01]  /*14280*/  STL [R1+0x898], R9 ;  /* 0x0008980901007387 */ /* 0x0007e20000100800 */
[----:B------:R-:W-:-:S03]  /*14290*/  SHF.R.S32.HI R118, RZ, 0x1f, R134 ;  /* 0x0000001fff767819 */ /* 0x000fc60000011486 */
[----:B------:R4:W-:Y:S01]  /*142a0*/  STL [R1+0x89c], R5 ;  /* 0x00089c0501007387 */ /* 0x0009e20000100800 */
[----:B-1----:R-:W-:Y:S02]  /*142b0*/  SHF.L.U64.HI R10, R137, 0x2, R115 ;  /* 0x00000002890a7819 */ /* 0x002fe40000010273 */
[----:B------:R-:W-:Y:S02]  /*142c0*/  SHF.R.S32.HI R119, RZ, 0x1f, R136 ;  /* 0x0000001fff777819 */ /* 0x000fe40000011488 */
[----:B---3--:R-:W-:Y:S01]  /*142d0*/  SHF.L.U64.HI R9, R135, 0x2, R116 ;  /* 0x0000000287097819 */ /* 0x008fe20000010274 */
        /* <DEDUP_REMOVED lines=21> */
[----:B------:R3:W-:Y:S04]  /*14430*/  STL [R1+0x8bc], R9 ;  /* 0x0008bc0901007387 */ /* 0x0007e80000100800 */
[----:B------:R4:W-:Y:S01]  /*14440*/  STL [R1+0x8c0], R5 ;  /* 0x0008c00501007387 */ /* 0x0009e20000100800 */
[----:B-1----:R-:W-:-:S02]  /*14450*/  SHF.L.U64.HI R10, R127, 0x2, R124 ;  /* 0x000000027f0a7819 */ /* 0x002fc4000001027c */
[----:B---3--:R-:W-:-:S03]  /*14460*/  SHF.L.U64.HI R9, R131, 0x2, R125 ;  /* 0x0000000283097819 */ /* 0x008fc6000001027d */
[----:B------:R1:W-:Y:S01]  /*14470*/  STL [R1+0x8c4], R10 ;  /* 0x0008c40a01007387 */ /* 0x0003e20000100800 */
[----:B----4-:R-:W-:-:S03]  /*14480*/  SHF.L.U64.HI R5, R128, 0x2, R126 ;  /* 0x0000000280057819 */ /* 0x010fc6000001027e */
[----:B------:R1:W-:Y:S04]  /*14490*/  STL [R1+0x8c8], R9 ;  /* 0x0008c80901007387 */ /* 0x0003e80000100800 */
[----:B------:R1:W-:Y:S01]  /*144a0*/  STL [R1+0x8cc], R5 ;  /* 0x0008cc0501007387 */ /* 0x0003e20000100800 */
[----:B--2---:R-:W-:-:S03]  /*144b0*/  IADD3.X R16, R0, UR12, RZ, P0, !PT ;  /* 0x0000000c00107c10 */ /* 0x004fc600087fe4ff */
[----:B------:R1:W5:Y:S01]  /*144c0*/  LDL.LU R0, [R1+0x1854] ;  /* 0x0018540001007983 */ /* 0x0003620000300800 */
[----:B------:R-:W-:Y:S01]  /*144d0*/  IADD3 R8, P3, R8, UR8, RZ ;  /* 0x0000000808087c10 */ /* 0x000fe2000ff7e0ff */
[----:B------:R-:W-:-:S04]  /*144e0*/  USHF.R.S32.HI UR8, URZ, 0x1f, UR4 ;  /* 0x0000001f3f087899 */ /* 0x000fc80008011404 */
[----:B------:R-:W-:Y:S01]  /*144f0*/  ULEA.HI UR8, UR8, UR4, URZ, 0x5 ;  /* 0x0000000408087291 */ /* 0x000fe2000f8f283f */
[C---:B------:R-:W-:Y:S01]  /*14500*/  SHF.L.U64.HI R3, R4.reuse, 0x2, R3 ;  /* 0x0000000204037819 */ /* 0x040fe20000010203 */
[----:B------:R-:W-:Y:S01]  /*14510*/  IMAD.SHL.U32 R4, R4, 0x4, RZ ;  /* 0x0000000404047824 */ /* 0x000fe200078e00ff */
[----:B------:R-:W-:Y:S01]  /*14520*/  CS2R R24, SRZ ;  /* 0x0000000000187805 */ /* 0x000fe2000001ff00 */
[----:B------:R-:W-:Y:S01]  /*14530*/  USHF.R.S32.HI UR8, URZ, 0x5, UR8 ;  /* 0x000000053f087899 */ /* 0x000fe20008011408 */
        /* <DEDUP_REMOVED lines=63> */
[----:B------:R-:W-:Y:S01]  /*14930*/  IADD3.X R7, R7, UR9, RZ, P3, !PT ;  /* 0x0000000907077c10 */ /* 0x000fe20009ffe4ff */
[----:B------:R-:W-:Y:S01]  /*14940*/  UMOV UR9, 0x1 ;  /* 0x0000000100097882 */ /* 0x000fe20000000000 */
[----:B------:R-:W-:Y:S01]  /*14950*/  UMOV UR7, 0xffffffff ;  /* 0xffffffff00077882 */ /* 0x000fe20000000000 */
[----:B------:R-:W-:Y:S01]  /*14960*/  UIADD3 UR48, UR8, -0x2, URZ ;  /* 0xfffffffe08307890 */ /* 0x000fe2000fffe03f */
[----:B-1----:R-:W-:-:S11]  /*14970*/  UMOV UR4, URZ ;  /* 0x0000003f00047c82 */ /* 0x002fd60008000000 */
.L_x_1:
[----:B------:R-:W-:Y:S01]  /*14980*/  STL.64 [R1+0x1c88], R250 ;  /* 0x001c88fa01007387 */ /* 0x000fe20000100a00 */
[----:B------:R-:W-:Y:S01]  /*14990*/  UIADD3 UR7, UR7, 0x1, URZ ;  /* 0x0000000107077890 */ /* 0x000fe2000fffe03f */
[----:B------:R-:W-:-:S04]  /*149a0*/  DEPBAR.LE SB0, 0x2 ;  /* 0x000080800000791a */ /* 0x000fc80000000000 */
[----:B------:R-:W-:Y:S04]  /*149b0*/  STL.64 [R1+0x1c80], R248 ;  /* 0x001c80f801007387 */ /* 0x000fe80000100a00 */
        /* <DEDUP_REMOVED lines=48> */
[----:B-----5:R-:W-:Y:S04]  /*14cc0*/  STL.64 [R1+0x1af8], R150 ;  /* 0x001af89601007387 */ /* 0x020fe80000100a00 */
        /* <DEDUP_REMOVED lines=12> */
[----:B------:R1:W-:Y:S04]  /*14d90*/  STL.64 [R1+0x1a90], R124 ;  /* 0x001a907c01007387 */ /* 0x0003e80000100a00 */
[----:B-1----:R-:W2:Y:S04]  /*14da0*/  LDL.LU.64 R124, [R1] ;  /* 0x00000000017c7983 */ /* 0x002ea80000300a00 */
[----:B------:R-:W3:Y:S04]  /*14db0*/  LDL.LU.64 R126, [R1+0x8] ;  /* 0x00000800017e7983 */ /* 0x000ee80000300a00 */
[----:B------:R-:W4:Y:S04]  /*14dc0*/  LDL.LU.64 R128, [R1+0x10] ;  /* 0x0000100001807983 */ /* 0x000f280000300a00 */
[----:B------:R-:W2:Y:S04]  /*14dd0*/  LDL.LU.64 R130, [R1+0x18] ;  /* 0x0000180001827983 */ /* 0x000ea80000300a00 */
        /* <DEDUP_REMOVED lines=9> */
[----:B------:R-:W3:Y:S01]  /*14e70*/  LDL.LU.64 R150, [R1+0x68] ;  /* 0x0000680001967983 */ /* 0x000ee20000300a00 */
[----:B------:R-:W-:Y:S01]  /*14e80*/  UISETP.GT.AND UP0, UPT, UR7, 0x2, UPT ;  /* 0x000000020700788c */ /* 0x000fe2000bf04270 */
[----:B------:R-:W-:Y:S01]  /*14e90*/  UMOV UR39, 0x40000040 ;  /* 0x4000004000277882 */ /* 0x000fe20000000000 */
[----:B------:R-:W-:Y:S01]  /*14ea0*/  UMOV UR37, 0x40000040 ;  /* 0x4000004000257882 */ /* 0x000fe20000000000 */
[----:B------:R-:W-:Y:S06]  /*14eb0*/  BAR.SYNC.DEFER_BLOCKING 0x0 ;  /* 0x0000000000007b1d */ /* 0x000fec0000010000 */
[----:B---3--:R-:W-:Y:S04]  /*14ec0*/  STL.64 [R1+0x1e88], R150 ;  /* 0x001e889601007387 */ /* 0x008fe80000100a00 */
[----:B--2---:R-:W-:Y:S04]  /*14ed0*/  STL.64 [R1+0x1e80], R148 ;  /* 0x001e809401007387 */ /* 0x004fe80000100a00 */
[----:B----4-:R-:W-:Y:S04]  /*14ee0*/  STL.64 [R1+0x1e78], R146 ;  /* 0x001e789201007387 */ /* 0x010fe80000100a00 */
        /* <DEDUP_REMOVED lines=61> */
[----:B-1----:R-:W2:Y:S04]  /*152c0*/  LDL.LU.64 R24, [R1+0x200] ;  /* 0x0002000001187983 */ /* 0x002ea80000300a00 */
        /* <DEDUP_REMOVED lines=63> */
[----:B--2---:R-:W-:Y:S04]  /*156c0*/  STL.64 [R1+0x2088], R150 ;  /* 0x0020889601007387 */ /* 0x004fe80000100a00 */
[----:B----4-:R-:W-:Y:S04]  /*156d0*/  STL.64 [R1+0x2080], R148 ;  /* 0x0020809401007387 */ /* 0x010fe80000100a00 */
[----:B---3--:R-:W-:Y:S04]  /*156e0*/  STL.64 [R1+0x2078], R146 ;  /* 0x0020789201007387 */ /* 0x008fe80000100a00 */
        /* <DEDUP_REMOVED lines=62> */
[----:B------:R-:W2:Y:S04]  /*15ad0*/  LDL.LU.64 R26, [R1+0x408] ;  /* 0x00040800011a7983 */ /* 0x000ea80000300a00 */
        /* <DEDUP_REMOVED lines=61> */
[----:B------:R-:W2:Y:S01]  /*15eb0*/  LDL.LU.64 R150, [R1+0x5f8] ;  /* 0x0005f80001967983 */ /* 0x000ea20000300a00 */
[----:B------:R-:W-:-:S03]  /*15ec0*/  USEL UR7, UR7, URZ, !UP0 ;  /* 0x0000003f07077287 */ /* 0x000fc6000c000000 */
[----:B------:R-:W3:Y:S01]  /*15ed0*/  LDL.LU.64 R152, [R1+0x70] ;  /* 0x0000700001987983 */ /* 0x000ee20000300a00 */
[----:B------:R-:W-:Y:S02]  /*15ee0*/  ULEA UR12, UR7, UR5, 0xe ;  /* 0x00000005070c7291 */ /* 0x000fe4000f8e703f */
[----:B------:R-:W-:Y:S01]  /*15ef0*/  ULEA UR13, UR7, UR5, 0x10 ;  /* 0x00000005070d7291 */ /* 0x000fe2000f8e803f */
[----:B------:R-:W3:Y:S01]  /*15f00*/  LDL.LU.64 R154, [R1+0x78] ;  /* 0x00007800019a7983 */ /* 0x000ee20000300a00 */
[----:B------:R-:W-:Y:S02]  /*15f10*/  UIADD3 UR12, UR12, 0x30000, URZ ;  /* 0x000300000c0c7890 */ /* 0x000fe4000fffe03f */
[----:B------:R-:W-:Y:S01]  /*15f20*/  USHF.R.U32.HI UR13, URZ, 0x4, UR13 ;  /* 0x000000043f0d7899 */ /* 0x000fe2000801160d */
[----:B------:R-:W3:Y:S01]  /*15f30*/  LDL.LU.64 R156, [R1+0x80] ;  /* 0x00008000019c7983 */ /* 0x000ee20000300a00 */
[----:B------:R-:W-:Y:S02]  /*15f40*/  USHF.R.U32.HI UR12, URZ, 0x4, UR12 ;  /* 0x000000043f0c7899 */ /* 0x000fe4000801160c */
[----:B------:R-:W-:Y:S01]  /*15f50*/  USGXT.U32 UR38, UR13, 0xe ;  /* 0x0000000e0d26789a */ /* 0x000fe20008000000 */
[----:B------:R-:W3:Y:S01]  /*15f60*/  LDL.LU.64 R158, [R1+0x88] ;  /* 0x00008800019e7983 */ /* 0x000ee20000300a00 */
[----:B------:R-:W-:-:S02]  /*15f70*/  USGXT.U32 UR36, UR12, 0xe ;  /* 0x0000000e0c24789a */ /* 0x000fc40008000000 */
[----:B------:R-:W-:Y:S01]  /*15f80*/  UIADD3 UR42, UP1, UR38, 0x2, URZ ;  /* 0x00000002262a7890 */ /* 0x000fe2000ff3e03f */
[----:B------:R-:W3:Y:S01]  /*15f90*/  LDL.LU.64 R160, [R1+0x90] ;  /* 0x0000900001a07983 */ /* 0x000ee20000300a00 */
[----:B------:R-:W-:Y:S01]  /*15fa0*/  UIADD3 UR40, UP0, UR36, 0x2, URZ ;  /* 0x0000000224287890 */ /* 0x000fe2000ff1e03f */
[----:B------:R-:W-:Y:S01]  /*15fb0*/  UMOV UR12, URZ ;  /* 0x0000003f000c7c82 */ /* 0x000fe20008000000 */
[----:B------:R-:W-:Y:S02]  /*15fc0*/  UMOV UR13, URZ ;  /* 0x0000003f000d7c82 */ /* 0x000fe40008000000 */
[----:B------:R-:W-:Y:S01]  /*15fd0*/  UIADD3.X UR41, UR12, 0x40000040, URZ, UP0, !UPT ;  /* 0x400000400c297890 */ /* 0x000fe200087fe43f */
[----:B------:R-:W3:Y:S01]  /*15fe0*/  LDL.LU.64 R162, [R1+0x98] ;  /* 0x0000980001a27983 */ /* 0x000ee20000300a00 */
[----:B------:R-:W-:Y:S01]  /*15ff0*/  UIADD3.X UR43, UR13, 0x40000040, URZ, UP1, !UPT ;  /* 0x400000400d2b7890 */ /* 0x000fe20008ffe43f */
[----:B--2---:R-:W-:Y:S01]  /*16000*/  WARPGROUP.ARRIVE ;  /* 0x00000000000079c5 */ /* 0x004fe20000000000 */
[----:B------:R-:W-:Y:S01]  /*16010*/  UIADD3.64 UR44, UR40, 0x2, URZ ;  /* 0x00000002282c7897 */ /* 0x000fe2000fffe03f */
[----:B------:R-:W3:Y:S04]  /*16020*/  LDL.LU.64 R164, [R1+0xa0] ;  /* 0x0000a00001a47983 */ /* 0x000ee80000300a00 */
[----:B------:R-:W-:Y:S01]  /*16030*/  HGMMA.64x256x8.F32.TF32 R24, gdesc[UR36], R24, gsb0 ;  /* 0x07e00000241879f0 */ /* 0x000fe20008002818 */
[----:B------:R-:W-:Y:S01]  /*16040*/  UIADD3.64 UR46, UR42, 0x2, URZ ;  /* 0x000000022a2e7897 */ /* 0x000fe2000fffe03f */
[----:B------:R-:W3:Y:S01]  /*16050*/  LDL.LU.64 R166, [R1+0xa8] ;  /* 0x0000a80001a67983 */ /* 0x000ee20000300a00 */
[----:B------:R-:W-:-:S02]  /*16060*/  UIADD3.64 UR14, UR42, 0x4, URZ ;  /* 0x000000042a0e7897 */ /* 0x000fc4000fffe03f */
[----:B------:R-:W-:Y:S01]  /*16070*/  UIADD3.64 UR12, UR40, 0x4, URZ ;  /* 0x00000004280c7897 */ /* 0x000fe2000fffe03f */
[----:B------:R-:W3:Y:S04]  /*16080*/  LDL.LU.64 R168, [R1+0xb0] ;  /* 0x0000b00001a87983 */ /* 0x000ee80000300a00 */
        /* <DEDUP_REMOVED lines=41> */
[----:B------:R-:W-:Y:S04]  /*16320*/  STL [R1+0x1868], R15 ;  /* 0x0018680f01007387 */ /* 0x000fe80000100800 */
[----:B-----5:R-:W-:Y:S01]  /*16330*/  STL [R1+0x1854], R6 ;  /* 0x0018540601007387 */ /* 0x020fe20000100800 */
[----:B------:R-:W-:-:S02]  /*16340*/  WARPGROUP.DEPBAR.LE gsb0, 0x0 ;  /* 0x00008000000079c5 */ /* 0x000fc40000010000 */
[----:B------:R-:W-:-:S06]  /*16350*/  WARPGROUP.ARRIVE ;  /* 0x00000000000079c5 */ /* 0x000fcc0000000000 */
[----:B------:R-:W-:Y:S03]  /*16360*/  HGMMA.64x256x8.F32.TF32 R24, gdesc[UR40], R24, gsb0 ;  /* 0x07e00000281879f0 */ /* 0x000fe60008002818 */
[----:B------:R-:W-:Y:S02]  /*16370*/  WARPGROUP.DEPBAR.LE gsb0, 0x0 ;  /* 0x00008000000079c5 */ /* 0x000fe40000010000 */
[----:B------:R-:W-:-:S15]  /*16380*/  WARPGROUP.ARRIVE ;  /* 0x00000000000079c5 */ /* 0x000fde0000000000 */
[----:B------:R-:W-:-:S08]  /*16390*/  NOP ;  /* 0x0000000000007918 */ /* 0x000fd00000000000 */
[----:B------:R-:W-:Y:S03]  /*163a0*/  HGMMA.64x256x8.F32.TF32 R24, gdesc[UR44], R24, gsb0 ;  /* 0x07e000002c1879f0 */ /* 0x000fe60008002818 */
[----:B------:R-:W-:Y:S02]  /*163b0*/  WARPGROUP.DEPBAR.LE gsb0, 0x0 ;  /* 0x00008000000079c5 */ /* 0x000fe40000010000 */
[----:B------:R-:W-:-:S15]  /*163c0*/  WARPGROUP.ARRIVE ;  /* 0x00000000000079c5 */ /* 0x000fde0000000000 */
[----:B------:R-:W-:-:S08]  /*163d0*/  NOP ;  /* 0x0000000000007918 */ /* 0x000fd00000000000 */
[----:B------:R-:W-:Y:S03]  /*163e0*/  HGMMA.64x256x8.F32.TF32 R24, gdesc[UR12], R24, gsb0 ;  /* 0x07e000000c1879f0 */ /* 0x000fe60008002818 */
[----:B------:R-:W-:Y:S02]  /*163f0*/  WARPGROUP.DEPBAR.LE gsb0, 0x0 ;  /* 0x00008000000079c5 */ /* 0x000fe40000010000 */
        /* <DEDUP_REMOVED lines=128> */
[----:B------:R-:W-:Y:S01]  /*16c00*/  UIADD3.64 UR30, UR42, 0x7fe, URZ ;  /* 0x000007fe2a1e7897 */ /* 0x000fe2000fffe03f */
[----:B------:R-:W-:Y:S01]  /*16c10*/  UMOV UR28, UR36 ;  /* 0x00000024001c7c82 */ /* 0x000fe20008000000 */
[----:B------:R-:W-:Y:S01]  /*16c20*/  UMOV UR29, UR37 ;  /* 0x00000025001d7c82 */ /* 0x000fe20008000000 */
        /* <DEDUP_REMOVED lines=9> */
[----:B--2---:R-:W-:-:S06]  /*16cc0*/  WARPGROUP.ARRIVE ;  /* 0x00000000000079c5 */ /* 0x004fcc0000000000 */
        /* <DEDUP_REMOVED lines=78> */
[----:B-1----:R-:W3:Y:S04]  /*171b0*/  LDL.LU.64 R150, [R1+0x1e88] ;  /* 0x001e880001967983 */ /* 0x002ee80000300a00 */
        /* <DEDUP_REMOVED lines=12> */
[----:B------:R-:W3:Y:S01]  /*17280*/  LDL.LU.64 R124, [R1+0x1e20] ;  /* 0x001e2000017c7983 */ /* 0x000ee20000300a00 */
[----:B------:R-:W-:-:S02]  /*17290*/  UIADD3.64 UR36, UR40, 0x1fe, URZ ;  /* 0x000001fe28247897 */ /* 0x000fc4000fffe03f */
[----:B------:R-:W-:Y:S01]  /*172a0*/  UIADD3.64 UR32, UR40, 0x200, URZ ;  /* 0x0000020028207897 */ /* 0x000fe2000fffe03f */
[----:B------:R-:W2:Y:S01]  /*172b0*/  LDL.LU.64 R122, [R1+0x1e18] ;  /* 0x001e1800017a7983 */ /* 0x000ea20000300a00 */
[----:B------:R-:W-:Y:S01]  /*172c0*/  UMOV UR34, UR42 ;  /* 0x0000002a00227c82 */ /* 0x000fe20008000000 */
[----:B------:R-:W-:Y:S01]  /*172d0*/  UMOV UR35, UR43 ;  /* 0x0000002b00237c82 */ /* 0x000fe20008000000 */
[----:B------:R-:W-:Y:S01]  /*172e0*/  UIADD3.64 UR44, UR40, 0x202, URZ ;  /* 0x00000202282c7897 */ /* 0x000fe2000fffe03f */
[----:B------:R-:W2:Y:S01]  /*172f0*/  LDL.LU.64 R120, [R1+0x1e10] ;  /* 0x001e100001787983 */ /* 0x000ea20000300a00 */
[----:B------:R-:W-:-:S03]  /*17300*/  UIADD3.64 UR12, UR40, 0x204, URZ ;  /* 0x00000204280c7897 */ /* 0x000fc6000fffe03f */
        /* <DEDUP_REMOVED lines=48> */
[----:B---3--:R-:W-:-:S06]  /*17610*/  WARPGROUP.ARRIVE ;  /* 0x00000000000079c5 */ /* 0x008fcc0000000000 */
        /* <DEDUP_REMOVED lines=14> */
[----:B------:R-:W-:Y:S04]  /*17700*/  STL.64 [R1], R124 ;  /* 0x0000007c01007387 */ /* 0x000fe80000100a00 */
        /* <DEDUP_REMOVED lines=64> */
[----:B------:R-:W4:Y:S04]  /*17b10*/  LDL.LU.64 R248, [R1+0x1c80] ;  /* 0x001c800001f87983 */ /* 0x000f280000300a00 */
        /* <DEDUP_REMOVED lines=62> */
[----:B------:R-:W-:Y:S01]  /*17f00*/  UMOV UR28, UR36 ;  /* 0x00000024001c7c82 */ /* 0x000fe20008000000 */
[----:B------:R-:W-:Y:S01]  /*17f10*/  UMOV UR29, UR37 ;  /* 0x00000025001d7c82 */ /* 0x000fe20008000000 */
[----:B------:R-:W-:Y:S01]  /*17f20*/  UMOV UR24, UR32 ;  /* 0x0000002000187c82 */ /* 0x000fe20008000000 */
[----:B------:R-:W-:Y:S01]  /*17f30*/  UMOV UR25, UR33 ;  /* 0x0000002100197c82 */ /* 0x000fe20008000000 */
[----:B------:R-:W-:Y:S01]  /*17f40*/  UMOV UR20, UR44 ;  /* 0x0000002c00147c82 */ /* 0x000fe20008000000 */
[----:B------:R-:W-:Y:S01]  /*17f50*/  UMOV UR21, UR45 ;  /* 0x0000002d00157c82 */ /* 0x000fe20008000000 */
[----:B------:R-:W-:Y:S01]  /*17f60*/  UISETP.GT.AND UP1, UPT, UR6, URZ, UPT ;  /* 0x0000003f0600728c */ /* 0x000fe2000bf24270 */
[----:B------:R-:W3:Y:S01]  /*17f70*/  LDL R15, [R1+0x8d0] ;  /* 0x0008d000010f7983 */ /* 0x000ee20000100800 */
[----:B--2---:R-:W-:Y:S01]  /*17f80*/  WARPGROUP.ARRIVE ;  /* 0x00000000000079c5 */ /* 0x004fe20000000000 */
[----:B------:R-:W-:-:S02]  /*17f90*/  UISETP.GE.AND UP0, UPT, UR4, UR48, UPT ;  /* 0x000000300400728c */ /* 0x000fc4000bf06270 */
[----:B------:R-:W2:Y:S03]  /*17fa0*/  LDL R13, [R1+0x8cc] ;  /* 0x0008cc00010d7983 */ /* 0x000ea60000100800 */
[----:B------:R-:W-:Y:S01]  /*17fb0*/  HGMMA.64x256x8.F32.TF32 R24, gdesc[UR28], R24, gsb0 ;  /* 0x07e000001c1879f0 */ /* 0x000fe20008002818 */
[----:B------:R-:W-:Y:S01]  /*17fc0*/  UISETP.GT.AND UP2, UPT, UR6, 0x1, UPT ;  /* 0x000000010600788c */ /* 0x000fe2000bf44270 */
[----:B------:R-:W4:Y:S01]  /*17fd0*/  LDL R12, [R1+0x944] ;  /* 0x00094400010c7983 */ /* 0x000f220000100800 */
[----:B------:R-:W-:-:S03]  /*17fe0*/  UIADD3 UR9, UR9, 0x1, URZ ;  /* 0x0000000109097890 */ /* 0x000fc6000fffe03f */
[----:B------:R-:W4:Y:S01]  /*17ff0*/  LDL R6, [R1+0x8c8] ;  /* 0x0008c80001067983 */ /* 0x000f220000100800 */
[----:B------:R-:W-:Y:S02]  /*18000*/  USEL UR14, URZ, 0x4, !UP1 ;  /* 0x000000043f0e7887 */ /* 0x000fe4000c800000 */
[----:B------:R-:W-:Y:S01]  /*18010*/  USEL UR15, URZ, 0x4, !UP2 ;  /* 0x000000043f0f7887 */ /* 0x000fe2000d000000 */
[----:B------:R1:W-:Y:S01]  /*18020*/  STL [R1+0x1858], R14 ;  /* 0x0018580e01007387 */ /* 0x0003e20000100800 */
[----:B------:R-:W-:Y:S02]  /*18030*/  USEL UR14, UR14, URZ, !UP0 ;  /* 0x0000003f0e0e7287 */ /* 0x000fe4000c000000 */
[----:B------:R-:W-:Y:S02]  /*18040*/  USEL UR16, UR15, URZ, !UP0 ;  /* 0x0000003f0f107287 */ /* 0x000fe4000c000000 */
[----:B------:R-:W-:Y:S02]  /*18050*/  UISETP.GT.AND UP1, UPT, UR9, 0x2, UPT ;  /* 0x000000020900788c */ /* 0x000fe4000bf24270 */
[----:B------:R-:W-:Y:S01]  /*18060*/  ISETP.NE.U32.AND P0, PT, RZ, UR14, PT ;  /* 0x0000000eff007c0c */ /* 0x000fe2000bf05070 */
[----:B------:R-:W-:Y:S01]  /*18070*/  UMOV UR14, UR18 ;  /* 0x00000012000e7c82 */ /* 0x000fe20008000000 */
[----:B------:R-:W-:Y:S01]  /*18080*/  UMOV UR15, UR19 ;  /* 0x00000013000f7c82 */ /* 0x000fe20008000000 */
[----:B------:R-:W-:-:S04]  /*18090*/  USEL UR9, UR9, URZ, !UP1 ;  /* 0x0000003f09097287 */ /* 0x000fc8000c800000 */
[----:B------:R-:W-:-:S06]  /*180a0*/  ULEA UR17, UR9, UR5, 0xe ;  /* 0x0000000509117291 */ /* 0x000fcc000f8e703f */
[----:B------:R-:W-:Y:S02]  /*180b0*/  VIADD R5, R14, UR17 ;  /* 0x000000110e057c36 */ /* 0x000fe40008000000 */
[----:B-1----:R-:W2:Y:S01]  /*180c0*/  LDL R14, [R1+0x948] ;  /* 0x00094800010e7983 */ /* 0x002ea20000100800 */
[----:B------:R-:W-:Y:S02]  /*180d0*/  WARPGROUP.DEPBAR.LE gsb0, 0x0 ;  /* 0x00008000000079c5 */ /* 0x000fe40000010000 */
        /* <DEDUP_REMOVED lines=11> */
[----:B------:R-:W-:Y:S04]  /*18190*/  STL [R1+0x1a5c], R24 ;  /* 0x001a5c1801007387 */ /* 0x000fe80000100800 */
[----:B------:R-:W-:Y:S04]  /*181a0*/  STL [R1+0x1a58], R25 ;  /* 0x001a581901007387 */ /* 0x000fe80000100800 */
[----:B------:R1:W-:Y:S04]  /*181b0*/  STL [R1+0x1a54], R26 ;  /* 0x001a541a01007387 */ /* 0x0003e80000100800 */
[----:B-1----:R-:W3:Y:S04]  /*181c0*/  LDL R26, [R1+0x84c] ;  /* 0x00084c00011a7983 */ /* 0x002ee80000100800 */
        /* <DEDUP_REMOVED lines=121> */
[----:B------:R-:W-:Y:S01]  /*18960*/  STL [R1+0x186c], R148 ;  /* 0x00186c9401007387 */ /* 0x000fe20000100800 */
[----:B------:R-:W-:Y:S01]  /*18970*/  BAR.SYNC.DEFER_BLOCKING 0x0 ;  /* 0x0000000000007b1d */ /* 0x000fe20000010000 */
[----:B---3--:R-:W-:-:S05]  /*18980*/  IADD3 R10, P1, R26, R8, RZ ;  /* 0x000000081a0a7210 */ /* 0x008fca0007f3e0ff */
[----:B------:R-:W-:Y:S04]  /*18990*/  STL [R1+0x1864], R149 ;  /* 0x0018649501007387 */ /* 0x000fe80000100800 */
[----:B------:R3:W-:Y:S04]  /*189a0*/  STL [R1+0x1860], R150 ;  /* 0x0018609601007387 */ /* 0x0007e80000100800 */
[----:B------:R3:W-:Y:S04]  /*189b0*/  STL [R1+0x185c], R151 ;  /* 0x00185c9701007387 */ /* 0x0007e80000100800 */
[----:B------:R-:W3:Y:S01]  /*189c0*/  LDL R25, [R1+0x8c4] ;  /* 0x0008c40001197983 */ /* 0x000ee20000100800 */
[----:B------:R-:W-:-:S02]  /*189d0*/  IMAD.MOV.U32 R9, RZ, RZ, R7 ;  /* 0x000000ffff097224 */ /* 0x000fc400078e0007 */
[----:B------:R-:W-:Y:S02]  /*189e0*/  IMAD.X R11, R7, 0x1, R15, P1 ;  /* 0x00000001070b7824 */ /* 0x000fe400008e060f */
[----:B------:R-:W3:Y:S04]  /*189f0*/  LDL R15, [R1+0x940] ;  /* 0x00094000010f7983 */ /* 0x000ee80000100800 */
[----:B------:R-:W-:Y:S01]  /*18a00*/  @!PT LDS RZ, [RZ] ;  /* 0x00000000fffff984 */ /* 0x000fe20000000800 */
[----:B------:R-:W-:Y:S01]  /*18a10*/  @!PT LDS RZ, [RZ] ;  /* 0x00000000fffff984 */ /* 0x000fe20000000800 */
[----:B------:R-:W-:Y:S01]  /*18a20*/  @!PT LDS RZ, [RZ] ;  /* 0x00000000fffff984 */ /* 0x000fe20000000800 */
[----:B------:R-:W-:Y:S04]  /*18a30*/  LDGSTS.E [R5+0x30000], desc[UR10][R8.64], P0 ;  /* 0x3000000008057fae */ /* 0x000fe8000812184a */
[----:B------:R-:W3:Y:S01]  /*18a40*/  LDL R9, [R1+0x8c0] ;  /* 0x0008c00001097983 */ /* 0x000ee20000100800 */
[----:B------:R-:W-:Y:S01]  /*18a50*/  ISETP.NE.U32.AND P0, PT, RZ, UR16, PT ;  /* 0x00000010ff007c0c */ /* 0x000fe2000bf05070 */
[----:B------:R-:W-:Y:S01]  /*18a60*/  UISETP.GT.AND UP1, UPT, UR6, 0x2, UPT ;  /* 0x000000020600788c */ /* 0x000fe2000bf24270 */
[----:B-1----:R-:W1:Y:S03]  /*18a70*/  S2R R27, SR_TID.X ;  /* 0x00000000001b7919 */ /* 0x002e660000002100 */
[----:B------:R-:W-:-:S04]  /*18a80*/  USEL UR12, URZ, 0x4, !UP1 ;  /* 0x000000043f0c7887 */ /* 0x000fc8000c800000 */
[----:B------:R-:W-:-:S04]  /*18a90*/  USEL UR12, UR12, URZ, !UP0 ;  /* 0x0000003f0c0c7287 */ /* 0x000fc8000c000000 */
[----:B------:R2:W-:Y:S01]  /*18aa0*/  LDGSTS.E [R5+0x30004], desc[UR10][R10.64], P0 ;  /* 0x300040000a057fae */ /* 0x0005e2000812184a */
[----:B------:R-:W-:Y:S01]  /*18ab0*/  UISETP.GT.AND UP1, UPT, UR6, 0x3, UPT ;  /* 0x000000030600788c */ /* 0x000fe2000bf24270 */
[----:B------:R-:W-:-:S03]  /*18ac0*/  ISETP.NE.U32.AND P0, PT, RZ, UR12, PT ;  /* 0x0000000cff007c0c */ /* 0x000fc6000bf05070 */
[----:B------:R-:W-:Y:S01]  /*18ad0*/  USEL UR12, URZ, 0x4, !UP1 ;  /* 0x000000043f0c7887 */ /* 0x000fe2000c800000 */
[----:B--2---:R-:W-:Y:S02]  /*18ae0*/  LEA R10, P1, R14, R8, 0x2 ;  /* 0x000000080e0a7211 */ /* 0x004fe400078210ff */
[----:B------:R-:W2:Y:S03]  /*18af0*/  LDL R14, [R1+0x93c] ;  /* 0x00093c00010e7983 */ /* 0x000ea60000100800 */
[----:B------:R-:W-:Y:S02]  /*18b00*/  IMAD.X R11, R7, 0x1, R13, P1 ;  /* 0x00000001070b7824 */ /* 0x000fe400008e060d */
[----:B------:R-:W2:Y:S01]  /*18b10*/  LDL R13, [R1+0x8bc] ;  /* 0x0008bc00010d7983 */ /* 0x000ea20000100800 */
[----:B------:R-:W-:Y:S02]  /*18b20*/  USEL UR12, UR12, URZ, !UP0 ;  /* 0x0000003f0c0c7287 */ /* 0x000fe4000c000000 */
[----:B------:R-:W-:Y:S01]  /*18b30*/  UISETP.GT.AND UP1, UPT, UR6, 0x4, UPT ;  /* 0x000000040600788c */ /* 0x000fe2000bf24270 */
[----:B------:R4:W-:Y:S01]  /*18b40*/  LDGSTS.E [R5+0x30008], desc[UR10][R10.64], P0 ;  /* 0x300080000a057fae */ /* 0x0009e2000812184a */
[----:B-1----:R-:W-:-:S02]  /*18b50*/  IMAD.SHL.U32 R24, R27, 0x10, RZ ;  /* 0x000000101b187824 */ /* 0x002fc400078e00ff */
[----:B------:R-:W-:Y:S01]  /*18b60*/  ISETP.NE.U32.AND P0, PT, RZ, UR12, PT ;  /* 0x0000000cff007c0c */ /* 0x000fe2000bf05070 */
[----:B------:R-:W-:Y:S01]  /*18b70*/  USEL UR12, URZ, 0x4, !UP1 ;  /* 0x000000043f0c7887 */ /* 0x000fe2000c800000 */
[----:B------:R-:W-:Y:S02]  /*18b80*/  LOP3.LUT R27, R27, 0x7f, RZ, 0xc0, !PT ;  /* 0x0000007f1b1b7812 */ /* 0x000fe400078ec0ff */
[----:B------:R-:W-:Y:S02]  /*18b90*/  LOP3.LUT R24, R24, 0x70, RZ, 0xc0, !PT ;  /* 0x0000007018187812 */ /* 0x000fe400078ec0ff */
[----:B----4-:R-:W-:Y:S02]  /*18ba0*/  LEA R10, P1, R12, R8, 0x2 ;  /* 0x000000080c0a7211 */ /* 0x010fe400078210ff */
[----:B------:R-:W4:Y:S01]  /*18bb0*/  LDL R12, [R1+0x938] ;  /* 0x00093800010c7983 */ /* 0x000f220000100800 */
[----:B------:R-:W-:Y:S02]  /*18bc0*/  USEL UR12, UR12, URZ, !UP0 ;  /* 0x0000003f0c0c7287 */ /* 0x000fe4000c000000 */
[----:B------:R-:W-:-:S02]  /*18bd0*/  IMAD.X R11, R7, 0x1, R6, P1 ;  /* 0x00000001070b7824 */ /* 0x000fc400008e0606 */
[----:B------:R-:W4:Y:S01]  /*18be0*/  LDL R6, [R1+0x8b8] ;  /* 0x0008b80001067983 */ /* 0x000f220000100800 */
[----:B------:R-:W-:-:S03]  /*18bf0*/  IMAD R24, R27, 0x80, R24 ;  /* 0x000000801b187824 */ /* 0x000fc600078e0218 */
[----:B------:R1:W-:Y:S01]  /*18c00*/  LDGSTS.E [R5+0x3000c], desc[UR10][R10.64], P0 ;  /* 0x3000c0000a057fae */ /* 0x0003e2000812184a */
[----:B------:R-:W-:Y:S02]  /*18c10*/  ISETP.NE.U32.AND P0, PT, RZ, UR12, PT ;  /* 0x0000000cff007c0c */ /* 0x000fe4000bf05070 */
[----:B------:R-:W-:Y:S02]  /*18c20*/  LOP3.LUT R24, R24, 0x10, RZ, 0x3c, !PT ;  /* 0x0000001018187812 */ /* 0x000fe400078e3cff */
[----:B-1----:R-:W-:Y:S02]  /*18c30*/  LEA R10, P1, R26, R8, 0x2 ;  /* 0x000000081a0a7211 */ /* 0x002fe400078210ff */
[----:B------:R-:W4:Y:S01]  /*18c40*/  LDL R26, [R1+0x934] ;  /* 0x00093400011a7983 */ /* 0x000f220000100800 */
[----:B------:R-:W-:Y:S02]  /*18c50*/  VIADD R5, R24, UR17 ;  /* 0x0000001118057c36 */ /* 0x000fe40008000000 */
[----:B---3--:R-:W-:-:S02]  /*18c60*/  IMAD.X R11, R7, 0x1, R25, P1 ;  /* 0x00000001070b7824 */ /* 0x008fc400008e0619 */
[----:B------:R-:W3:Y:S04]  /*18c70*/  LDL R25, [R1+0x8b4] ;  /* 0x0008b40001197983 */ /* 0x000ee80000100800 */
[----:B------:R1:W-:Y:S02]  /*18c80*/  LDGSTS.E [R5+0x30000], desc[UR10][R10.64], P0 ;  /* 0x300000000a057fae */ /* 0x0003e4000812184a */
[----:B-1----:R-:W-:Y:S02]  /*18c90*/  LEA R10, P1, R15, R8, 0x2 ;  /* 0x000000080f0a7211 */ /* 0x002fe400078210ff */
[----:B------:R-:W3:Y:S03]  /*18ca0*/  LDL R15, [R1+0x930] ;  /* 0x00093000010f7983 */ /* 0x000ee60000100800 */
[----:B------:R-:W-:-:S02]  /*18cb0*/  IMAD.X R11, R7, 0x1, R9, P1 ;  /* 0x00000001070b7824 */ /* 0x000fc400008e0609 */
[----:B------:R-:W3:Y:S01]  /*18cc0*/  LDL R9, [R1+0x8b0] ;  /* 0x0008b00001097983 */ /* 0x000ee20000100800 */
[----:B------:R-:W-:-:S04]  /*18cd0*/  UISETP.GT.AND UP1, UPT, UR6, 0x5, UPT ;  /* 0x000000050600788c */ /* 0x000fc8000bf24270 */
[----:B------:R-:W-:-:S04]  /*18ce0*/  USEL UR12, URZ, 0x4, !UP1 ;  /* 0x000000043f0c7887 */ /* 0x000fc8000c800000 */
[----:B------:R-:W-:Y:S01]  /*18cf0*/  USEL UR12, UR12, URZ, !UP0 ;  /* 0x0000003f0c0c7287 */ /* 0x000fe2000c000000 */
[----:B------:R-:W1:Y:S01]  /*18d00*/  S2R R27, SR_TID.X ;  /* 0x00000000001b7919 */ /* 0x000e620000002100 */
[----:B------:R-:W-:-:S04]  /*18d10*/  UISETP.GT.AND UP1, UPT, UR6, 0x6, UPT ;  /* 0x000000060600788c */ /* 0x000fc8000bf24270 */
[----:B------:R-:W-:Y:S01]  /*18d20*/  ISETP.NE.U32.AND P0, PT, RZ, UR12, PT ;  /* 0x0000000cff007c0c */ /* 0x000fe2000bf05070 */
[----:B------:R-:W-:-:S04]  /*18d30*/  USEL UR12, URZ, 0x4, !UP1 ;  /* 0x000000043f0c7887 */ /* 0x000fc8000c800000 */
[----:B------:R-:W-:Y:S02]  /*18d40*/  USEL UR12, UR12, URZ, !UP0 ;  /* 0x0000003f0c0c7287 */ /* 0x000fe4000c000000 */
[----:B------:R-:W-:-:S06]  /*18d50*/  UISETP.GT.AND UP1, UPT, UR6, 0x7, UPT ;  /* 0x000000070600788c */ /* 0x000fcc000bf24270 */
[----:B------:R2:W-:Y:S01]  /*18d60*/  LDGSTS.E [R5+0x30004], desc[UR10][R10.64], P0 ;  /* 0x300040000a057fae */ /* 0x0005e2000812184a */
[----:B------:R-:W-:Y:S01]  /*18d70*/  ISETP.NE.U32.AND P0, PT, RZ, UR12, PT ;  /* 0x0000000cff007c0c */ /* 0x000fe2000bf05070 */
[----:B------:R-:W-:Y:S01]  /*18d80*/  USEL UR12, URZ, 0x4, !UP1 ;  /* 0x000000043f0c7887 */ /* 0x000fe2000c800000 */
[----:B--2---:R-:W-:Y:S02]  /*18d90*/  LEA R10, P1, R14, R8, 0x2 ;  /* 0x000000080e0a7211 */ /* 0x004fe400078210ff */
[----:B------:R-:W2:Y:S03]  /*18da0*/  LDL R14, [R1+0x92c] ;  /* 0x00092c00010e7983 */ /* 0x000ea60000100800 */
[----:B------:R-:W-:Y:S02]  /*18db0*/  IMAD.X R11, R7, 0x1, R13, P1 ;  /* 0x00000001070b7824 */ /* 0x000fe400008e060d */
[----:B------:R-:W2:Y:S01]  /*18dc0*/  LDL R13, [R1+0x8ac] ;  /* 0x0008ac00010d7983 */ /* 0x000ea20000100800 */
[----:B------:R-:W-:-:S02]  /*18dd0*/  USEL UR12, UR12, URZ, !UP0 ;  /* 0x0000003f0c0c7287 */ /* 0x000fc4000c000000 */
[----:B------:R-:W-:Y:S01]  /*18de0*/  UISETP.GT.AND UP1, UPT, UR6, 0x8, UPT ;  /* 0x000000080600788c */ /* 0x000fe2000bf24270 */
[----:B------:R4:W-:Y:S01]  /*18df0*/  LDGSTS.E [R5+0x30008], desc[UR10][R10.64], P0 ;  /* 0x300080000a057fae */ /* 0x0009e2000812184a */
[C---:B-1----:R-:W-:Y:S02]  /*18e00*/  IMAD.SHL.U32 R24, R27.reuse, 0x10, RZ ;  /* 0x000000101b187824 */ /* 0x042fe400078e00ff */
[----:B------:R-:W-:Y:S01]  /*18e10*/  ISETP.NE.U32.AND P0, PT, RZ, UR12, PT ;  /* 0x0000000cff007c0c */ /* 0x000fe2000bf05070 */
[----:B------:R-:W-:Y:S01]  /*18e20*/  USEL UR12, URZ, 0x4, !UP1 ;  /* 0x000000043f0c7887 */ /* 0x000fe2000c800000 */
[----:B------:R-:W-:Y:S02]  /*18e30*/  LOP3.LUT R27, R27, 0x7f, RZ, 0xc0, !PT ;  /* 0x0000007f1b1b7812 */ /* 0x000fe400078ec0ff */
[----:B------:R-:W-:Y:S02]  /*18e40*/  LOP3.LUT R24, R24, 0x70, RZ, 0xc0, !PT ;  /* 0x0000007018187812 */ /* 0x000fe400078ec0ff */
[----:B----4-:R-:W-:-:S02]  /*18e50*/  LEA R10, P1, R12, R8, 0x2 ;  /* 0x000000080c0a7211 */ /* 0x010fc400078210ff */
[----:B------:R-:W4:Y:S01]  /*18e60*/  LDL R12, [R1+0x928] ;  /* 0x00092800010c7983 */ /* 0x000f220000100800 */
[----:B------:R-:W-:Y:S02]  /*18e70*/  USEL UR12, UR12, URZ, !UP0 ;  /* 0x0000003f0c0c7287 */ /* 0x000fe4000c000000 */
[----:B------:R-:W-:Y:S02]  /*18e80*/  IMAD.X R11, R7, 0x1, R6, P1 ;  /* 0x00000001070b7824 */ /* 0x000fe400008e0606 */
        /* <DEDUP_REMOVED lines=211> */
[----:B----4-:R-:W-:Y:S01]  /*19bc0*/  LEA R10, P1, R12, R8, 0x2 ;  /* 0x000000080c0a7211 */ /* 0x010fe200078210ff */
[----:B------:R-:W-:-:S02]  /*19bd0*/  USEL UR12, UR12, URZ, !UP0 ;  /* 0x0000003f0c0c7287 */ /* 0x000fc4000c000000 */
[----:B------:R-:W-:Y:S01]  /*19be0*/  IMAD R24, R27, 0x80, R24 ;  /* 0x000000801b187824 */ /* 0x000fe200078e0218 */
[----:B------:R-:W4:Y:S01]  /*19bf0*/  LDL R12, [R1+0x854] ;  /* 0x00085400010c7983 */ /* 0x000f220000100800 */
[----:B------:R-:W-:-:S03]  /*19c00*/  IMAD.X R11, R7, 0x1, R6, P1 ;  /* 0x00000001070b7824 */ /* 0x000fc600008e0606 */
[----:B------:R-:W4:Y:S04]  /*19c10*/  LDL R6, [R1+0x8e0] ;  /* 0x0008e00001067983 */ /* 0x000f280000100800 */
[----:B------:R1:W-:Y:S01]  /*19c20*/  LDGSTS.E [R5+0x3000c], desc[UR10][R10.64], P0 ;  /* 0x3000c0000a057fae */ /* 0x0003e2000812184a */
[----:B------:R-:W-:Y:S02]  /*19c30*/  ISETP.NE.U32.AND P0, PT, RZ, UR12, PT ;  /* 0x0000000cff007c0c */ /* 0x000fe4000bf05070 */
[----:B------:R-:W-:Y:S02]  /*19c40*/  LOP3.LUT R24, R24, 0x70, RZ, 0x3c, !PT ;  /* 0x0000007018187812 */ /* 0x000fe400078e3cff */
[----:B-1----:R-:W-:-:S03]  /*19c50*/  LEA R10, P1, R26, R8, 0x2 ;  /* 0x000000081a0a7211 */ /* 0x002fc600078210ff */
[----:B------:R-:W-:Y:S02]  /*19c60*/  VIADD R5, R24, UR17 ;  /* 0x0000001118057c36 */ /* 0x000fe40008000000 */
[----:B---3--:R-:W-:-:S05]  /*19c70*/  IMAD.X R11, R7, 0x1, R25, P1 ;  /* 0x00000001070b7824 */ /* 0x008fca00008e0619 */
[----:B------:R1:W-:Y:S02]  /*19c80*/  LDGSTS.E [R5+0x30000], desc[UR10][R10.64], P0 ;  /* 0x300000000a057fae */ /* 0x0003e4000812184a */
[----:B-1----:R-:W-:-:S05]  /*19c90*/  LEA R10, P1, R15, R8, 0x2 ;  /* 0x000000080f0a7211 */ /* 0x002fca00078210ff */
[----:B------:R-:W-:Y:S02]  /*19ca0*/  IMAD.X R11, R7, 0x1, R9, P1 ;  /* 0x00000001070b7824 */ /* 0x000fe400008e0609 */
[----:B------:R-:W3:Y:S04]  /*19cb0*/  LDL R9, [R1+0x850] ;  /* 0x0008500001097983 */ /* 0x000ee80000100800 */
[----:B------:R-:W3:Y:S01]  /*19cc0*/  LDL.LU R150, [R1+0x848] ;  /* 0x0008480001967983 */ /* 0x000ee20000300800 */
[----:B------:R-:W-:-:S04]  /*19cd0*/  UISETP.GT.AND UP1, UPT, UR6, 0x1d, UPT ;  /* 0x0000001d0600788c */ /* 0x000fc8000bf24270 */
[----:B------:R-:W-:-:S04]  /*19ce0*/  USEL UR12, URZ, 0x4, !UP1 ;  /* 0x000000043f0c7887 */ /* 0x000fc8000c800000 */
[----:B------:R-:W-:-:S06]  /*19cf0*/  USEL UR12, UR12, URZ, !UP0 ;  /* 0x0000003f0c0c7287 */ /* 0x000fcc000c000000 */
[----:B------:R-:W-:Y:S01]  /*19d00*/  ISETP.NE.U32.AND P0, PT, RZ, UR12, PT ;  /* 0x0000000cff007c0c */ /* 0x000fe2000bf05070 */
[----:B------:R-:W-:-:S04]  /*19d10*/  UISETP.GT.AND UP1, UPT, UR6, 0x1e, UPT ;  /* 0x0000001e0600788c */ /* 0x000fc8000bf24270 */
[----:B------:R-:W-:-:S08]  /*19d20*/  USEL UR12, URZ, 0x4, !UP1 ;  /* 0x000000043f0c7887 */ /* 0x000fd0000c800000 */
[----:B------:R2:W-:Y:S01]  /*19d30*/  LDGSTS.E [R5+0x30004], desc[UR10][R10.64], P0 ;  /* 0x300040000a057fae */ /* 0x0005e2000812184a */
[----:B------:R-:W-:Y:S01]  /*19d40*/  USEL UR12, UR12, URZ, !UP0 ;  /* 0x0000003f0c0c7287 */ /* 0x000fe2000c000000 */
[----:B--2---:R-:W-:-:S05]  /*19d50*/  LEA R10, P1, R14, R8, 0x2 ;  /* 0x000000080e0a7211 */ /* 0x004fca00078210ff */
[----:B------:R-:W-:Y:S02]  /*19d60*/  IMAD.X R11, R7, 0x1, R13, P1 ;  /* 0x00000001070b7824 */ /* 0x000fe400008e060d */
[----:B------:R-:W1:Y:S01]  /*19d70*/  S2R R13, SR_TID.X ;  /* 0x00000000000d7919 */ /* 0x000e620000002100 */
[----:B------:R-:W-:Y:S01]  /*19d80*/  UISETP.GT.AND UP1, UPT, UR6, 0x1f, UPT ;  /* 0x0000001f0600788c */ /* 0x000fe2000bf24270 */
[----:B------:R-:W-:-:S03]  /*19d90*/  ISETP.NE.U32.AND P0, PT, RZ, UR12, PT ;  /* 0x0000000cff007c0c */ /* 0x000fc6000bf05070 */
[----:B------:R-:W-:-:S04]  /*19da0*/  USEL UR12, URZ, 0x4, !UP1 ;  /* 0x000000043f0c7887 */ /* 0x000fc8000c800000 */
[----:B------:R-:W-:-:S06]  /*19db0*/  USEL UR12, UR12, URZ, !UP0 ;  /* 0x0000003f0c0c7287 */ /* 0x000fcc000c000000 */
[----:B------:R4:W-:Y:S01]  /*19dc0*/  LDGSTS.E [R5+0x30008], desc[UR10][R10.64], P0 ;  /* 0x300080000a057fae */ /* 0x0009e2000812184a */
[----:B------:R-:W-:Y:S02]  /*19dd0*/  ISETP.NE.U32.AND P0, PT, RZ, UR12, PT ;  /* 0x0000000cff007c0c */ /* 0x000fe4000bf05070 */
[----:B----4-:R-:W-:-:S05]  /*19de0*/  LEA R10, P1, R6, R8, 0x2 ;  /* 0x00000008060a7211 */ /* 0x010fca00078210ff */
[----:B------:R-:W-:Y:S01]  /*19df0*/  IMAD.X R11, R7, 0x1, R12, P1 ;  /* 0x00000001070b7824 */ /* 0x000fe200008e060c */
[----:B-1----:R-:W-:-:S05]  /*19e00*/  LOP3.LUT R6, R13, 0x1f, RZ, 0xc0, !PT ;  /* 0x0000001f0d067812 */ /* 0x002fca00078ec0ff */
[----:B------:R1:W-:Y:S01]  /*19e10*/  LDGSTS.E [R5+0x3000c], desc[UR10][R10.64], P0 ;  /* 0x3000c0000a057fae */ /* 0x0003e2000812184a */
[----:B------:R-:W-:Y:S02]  /*19e20*/  ISETP.GE.AND P0, PT, R6, UR6, PT ;  /* 0x0000000606007c0c */ /* 0x000fe4000bf06270 */
[----:B------:R-:W-:Y:S01]  /*19e30*/  PLOP3.LUT P1, PT, PT, PT, UP0, 0x40, 0x0 ;  /* 0x000000000000781c */ /* 0x000fe20003f2e808 */
[----:B------:R-:W-:Y:S04]  /*19e40*/  STL [R1+0x1a60], R8 ;  /* 0x001a600801007387 */ /* 0x000fe80000100800 */
[----:B------:R2:W-:Y:S01]  /*19e50*/  STL [R1+0x1a64], R7 ;  /* 0x001a640701007387 */ /* 0x0005e20000100800 */
[----:B-1----:R-:W-:-:S03]  /*19e60*/  SEL R5, RZ, 0x4, P0 ;  /* 0x00000004ff057807 */ /* 0x002fc60000000000 */
[----:B------:R-:W4:Y:S01]  /*19e70*/  LDL.LU R147, [R1+0x83c] ;  /* 0x00083c0001937983 */ /* 0x000f220000300800 */
[----:B------:R-:W-:-:S03]  /*19e80*/  SEL R5, R5, RZ, P1 ;  /* 0x000000ff05057207 */ /* 0x000fc60000800000 */
[----:B------:R-:W4:Y:S04]  /*19e90*/  LDL.LU R151, [R1+0x818] ;  /* 0x0008180001977983 */ /* 0x000f280000300800 */
[----:B------:R-:W4:Y:S01]  /*19ea0*/  LDL.LU R6, [R1+0x828] ;  /* 0x0008280001067983 */ /* 0x000f220000300800 */
[----:B------:R-:W-:Y:S01]  /*19eb0*/  ISETP.NE.U32.AND P0, PT, R5, RZ, PT ;  /* 0x000000ff0500720c */ /* 0x000fe20003f05070 */
[----:B------:R-:W-:Y:S02]  /*19ec0*/  ULEA UR12, UR9, UR5, 0x10 ;  /* 0x00000005090c7291 */ /* 0x000fe4000f8e803f */
[----:B------:R-:W0:Y:S01]  /*19ed0*/  LDGDEPBAR ;  /* 0x00000000000079af */ /* 0x000e220000000000 */
[----:B---3--:R-:W-:-:S03]  /*19ee0*/  IADD3 R12, P1, R0, R150, RZ ;  /* 0x00000096000c7210 */ /* 0x008fc60007f3e0ff */
[----:B------:R-:W-:Y:S04]  /*19ef0*/  STL [R1+0x1a68], R150 ;  /* 0x001a689601007387 */ /* 0x000fe80000100800 */
[----:B------:R1:W-:Y:S01]  /*19f00*/  STL [R1+0x1a6c], R16 ;  /* 0x001a6c1001007387 */ /* 0x0003e20000100800 */
[----:B------:R-:W-:-:S03]  /*19f10*/  IMAD.X R13, R16, 0x1, R2, P1 ;  /* 0x00000001100d7824 */ /* 0x000fc600008e0602 */
[----:B--2---:R-:W2:Y:S04]  /*19f20*/  LDL R7, [R1+0x63c] ;  /* 0x00063c0001077983 */ /* 0x004ea80000100800 */
[----:B-1----:R-:W3:Y:S04]  /*19f30*/  LDL.LU R16, [R1+0x608] ;  /* 0x0006080001107983 */ /* 0x002ee80000300800 */
[----:B------:R-:W2:Y:S04]  /*19f40*/  LDL.LU R8, [R1+0x64c] ;  /* 0x00064c0001087983 */ /* 0x000ea80000300800 */
[----:B------:R-:W3:Y:S04]  /*19f50*/  LDL.LU R24, [R1+0x618] ;  /* 0x0006180001187983 */ /* 0x000ee80000300800 */
        /* <DEDUP_REMOVED lines=54> */
[----:B------:R-:W3:Y:S04]  /*1a2c0*/  LDL.LU R133, [R1+0x804] ;  /* 0x0008040001857983 */ /* 0x000ee80000300800 */
[----:B------:R-:W2:Y:S04]  /*1a2d0*/  LDL.LU R135, [R1+0x80c] ;  /* 0x00080c0001877983 */ /* 0x000ea80000300800 */
[----:B------:R-:W3:Y:S04]  /*1a2e0*/  LDL.LU R136, [R1+0x7d8] ;  /* 0x0007d80001887983 */ /* 0x000ee80000300800 */
[----:B------:R-:W3:Y:S04]  /*1a2f0*/  LDL.LU R137, [R1+0x814] ;  /* 0x0008140001897983 */ /* 0x000ee80000300800 */
[----:B------:R-:W2:Y:S04]  /*1a300*/  LDL.LU R139, [R1+0x81c] ;  /* 0x00081c00018b7983 */ /* 0x000ea80000300800 */
[----:B------:R-:W3:Y:S04]  /*1a310*/  LDL.LU R140, [R1+0x7e8] ;  /* 0x0007e800018c7983 */ /* 0x000ee80000300800 */
[----:B------:R-:W3:Y:S04]  /*1a320*/  LDL.LU R141, [R1+0x824] ;  /* 0x00082400018d7983 */ /* 0x000ee80000300800 */
[----:B------:R-:W3:Y:S01]  /*1a330*/  LDL.LU R142, [R1+0x7f0] ;  /* 0x0007f000018e7983 */ /* 0x000ee20000300800 */
[----:B------:R-:W-:-:S03]  /*1a340*/  VIADD R5, R9, UR12 ;  /* 0x0000000c09057c36 */ /* 0x000fc60008000000 */
[----:B------:R-:W2:Y:S04]  /*1a350*/  LDL.LU R143, [R1+0x82c] ;  /* 0x00082c00018f7983 */ /* 0x000ea80000300800 */
[----:B------:R-:W3:Y:S04]  /*1a360*/  LDL.LU R144, [R1+0x7f8] ;  /* 0x0007f80001907983 */ /* 0x000ee80000300800 */
[----:B------:R-:W3:Y:S04]  /*1a370*/  LDL.LU R145, [R1+0x834] ;  /* 0x0008340001917983 */ /* 0x000ee80000300800 */
[----:B------:R-:W3:Y:S04]  /*1a380*/  LDL.LU R146, [R1+0x800] ;  /* 0x0008000001927983 */ /* 0x000ee80000300800 */
[----:B------:R-:W3:Y:S04]  /*1a390*/  LDL.LU R148, [R1+0x808] ;  /* 0x0008080001947983 */ /* 0x000ee80000300800 */
[----:B------:R-:W3:Y:S04]  /*1a3a0*/  LDL.LU R15, [R1+0x844] ;  /* 0x00084400010f7983 */ /* 0x000ee80000300800 */
[----:B------:R-:W3:Y:S04]  /*1a3b0*/  LDL.LU R149, [R1+0x810] ;  /* 0x0008100001957983 */ /* 0x000ee80000300800 */
[----:B------:R-:W3:Y:S04]  /*1a3c0*/  LDL.LU R14, [R1+0x820] ;  /* 0x00082000010e7983 */ /* 0x000ee80000300800 */
[----:B------:R-:W3:Y:S04]  /*1a3d0*/  LDL.LU R9, [R1+0x840] ;  /* 0x0008400001097983 */ /* 0x000ee80000300800 */
[----:B------:R-:W-:Y:S04]  /*1a3e0*/  LDGSTS.E [R5], desc[UR10][R12.64], P0 ;  /* 0x000000000c057fae */ /* 0x000fe8000812184a */
[----:B------:R-:W3:Y:S04]  /*1a3f0*/  LDL.LU R12, [R1+0x830] ;  /* 0x00083000010c7983 */ /* 0x000ee80000300800 */
[----:B------:R-:W2:Y:S01]  /*1a400*/  LDL.LU R13, [R1+0x838] ;  /* 0x00083800010d7983 */ /* 0x000ea20000300800 */
[----:B----4-:R-:W-:-:S03]  /*1a410*/  IADD3 R10, P1, R0, R147, RZ ;  /* 0x00000093000a7210 */ /* 0x010fc60007f3e0ff */
[----:B------:R-:W-:Y:S02]  /*1a420*/  STL [R1+0x1a70], R147 ;  /* 0x001a709301007387 */ /* 0x000fe40000100800 */
[----:B--2---:R-:W-:-:S05]  /*1a430*/  IMAD.X R11, R13, 0x1, R2, P1 ;  /* 0x000000010d0b7824 */ /* 0x004fca00008e0602 */
[----:B------:R1:W-:Y:S02]  /*1a440*/  LDGSTS.E [R5+0x400], desc[UR10][R10.64], P0 ;  /* 0x004000000a057fae */ /* 0x0003e4000812184a */
[----:B-1----:R-:W-:-:S05]  /*1a450*/  IADD3 R10, P1, R0, R143, RZ ;  /* 0x0000008f000a7210 */ /* 0x002fca0007f3e0ff */
[----:B------:R-:W-:-:S05]  /*1a460*/  IMAD.X R11, R6, 0x1, R2, P1 ;  /* 0x00000001060b7824 */ /* 0x000fca00008e0602 */
[----:B------:R1:W-:Y:S02]  /*1a470*/  LDGSTS.E [R5+0x800], desc[UR10][R10.64], P0 ;  /* 0x008000000a057fae */ /* 0x0003e4000812184a */
[----:B-1----:R-:W-:-:S05]  /*1a480*/  IADD3 R10, P1, R0, R139, RZ ;  /* 0x0000008b000a7210 */ /* 0x002fca0007f3e0ff */
[----:B------:R-:W-:-:S05]  /*1a490*/  IMAD.X R11, R151, 0x1, R2, P1 ;  /* 0x00000001970b7824 */ /* 0x000fca00008e0602 */
[----:B------:R1:W-:Y:S02]  /*1a4a0*/  LDGSTS.E [R5+0xc00], desc[UR10][R10.64], P0 ;  /* 0x00c000000a057fae */ /* 0x0003e4000812184a */
[----:B-1----:R-:W-:-:S05]  /*1a4b0*/  IADD3 R10, P1, R0, R135, RZ ;  /* 0x00000087000a7210 */ /* 0x002fca0007f3e0ff */
[----:B---3--:R-:W-:-:S05]  /*1a4c0*/  IMAD.X R11, R148, 0x1, R2, P1 ;  /* 0x00000001940b7824 */ /* 0x008fca00008e0602 */
[----:B------:R1:W-:Y:S02]  /*1a4d0*/  LDGSTS.E [R5+0x1000], desc[UR10][R10.64], P0 ;  /* 0x010000000a057fae */ /* 0x0003e4000812184a */
[----:B-1----:R-:W-:-:S05]  /*1a4e0*/  IADD3 R10, P1, R0, R131, RZ ;  /* 0x00000083000a7210 */ /* 0x002fca0007f3e0ff */
[----:B------:R-:W-:-:S05]  /*1a4f0*/  IMAD.X R11, R144, 0x1, R2, P1 ;  /* 0x00000001900b7824 */ /* 0x000fca00008e0602 */
[----:B------:R1:W-:Y:S04]  /*1a500*/  LDGSTS.E [R5+0x1400], desc[UR10][R10.64], P0 ;  /* 0x014000000a057fae */ /* 0x0003e8000812184a */
[----:B------:R-:W-:Y:S01]  /*1a510*/  STL [R1+0x1a74], R13 ;  /* 0x001a740d01007387 */ /* 0x000fe20000100800 */
[----:B-1----:R-:W-:-:S03]  /*1a520*/  IADD3 R10, P1, R0, R127, RZ ;  /* 0x0000007f000a7210 */ /* 0x002fc60007f3e0ff */
[----:B------:R1:W-:Y:S02]  /*1a530*/  STL [R1+0x1a78], R143 ;  /* 0x001a788f01007387 */ /* 0x0003e40000100800 */
[----:B------:R-:W-:-:S05]  /*1a540*/  IMAD.X R11, R140, 0x1, R2, P1 ;  /* 0x000000018c0b7824 */ /* 0x000fca00008e0602 */
[----:B------:R2:W-:Y:S04]  /*1a550*/  LDGSTS.E [R5+0x1800], desc[UR10][R10.64], P0 ;  /* 0x018000000a057fae */ /* 0x0005e8000812184a */
[----:B-1----:R-:W3:Y:S01]  /*1a560*/  LDL.LU R143, [R1+0x62c] ;  /* 0x00062c00018f7983 */ /* 0x002ee20000300800 */
[----:B--2---:R-:W-:-:S03]  /*1a570*/  IADD3 R10, P1, R0, R123, RZ ;  /* 0x0000007b000a7210 */ /* 0x004fc60007f3e0ff */
[----:B------:R-:W-:Y:S02]  /*1a580*/  STL [R1+0x1a7c], R6 ;  /* 0x001a7c0601007387 */ /* 0x000fe40000100800 */
[----:B------:R-:W-:Y:S02]  /*1a590*/  IMAD.X R11, R136, 0x1, R2, P1 ;  /* 0x00000001880b7824 */ /* 0x000fe400008e0602 */
[----:B------:R1:W-:Y:S04]  /*1a5a0*/  STL [R1+0x1a80], R139 ;  /* 0x001a808b01007387 */ /* 0x0003e80000100800 */
[----:B------:R2:W-:Y:S04]  /*1a5b0*/  LDGSTS.E [R5+0x1c00], desc[UR10][R10.64], P0 ;  /* 0x01c000000a057fae */ /* 0x0005e8000812184a */
[----:B-1----:R-:W4:Y:S01]  /*1a5c0*/  LDL.LU R139, [R1+0x61c] ;  /* 0x00061c00018b7983 */ /* 0x002f220000300800 */
[----:B--2---:R-:W-:-:S03]  /*1a5d0*/  IADD3 R10, P1, R0, R119, RZ ;  /* 0x00000077000a7210 */ /* 0x004fc60007f3e0ff */
[----:B------:R-:W-:Y:S02]  /*1a5e0*/  STL [R1+0x1a84], R151 ;  /* 0x001a849701007387 */ /* 0x000fe40000100800 */
[----:B------:R-:W-:Y:S02]  /*1a5f0*/  IMAD.X R11, R132, 0x1, R2, P1 ;  /* 0x00000001840b7824 */ /* 0x000fe400008e0602 */
[----:B------:R1:W-:Y:S04]  /*1a600*/  STL [R1+0x1a88], R135 ;  /* 0x001a888701007387 */ /* 0x0003e80000100800 */
[----:B------:R2:W-:Y:S04]  /*1a610*/  LDGSTS.E [R5+0x2000], desc[UR10][R10.64], P0 ;  /* 0x020000000a057fae */ /* 0x0005e8000812184a */
[----:B-1----:R-:W4:Y:S01]  /*1a620*/  LDL.LU R135, [R1+0x60c] ;  /* 0x00060c0001877983 */ /* 0x002f220000300800 */
[----:B--2---:R-:W-:-:S05]  /*1a630*/  IADD3 R10, P1, R0, R115, RZ ;  /* 0x00000073000a7210 */ /* 0x004fca0007f3e0ff */
[----:B------:R-:W-:-:S05]  /*1a640*/  IMAD.X R11, R128, 0x1, R2, P1 ;  /* 0x00000001800b7824 */ /* 0x000fca00008e0602 */
        /* <DEDUP_REMOVED lines=73> */
[----:B---3--:R-:W-:-:S05]  /*1aae0*/  IADD3 R10, P1, R0, R143, RZ ;  /* 0x0000008f000a7210 */ /* 0x008fca0007f3e0ff */
[----:B------:R-:W-:-:S05]  /*1aaf0*/  IMAD.X R11, R28, 0x1, R2, P1 ;  /* 0x000000011c0b7824 */ /* 0x000fca00008e0602 */
[----:B------:R4:W-:Y:S02]  /*1ab00*/  LDGSTS.E [R5+0x8800], desc[UR10][R10.64], P0 ;  /* 0x088000000a057fae */ /* 0x0009e4000812184a */
[----:B----4-:R-:W-:-:S05]  /*1ab10*/  IADD3 R10, P1, R0, R139, RZ ;  /* 0x0000008b000a7210 */ /* 0x010fca0007f3e0ff */
[----:B------:R-:W-:-:S05]  /*1ab20*/  IMAD.X R11, R24, 0x1, R2, P1 ;  /* 0x00000001180b7824 */ /* 0x000fca00008e0602 */
[----:B------:R1:W-:Y:S04]  /*1ab30*/  LDGSTS.E [R5+0x8c00], desc[UR10][R10.64], P0 ;  /* 0x08c000000a057fae */ /* 0x0003e8000812184a */
[----:B------:R2:W-:Y:S04]  /*1ab40*/  STL [R1+0x1a8c], R148 ;  /* 0x001a8c9401007387 */ /* 0x0005e80000100800 */
[----:B------:R-:W3:Y:S01]  /*1ab50*/  LDL R6, [R1+0x95c] ;  /* 0x00095c0001067983 */ /* 0x000ee20000100800 */
[----:B-1----:R-:W-:-:S03]  /*1ab60*/  IADD3 R10, P1, R0, R135, RZ ;  /* 0x00000087000a7210 */ /* 0x002fc60007f3e0ff */
[----:B--2---:R-:W2:Y:S02]  /*1ab70*/  LDL.LU R148, [R1+0x604] ;  /* 0x0006040001947983 */ /* 0x004ea40000300800 */
[----:B------:R-:W-:Y:S02]  /*1ab80*/  IMAD.X R11, R16, 0x1, R2, P1 ;  /* 0x00000001100b7824 */ /* 0x000fe400008e0602 */
[----:B------:R-:W4:Y:S04]  /*1ab90*/  LDL.LU R151, [R1+0x614] ;  /* 0x0006140001977983 */ /* 0x000f280000300800 */
        /* <DEDUP_REMOVED lines=82> */
[----:B---3--:R-:W-:Y:S02]  /*1b0c0*/  VIADD R5, R6, UR12 ;  /* 0x0000000c06057c36 */ /* 0x008fe40008000000 */
[----:B------:R-:W3:Y:S04]  /*1b0d0*/  LDL.LU R6, [R1+0x624] ;  /* 0x0006240001067983 */ /* 0x000ee80000300800 */
[----:B------:R-:W2:Y:S04]  /*1b0e0*/  LDL.LU R13, [R1+0x634] ;  /* 0x00063400010d7983 */ /* 0x000ea80000300800 */
[----:B------:R-:W4:Y:S04]  /*1b0f0*/  LDL.LU R147, [R1+0x600] ;  /* 0x0006000001937983 */ /* 0x000f280000300800 */
[----:B------:R-:W3:Y:S04]  /*1b100*/  LDL.LU R150, [R1+0x644] ;  /* 0x0006440001967983 */ /* 0x000ee80000300800 */
[----:B------:R-:W4:Y:S04]  /*1b110*/  LDL.LU R7, [R1+0x610] ;  /* 0x0006100001077983 */ /* 0x000f280000300800 */
        /* <DEDUP_REMOVED lines=54> */
[----:B------:R-:W4:Y:S04]  /*1b480*/  LDL.LU R134, [R1+0x7d0] ;  /* 0x0007d00001867983 */ /* 0x000f280000300800 */
[----:B------:R-:W4:Y:S01]  /*1b490*/  LDL.LU R138, [R1+0x7e0] ;  /* 0x0007e000018a7983 */ /* 0x000f220000300800 */
[----:B------:R-:W-:-:S05]  /*1b4a0*/  IADD3 R10, P1, R0, R15, RZ ;  /* 0x0000000f000a7210 */ /* 0x000fca0007f3e0ff */
        /* <DEDUP_REMOVED lines=14> */
[----:B--2---:R-:W-:-:S05]  /*1b590*/  IADD3 R10, P1, R0, R129, RZ ;  /* 0x00000081000a7210 */ /* 0x004fca0007f3e0ff */
[----:B------:R-:W-:-:S05]  /*1b5a0*/  IMAD.X R11, R142, 0x1, R2, P1 ;  /* 0x000000018e0b7824 */ /* 0x000fca00008e0602 */
[----:B------:R3:W-:Y:S02]  /*1b5b0*/  LDGSTS.E [R5+0x1600], desc[UR10][R10.64], P0 ;  /* 0x016000000a057fae */ /* 0x0007e4000812184a */
[----:B---3--:R-:W-:-:S05]  /*1b5c0*/  IADD3 R10, P1, R0, R125, RZ ;  /* 0x0000007d000a7210 */ /* 0x008fca0007f3e0ff */
[----:B----4-:R-:W-:-:S05]  /*1b5d0*/  IMAD.X R11, R138, 0x1, R2, P1 ;  /* 0x000000018a0b7824 */ /* 0x010fca00008e0602 */
        /* <DEDUP_REMOVED lines=171> */
[----:B------:R1:W-:Y:S04]  /*1c090*/  LDGSTS.E [R5+0xfe00], desc[UR10][R10.64], P0 ;  /* 0x0fe000000a057fae */ /* 0x0003e8000812184a */
[----:B------:R-:W1:Y:S01]  /*1c0a0*/  LDL.LU R11, [R1+0x63c] ;  /* 0x00063c00010b7983 */ /* 0x000e620000300800 */
[-C--:B------:R-:W-:Y:S02]  /*1c0b0*/  IADD3 R156, P6, R156, R4.reuse, RZ ;  /* 0x000000049c9c7210 */ /* 0x080fe40007fde0ff */
[-C--:B------:R-:W-:Y:S01]  /*1c0c0*/  IADD3 R18, P0, R18, R4.reuse, RZ ;  /* 0x0000000412127210 */ /* 0x080fe20007f1e0ff */
[----:B------:R-:W-:Y:S01]  /*1c0d0*/  UIADD3 UR4, UR4, 0x1, URZ ;  /* 0x0000000104047890 */ /* 0x000fe2000fffe03f */
[-C--:B------:R-:W-:Y:S01]  /*1c0e0*/  IADD3 R158, P5, R158, R4.reuse, RZ ;  /* 0x000000049e9e7210 */ /* 0x080fe20007fbe0ff */
[--C-:B------:R-:W-:Y:S01]  /*1c0f0*/  IMAD.X R155, R155, 0x1, R3.reuse, P6 ;  /* 0x000000019b9b7824 */ /* 0x100fe200030e0603 */
        /* <DEDUP_REMOVED lines=9> */
[----:B------:R-:W-:Y:S01]  /*1c190*/  UIADD3 UR6, UR6, -0x20, URZ ;  /* 0xffffffe006067890 */ /* 0x000fe2000fffe03f */
        /* <DEDUP_REMOVED lines=17> */
[----:B------:R-:W0:Y:S01]  /*1c2b0*/  LDGDEPBAR ;  /* 0x00000000000079af */ /* 0x000e220000000000 */
        /* <DEDUP_REMOVED lines=65> */
[----:B------:R2:W-:Y:S01]  /*1c6d0*/  STL [R1+0x604], R148 ;  /* 0x0006049401007387 */ /* 0x0005e20000100800 */
[-C--:B------:R-:W-:Y:S01]  /*1c6e0*/  IADD3 R224, P1, R224, R4.reuse, RZ ;  /* 0x00000004e0e07210 */ /* 0x080fe20007f3e0ff */
[--C-:B------:R-:W-:Y:S01]  /*1c6f0*/  IMAD.X R243, R243, 0x1, R3.reuse, P0 ;  /* 0x00000001f3f37824 */ /* 0x100fe200000e0603 */
[-C--:B------:R-:W-:Y:S01]  /*1c700*/  IADD3 R236, P2, R236, R4.reuse, RZ ;  /* 0x00000004ecec7210 */ /* 0x080fe20007f5e0ff */
[--C-:B------:R-:W-:Y:S01]  /*1c710*/  IMAD.X R233, R233, 0x1, R3.reuse, P3 ;  /* 0x00000001e9e97824 */ /* 0x100fe200018e0603 */
[-C--:B------:R-:W-:Y:S01]  /*1c720*/  IADD3 R151, P0, R151, R4.reuse, RZ ;  /* 0x0000000497977210 */ /* 0x080fe20007f1e0ff */
[----:B------:R-:W-:Y:S01]  /*1c730*/  IMAD.X R245, R245, 0x1, R3, P4 ;  /* 0x00000001f5f57824 */ /* 0x000fe200020e0603 */
[----:B--2---:R-:W2:Y:S01]  /*1c740*/  LDL.LU R148, [R1+0x1a8c] ;  /* 0x001a8c0001947983 */ /* 0x004ea20000300800 */
[----:B------:R-:W-:-:S03]  /*1c750*/  IADD3 R248, P3, R248, R4, RZ ;  /* 0x00000004f8f87210 */ /* 0x000fc60007f7e0ff */
[----:B------:R3:W-:Y:S01]  /*1c760*/  STL [R1+0x60c], R135 ;  /* 0x00060c8701007387 */ /* 0x0007e20000100800 */
[-C--:B------:R-:W-:Y:S01]  /*1c770*/  IADD3 R139, P4, R139, R4.reuse, RZ ;  /* 0x000000048b8b7210 */ /* 0x080fe20007f9e0ff */
[--C-:B------:R-:W-:Y:S01]  /*1c780*/  IMAD.X R223, R223, 0x1, R3.reuse, P1 ;  /* 0x00000001dfdf7824 */ /* 0x100fe200008e0603 */
[-C--:B------:R-:W-:Y:S01]  /*1c790*/  IADD3 R238, P1, R238, R4.reuse, RZ ;  /* 0x00000004eeee7210 */ /* 0x080fe20007f3e0ff */
[--C-:B------:R-:W-:Y:S01]  /*1c7a0*/  IMAD.X R235, R235, 0x1, R3.reuse, P2 ;  /* 0x00000001ebeb7824 */ /* 0x100fe200010e0603 */
[----:B------:R-:W-:Y:S01]  /*1c7b0*/  IADD3 R250, P2, R250, R4, RZ ;  /* 0x00000004fafa7210 */ /* 0x000fe20007f5e0ff */
[----:B---3--:R-:W3:Y:S01]  /*1c7c0*/  LDL.LU R135, [R1+0x1a88] ;  /* 0x001a880001877983 */ /* 0x008ee20000300800 */
[----:B------:R-:W-:-:S03]  /*1c7d0*/  IMAD.X R247, R247, 0x1, R3, P3 ;  /* 0x00000001f7f77824 */ /* 0x000fc600018e0603 */
[----:B------:R4:W-:Y:S01]  /*1c7e0*/  STL [R1+0x614], R151 ;  /* 0x0006149701007387 */ /* 0x0009e20000100800 */
[-C--:B------:R-:W-:Y:S01]  /*1c7f0*/  IADD3 R6, P3, R6, R4.reuse, RZ ;  /* 0x0000000406067210 */ /* 0x080fe20007f7e0ff */
[--C-:B------:R-:W-:Y:S01]  /*1c800*/  IMAD.X R237, R237, 0x1, R3.reuse, P1 ;  /* 0x00000001eded7824 */ /* 0x100fe200008e0603 */
[-C--:B------:R-:W-:Y:S01]  /*1c810*/  IADD3 R252, P1, R252, R4.reuse, RZ ;  /* 0x00000004fcfc7210 */ /* 0x080fe20007f3e0ff */
[--C-:B------:R-:W-:Y:S01]  /*1c820*/  IMAD.X R249, R249, 0x1, R3.reuse, P2 ;  /* 0x00000001f9f97824 */ /* 0x100fe200010e0603 */
[-C--:B------:R-:W-:Y:S01]  /*1c830*/  IADD3 R143, P2, R143, R4.reuse, RZ ;  /* 0x000000048f8f7210 */ /* 0x080fe20007f5e0ff */
[----:B----4-:R-:W4:Y:S04]  /*1c840*/  LDL.LU R151, [R1+0x1a84] ;  /* 0x001a840001977983 */ /* 0x010f280000300800 */
[----:B------:R1:W-:Y:S01]  /*1c850*/  STL [R1+0x61c], R139 ;  /* 0x00061c8b01007387 */ /* 0x0003e20000100800 */
[----:B------:R-:W-:Y:S01]  /*1c860*/  IMAD.X R251, R251, 0x1, R3, P1 ;  /* 0x00000001fbfb7824 */ /* 0x000fe200008e0603 */
[----:B------:R-:W-:-:S02]  /*1c870*/  IADD3 R13, P1, R13, R4, RZ ;  /* 0x000000040d0d7210 */ /* 0x000fc40007f3e0ff */
[----:B-1----:R-:W2:Y:S04]  /*1c880*/  LDL.LU R139, [R1+0x1a80] ;  /* 0x001a8000018b7983 */ /* 0x002ea80000300800 */
[----:B------:R1:W-:Y:S01]  /*1c890*/  STL [R1+0x624], R6 ;  /* 0x0006240601007387 */ /* 0x0003e20000100800 */
[----:B------:R-:W-:-:S03]  /*1c8a0*/  IMAD.X R147, R147, 0x1, R3, P6 ;  /* 0x0000000193937824 */ /* 0x000fc600030e0603 */
[----:B-1----:R-:W4:Y:S04]  /*1c8b0*/  LDL.LU R6, [R1+0x1a7c] ;  /* 0x001a7c0001067983 */ /* 0x002f280000300800 */
[----:B------:R1:W-:Y:S04]  /*1c8c0*/  STL [R1+0x62c], R143 ;  /* 0x00062c8f01007387 */ /* 0x0003e80000100800 */
[----:B-1----:R-:W4:Y:S04]  /*1c8d0*/  LDL.LU R143, [R1+0x1a78] ;  /* 0x001a7800018f7983 */ /* 0x002f280000300800 */
[----:B------:R1:W-:Y:S04]  /*1c8e0*/  STL [R1+0x634], R13 ;  /* 0x0006340d01007387 */ /* 0x0003e80000100800 */
[----:B-1----:R-:W4:Y:S04]  /*1c8f0*/  LDL.LU R13, [R1+0x1a74] ;  /* 0x001a7400010d7983 */ /* 0x002f280000300800 */
[----:B------:R1:W-:Y:S04]  /*1c900*/  STL [R1+0x600], R147 ;  /* 0x0006009301007387 */ /* 0x0003e80000100800 */
[----:B-1----:R-:W4:Y:S01]  /*1c910*/  LDL.LU R147, [R1+0x1a70] ;  /* 0x001a700001937983 */ /* 0x002f220000300800 */
[--C-:B------:R-:W-:Y:S01]  /*1c920*/  IMAD.X R16, R16, 0x1, R3.reuse, P5 ;  /* 0x0000000110107824 */ /* 0x100fe200028e0603 */
[-C--:B------:R-:W-:Y:S01]  /*1c930*/  IADD3 R150, P5, R150, R4.reuse, RZ ;  /* 0x0000000496967210 */ /* 0x080fe20007fbe0ff */
[----:B------:R-:W-:Y:S01]  /*1c940*/  IMAD.X R7, R7, 0x1, R3, P0 ;  /* 0x0000000107077824 */ /* 0x000fe200000e0603 */
[----:B------:R-:W-:-:S02]  /*1c950*/  IADD3 R8, P0, R8, R4, RZ ;  /* 0x0000000408087210 */ /* 0x000fc40007f1e0ff */
[----:B------:R1:W-:Y:S01]  /*1c960*/  STL [R1+0x608], R16 ;  /* 0x0006081001007387 */ /* 0x0003e20000100800 */
[--C-:B------:R-:W-:Y:S01]  /*1c970*/  IMAD.X R24, R24, 0x1, R3.reuse, P4 ;  /* 0x0000000118187824 */ /* 0x100fe200020e0603 */
[-C--:B------:R-:W-:Y:S01]  /*1c980*/  IADD3 R25, P4, R25, R4.reuse, RZ ;  /* 0x0000000419197210 */ /* 0x080fe20007f9e0ff */
[--C-:B------:R-:W-:Y:S01]  /*1c990*/  IMAD.X R26, R26, 0x1, R3.reuse, P3 ;  /* 0x000000011a1a7824 */ /* 0x100fe200018e0603 */
[----:B-1----:R-:W4:Y:S01]  /*1c9a0*/  LDL.LU R16, [R1+0x1a6c] ;  /* 0x001a6c0001107983 */ /* 0x002f220000300800 */
        /* <DEDUP_REMOVED lines=17> */
[----:B------:R-:W-:Y:S01]  /*1cac0*/  IMAD.X R48, R48, 0x1, R3, P5 ;  /* 0x0000000130307824 */ /* 0x000fe200028e0603 */
[----:B------:R-:W-:-:S02]  /*1cad0*/  IADD3 R49, P5, R49, R4, RZ ;  /* 0x0000000431317210 */ /* 0x000fc40007fbe0ff */
[----:B------:R-:W-:-:S05]  /*1cae0*/  IADD3 R11, P6, R11, R4, RZ ;  /* 0x000000040b0b7210 */ /* 0x000fca0007fde0ff */
[----:B------:R-:W-:Y:S04]  /*1caf0*/  STL [R1+0x63c], R11 ;  /* 0x00063c0b01007387 */ /* 0x000fe80000100800 */
[----:B------:R1:W-:Y:S04]  /*1cb00*/  STL [R1+0x644], R150 ;  /* 0x0006449601007387 */ /* 0x0003e80000100800 */
[----:B-1----:R-:W4:Y:S04]  /*1cb10*/  LDL.LU R150, [R1+0x1a68] ;  /* 0x001a680001967983 */ /* 0x002f280000300800 */
[----:B------:R1:W-:Y:S04]  /*1cb20*/  STL [R1+0x610], R7 ;  /* 0x0006100701007387 */ /* 0x0003e80000100800 */
[----:B-1----:R-:W4:Y:S04]  /*1cb30*/  LDL.LU R7, [R1+0x1a64] ;  /* 0x001a640001077983 */ /* 0x002f280000300800 */
[----:B------:R1:W-:Y:S04]  /*1cb40*/  STL [R1+0x64c], R8 ;  /* 0x00064c0801007387 */ /* 0x0003e80000100800 */
[----:B-1----:R-:W4:Y:S04]  /*1cb50*/  LDL.LU R8, [R1+0x1a60] ;  /* 0x001a600001087983 */ /* 0x002f280000300800 */
[----:B------:R1:W-:Y:S04]  /*1cb60*/  STL [R1+0x618], R24 ;  /* 0x0006181801007387 */ /* 0x0003e80000100800 */
[----:B-1----:R1:W5:Y:S04]  /*1cb70*/  LDL.LU R24, [R1+0x1a5c] ;  /* 0x001a5c0001187983 */ /* 0x0023680000300800 */
[----:B------:R1:W-:Y:S01]  /*1cb80*/  STL [R1+0x654], R25 ;  /* 0x0006541901007387 */ /* 0x0003e20000100800 */
[----:B------:R-:W-:-:S03]  /*1cb90*/  IMAD.X R32, R32, 0x1, R3, P6 ;  /* 0x0000000120207824 */ /* 0x000fc600030e0603 */
[----:B-1----:R1:W5:Y:S04]  /*1cba0*/  LDL.LU R25, [R1+0x1a58] ;  /* 0x001a580001197983 */ /* 0x0023680000300800 */
[----:B------:R1:W-:Y:S01]  /*1cbb0*/  STL [R1+0x620], R26 ;  /* 0x0006201a01007387 */ /* 0x0003e20000100800 */
[----:B------:R-:W-:-:S03]  /*1cbc0*/  IADD3 R33, P6, R33, R4, RZ ;  /* 0x0000000421217210 */ /* 0x000fc60007fde0ff */
[----:B-1----:R1:W5:Y:S04]  /*1cbd0*/  LDL.LU R26, [R1+0x1a54] ;  /* 0x001a5400011a7983 */ /* 0x0023680000300800 */
[----:B------:R1:W-:Y:S04]  /*1cbe0*/  STL [R1+0x65c], R27 ;  /* 0x00065c1b01007387 */ /* 0x0003e80000100800 */
[----:B-1----:R1:W5:Y:S04]  /*1cbf0*/  LDL.LU R27, [R1+0x1a50] ;  /* 0x001a5000011b7983 */ /* 0x0023680000300800 */
[----:B------:R1:W-:Y:S04]  /*1cc00*/  STL [R1+0x628], R28 ;  /* 0x0006281c01007387 */ /* 0x0003e80000100800 */
[----:B-1----:R1:W5:Y:S04]  /*1cc10*/  LDL.LU R28, [R1+0x1a4c] ;  /* 0x001a4c00011c7983 */ /* 0x0023680000300800 */
[----:B------:R3:W-:Y:S04]  /*1cc20*/  STL [R1+0x664], R29 ;  /* 0x0006641d01007387 */ /* 0x0007e80000100800 */
[----:B---3--:R1:W5:Y:S04]  /*1cc30*/  LDL.LU R29, [R1+0x1a48] ;  /* 0x001a4800011d7983 */ /* 0x0083680000300800 */
        /* <DEDUP_REMOVED lines=18> */
[----:B------:R3:W-:Y:S01]  /*1cd60*/  STL [R1+0x68c], R39 ;  /* 0x00068c2701007387 */ /* 0x0007e20000100800 */
[----:B------:R-:W-:-:S03]  /*1cd70*/  IMAD.X R46, R46, 0x1, R3, P6 ;  /* 0x000000012e2e7824 */ /* 0x000fc600030e0603 */
[----:B---3--:R1:W5:Y:S04]  /*1cd80*/  LDL.LU R39, [R1+0x1a20] ;  /* 0x001a200001277983 */ /* 0x0083680000300800 */
[----:B------:R3:W-:Y:S01]  /*1cd90*/  STL [R1+0x658], R40 ;  /* 0x0006582801007387 */ /* 0x0007e20000100800 */
[----:B------:R-:W-:-:S03]  /*1cda0*/  IADD3 R47, P6, R47, R4, RZ ;  /* 0x000000042f2f7210 */ /* 0x000fc60007fde0ff */
        /* <DEDUP_REMOVED lines=273> */
[----:B--2---:R-:W-:-:S03]  /*1dec0*/  IADD3 R139, P3, R139, R4, RZ ;  /* 0x000000048b8b7210 */ /* 0x004fc60007f7e0ff */
[----:B---3--:R1:W5:Y:S04]  /*1ded0*/  LDL.LU R132, [R1+0x18ac] ;  /* 0x0018ac0001847983 */ /* 0x0083680000300800 */
[----:B------:R2:W-:Y:S01]  /*1dee0*/  STL [R1+0x804], R133 ;  /* 0x0008048501007387 */ /* 0x0005e20000100800 */
[----:B------:R-:W-:-:S03]  /*1def0*/  IMAD.X R140, R140, 0x1, R3, P2 ;  /* 0x000000018c8c7824 */ /* 0x000fc600010e0603 */
[----:B--2---:R1:W5:Y:S04]  /*1df00*/  LDL.LU R133, [R1+0x18a8] ;  /* 0x0018a80001857983 */ /* 0x0043680000300800 */
[----:B------:R2:W-:Y:S01]  /*1df10*/  STL [R1+0x7d0], R134 ;  /* 0x0007d08601007387 */ /* 0x0005e20000100800 */
[----:B------:R-:W-:-:S03]  /*1df20*/  IADD3 R141, P2, R141, R4, RZ ;  /* 0x000000048d8d7210 */ /* 0x000fc60007f5e0ff */
[----:B--2---:R1:W5:Y:S04]  /*1df30*/  LDL.LU R134, [R1+0x18a4] ;  /* 0x0018a40001867983 */ /* 0x0043680000300800 */
[----:B------:R2:W-:Y:S01]  /*1df40*/  STL [R1+0x80c], R135 ;  /* 0x00080c8701007387 */ /* 0x0005e20000100800 */
[----:B------:R-:W-:-:S03]  /*1df50*/  IMAD.X R142, R142, 0x1, R3, P1 ;  /* 0x000000018e8e7824 */ /* 0x000fc600008e0603 */
[----:B--2---:R1:W5:Y:S04]  /*1df60*/  LDL.LU R135, [R1+0x18a0] ;  /* 0x0018a00001877983 */ /* 0x0043680000300800 */
[----:B------:R2:W-:Y:S01]  /*1df70*/  STL [R1+0x7d8], R136 ;  /* 0x0007d88801007387 */ /* 0x0005e20000100800 */
[----:B----4-:R-:W-:-:S03]  /*1df80*/  IADD3 R143, P1, R143, R4, RZ ;  /* 0x000000048f8f7210 */ /* 0x010fc60007f3e0ff */
[----:B--2---:R1:W5:Y:S04]  /*1df90*/  LDL.LU R136, [R1+0x189c] ;  /* 0x00189c0001887983 */ /* 0x0043680000300800 */
        /* <DEDUP_REMOVED lines=18> */
[----:B------:R2:W-:Y:S04]  /*1e0c0*/  STL [R1+0x82c], R143 ;  /* 0x00082c8f01007387 */ /* 0x0005e80000100800 */
        /* <DEDUP_REMOVED lines=12> */
[----:B--2---:R-:W2:Y:S01]  /*1e190*/  LDL.LU R15, [R1+0x1868] ;  /* 0x00186800010f7983 */ /* 0x004ea20000300800 */
[--C-:B------:R-:W-:Y:S01]  /*1e1a0*/  IMAD.X R149, R149, 0x1, R3.reuse, P4 ;  /* 0x0000000195957824 */ /* 0x100fe200020e0603 */
[----:B------:R-:W-:Y:S01]  /*1e1b0*/  IADD3 R150, P4, R150, R4, RZ ;  /* 0x0000000496967210 */ /* 0x000fe20007f9e0ff */
[----:B------:R-:W-:-:S02]  /*1e1c0*/  IMAD.X R151, R151, 0x1, R3, P3 ;  /* 0x0000000197977824 */ /* 0x000fc400018e0603 */
[--C-:B------:R-:W-:Y:S01]  /*1e1d0*/  IMAD.X R14, R14, 0x1, R3.reuse, P2 ;  /* 0x000000010e0e7824 */ /* 0x100fe200010e0603 */
[----:B------:R3:W-:Y:S01]  /*1e1e0*/  STL [R1+0x810], R149 ;  /* 0x0008109501007387 */ /* 0x0007e20000100800 */
[--C-:B------:R-:W-:Y:S02]  /*1e1f0*/  IMAD.X R6, R6, 0x1, R3.reuse, P1 ;  /* 0x0000000106067824 */ /* 0x100fe400008e0603 */
[--C-:B------:R-:W-:Y:S02]  /*1e200*/  IMAD.X R12, R12, 0x1, R3.reuse, P6 ;  /* 0x000000010c0c7824 */ /* 0x100fe400030e0603 */
[--C-:B------:R-:W-:Y:S01]  /*1e210*/  IMAD.X R13, R13, 0x1, R3.reuse, P5 ;  /* 0x000000010d0d7824 */ /* 0x100fe200028e0603 */
[----:B---3--:R1:W5:Y:S04]  /*1e220*/  LDL.LU R149, [R1+0x1864] ;  /* 0x0018640001957983 */ /* 0x0083680000300800 */
[----:B------:R3:W-:Y:S01]  /*1e230*/  STL [R1+0x848], R150 ;  /* 0x0008489601007387 */ /* 0x0007e20000100800 */
[----:B------:R-:W-:Y:S01]  /*1e240*/  IMAD.X R9, R9, 0x1, R3, P0 ;  /* 0x0000000109097824 */ /* 0x000fe200000e0603 */
[----:B------:R-:W-:-:S02]  /*1e250*/  UISETP.NE.U32.AND UP0, UPT, UR8, UR4, UPT ;  /* 0x000000040800728c */ /* 0x000fc4000bf05070 */
[----:B---3--:R1:W5:Y:S04]  /*1e260*/  LDL.LU R150, [R1+0x1860] ;  /* 0x0018600001967983 */ /* 0x0083680000300800 */
[----:B------:R3:W-:Y:S04]  /*1e270*/  STL [R1+0x818], R151 ;  /* 0x0008189701007387 */ /* 0x0007e80000100800 */
[----:B---3--:R1:W5:Y:S04]  /*1e280*/  LDL.LU R151, [R1+0x185c] ;  /* 0x00185c0001977983 */ /* 0x0083680000300800 */
[----:B------:R3:W-:Y:S04]  /*1e290*/  STL [R1+0x820], R14 ;  /* 0x0008200e01007387 */ /* 0x0007e80000100800 */
[----:B---3--:R1:W5:Y:S04]  /*1e2a0*/  LDL.LU R14, [R1+0x1858] ;  /* 0x00185800010e7983 */ /* 0x0083680000300800 */
[----:B------:R3:W-:Y:S01]  /*1e2b0*/  STL [R1+0x828], R6 ;  /* 0x0008280601007387 */ /* 0x0007e20000100800 */
[----:B------:R-:W-:-:S03]  /*1e2c0*/  PLOP3.LUT P2, PT, PT, PT, UP0, 0x80, 0x0 ;  /* 0x000000000000781c */ /* 0x000fc60003f4f008 */
[----:B---3--:R1:W5:Y:S04]  /*1e2d0*/  LDL.LU R6, [R1+0x1854] ;  /* 0x0018540001067983 */ /* 0x0083680000300800 */
[----:B------:R1:W-:Y:S04]  /*1e2e0*/  STL [R1+0x830], R12 ;  /* 0x0008300c01007387 */ /* 0x0003e80000100800 */
[----:B------:R1:W-:Y:S04]  /*1e2f0*/  STL [R1+0x838], R13 ;  /* 0x0008380d01007387 */ /* 0x0003e80000100800 */
[----:B------:R1:W-:Y:S01]  /*1e300*/  STL [R1+0x840], R9 ;  /* 0x0008400901007387 */ /* 0x0003e20000100800 */
[----:B------:R-:W-:Y:S01]  /*1e310*/  IMAD.X R16, R16, 0x1, R3, P4 ;  /* 0x0000000110107824 */ /* 0x000fe200020e0603 */
[----:B--2---:R-:W-:-:S02]  /*1e320*/  SHF.R.S32.HI R5, RZ, 0x1f, R15 ;  /* 0x0000001fff057819 */ /* 0x004fc4000001140f */
[C---:B------:R-:W-:Y:S02]  /*1e330*/  LEA R8, P3, R15.reuse, R8, 0x2 ;  /* 0x000000080f087211 */ /* 0x040fe400078610ff */
[----:B------:R-:W-:-:S05]  /*1e340*/  SHF.L.U64.HI R5, R15, 0x2, R5 ;  /* 0x000000020f057819 */ /* 0x000fca0000010205 */
[----:B------:R-:W-:Y:S01]  /*1e350*/  IMAD.X R7, R7, 0x1, R5, P3 ;  /* 0x0000000107077824 */ /* 0x000fe200018e0605 */
[----:B-1----:R-:W-:Y:S06]  /*1e360*/  @P2 BRA `(.L_x_1) ;  /* 0xffffff6400842947 */ /* 0x002fec000383ffff */
.L_x_0:
[----:B------:R-:W2:Y:S01]  /*1e370*/  LDL.LU R13, [R1] ;  /* 0x00000000010d7983 */ /* 0x000ea20000300800 */
[----:B------:R-:W-:Y:S01]  /*1e380*/  ULDC UR4, c[0x0][0x248] ;  /* 0x0000920000047ab9 */ /* 0x000fe20000000800 */
[----:B------:R-:W-:Y:S01]  /*1e390*/  ULDC UR6, c[0x0][0x22c] ;  /* 0x00008b0000067ab9 */ /* 0x000fe20000000800 */
[----:B------:R-:W1:Y:S01]  /*1e3a0*/  S2R R4, SR_TID.X ;  /* 0x0000000000047919 */ /* 0x000e620000002100 */
[----:B------:R-:W-:Y:S01]  /*1e3b0*/  LOP3.LUT R3, R3, 0xfffffeff, RZ, 0xc0, !PT ;  /* 0xfffffeff03037812 */ /* 0x000fe200078ec0ff */
[----:B------:R-:W-:Y:S01]  /*1e3c0*/  ULDC UR8, c[0x0][0x22c] ;  /* 0x00008b0000087ab9 */ /* 0x000fe20000000800 */
[----:B------:R-:W-:Y:S01]  /*1e3d0*/  ULDC UR9, c[0x0][0x248] ;  /* 0x0000920000097ab9 */ /* 0x000fe20000000800 */
[----:B------:R-:W3:Y:S01]  /*1e3e0*/  LDL.LU R12, [R1+0x8] ;  /* 0x00000800010c7983 */ /* 0x000ee20000300800 */
[----:B------:R-:W-:Y:S01]  /*1e3f0*/  ULDC UR13, c[0x0][0x248] ;  /* 0x00009200000d7ab9 */ /* 0x000fe20000000800 */
[----:B------:R-:W-:Y:S01]  /*1e400*/  ULDC UR14, c[0x0][0x248] ;  /* 0x00009200000e7ab9 */ /* 0x000fe20000000800 */
[----:B------:R-:W-:Y:S01]  /*1e410*/  ULDC UR16, c[0x0][0x248] ;  /* 0x0000920000107ab9 */ /* 0x000fe20000000800 */
[----:B------:R-:W4:Y:S01]  /*1e420*/  LDL.LU R11, [R1+0x414] ;  /* 0x00041400010b7983 */ /* 0x000f220000300800 */
        /* <DEDUP_REMOVED lines=15> */
[----:B-----5:R-:W-:Y:S01]  /*1e520*/  STL.64 [R1+0x1a40], R48 ;  /* 0x001a403001007387 */ /* 0x020fe20000100a00 */
[----:B------:R-:W-:Y:S01]  /*1e530*/  ULDC UR29, c[0x0][0x248] ;  /* 0x00009200001d7ab9 */ /* 0x000fe20000000800 */
[----:B------:R-:W-:Y:S01]  /*1e540*/  ULDC UR30, c[0x0][0x248] ;  /* 0x00009200001e7ab9 */ /* 0x000fe20000000800 */
[----:B------:R-:W-:Y:S01]  /*1e550*/  ULDC UR31, c[0x0][0x248] ;  /* 0x00009200001f7ab9 */ /* 0x000fe20000000800 */
[----:B------:R-:W-:Y:S01]  /*1e560*/  STL.64 [R1+0x1a38], R50 ;  /* 0x001a383201007387 */ /* 0x000fe20000100a00 */
[----:B------:R-:W-:Y:S01]  /*1e570*/  ULDC UR32, c[0x0][0x248] ;  /* 0x0000920000207ab9 */ /* 0x000fe20000000800 */
[----:B------:R-:W-:Y:S01]  /*1e580*/  ULDC UR33, c[0x0][0x248] ;  /* 0x0000920000217ab9 */ /* 0x000fe20000000800 */
[----:B------:R-:W-:Y:S01]  /*1e590*/  ULDC UR34, c[0x0][0x248] ;  /* 0x0000920000227ab9 */ /* 0x000fe20000000800 */
[----:B------:R-:W-:Y:S01]  /*1e5a0*/  STL.64 [R1+0x1a30], R52 ;  /* 0x001a303401007387 */ /* 0x000fe20000100a00 */
[----:B------:R-:W-:Y:S01]  /*1e5b0*/  ULDC UR35, c[0x0][0x248] ;  /* 0x0000920000237ab9 */ /* 0x000fe20000000800 */
[----:B------:R-:W-:Y:S01]  /*1e5c0*/  ULDC UR36, c[0x0][0x248] ;  /* 0x0000920000247ab9 */ /* 0x000fe20000000800 */
[----:B------:R-:W-:Y:S01]  /*1e5d0*/  ULDC UR37, c[0x0][0x248] ;  /* 0x0000920000257ab9 */ /* 0x000fe20000000800 */
[----:B------:R1:W-:Y:S01]  /*1e5e0*/  STL.64 [R1+0x1a28], R54 ;  /* 0x001a283601007387 */ /* 0x0003e20000100a00 */
[----:B------:R-:W-:Y:S01]  /*1e5f0*/  ULDC UR38, c[0x0][0x248] ;  /* 0x0000920000267ab9 */ /* 0x000fe20000000800 */
        /* <DEDUP_REMOVED lines=10> */
[----:B-1----:R-:W4:Y:S01]  /*1e6a0*/  LDL.LU R54, [R1+0x950] ;  /* 0x0009500001367983 */ /* 0x002f220000300800 */
[----:B------:R-:W-:Y:S01]  /*1e6b0*/  ULDC UR50, c[0x0][0x248] ;  /* 0x0000920000327ab9 */ /* 0x000fe20000000800 */
[----:B------:R-:W-:Y:S01]  /*1e6c0*/  ULDC UR51, c[0x0][0x248] ;  /* 0x0000920000337ab9 */ /* 0x000fe20000000800 */
[----:B------:R-:W-:Y:S01]  /*1e6d0*/  ULDC UR52, c[0x0][0x248] ;  /* 0x0000920000347ab9 */ /* 0x000fe20000000800 */
[----:B------:R-:W-:Y:S01]  /*1e6e0*/  STL [R1+0x1a24], R57 ;  /* 0x001a243901007387 */ /* 0x000fe20000100800 */
        /* <DEDUP_REMOVED lines=14> */
[----:B------:R-:W-:-:S04]  /*1e7d0*/  DEPBAR.LE SB0, 0x0 ;  /* 0x000080000000791a */ /* 0x000fc80000000000 */
        /* <DEDUP_REMOVED lines=37> */
[----:B------:R1:W-:Y:S02]  /*1ea30*/  STL [R1+0x194c], R23 ;  /* 0x00194c1701007387 */ /* 0x0003e40000100800 */
[----:B-1----:R-:W-:Y:S01]  /*1ea40*/  IMAD R23, R6, UR4, RZ ;  /* 0x0000000406177c24 */ /* 0x002fe2000f8e02ff */
[----:B------:R-:W-:-:S03]  /*1ea50*/  ULDC UR4, c[0x0][0x248] ;  /* 0x0000920000047ab9 */ /* 0x000fc60000000800 */
[----:B------:R-:W-:Y:S01]  /*1ea60*/  VIADD R52, R23, UR4 ;  /* 0x0000000417347c36 */ /* 0x000fe20008000000 */
        /* <DEDUP_REMOVED lines=30> */
[----:B------:R-:W-:Y:S01]  /*1ec50*/  ULDC UR4, c[0x0][0x248] ;  /* 0x0000920000047ab9 */ /* 0x000fe20000000800 */
[----:B--2---:R-:W-:Y:S02]  /*1ec60*/  IMAD.MOV.U32 R55, RZ, RZ, R13 ;  /* 0x000000ffff377224 */ /* 0x004fe400078e000d */
[----:B------:R-:W-:Y:S01]  /*1ec70*/  VIADD R193, R194, UR4 ;  /* 0x00000004c2c17c36 */ /* 0x000fe20008000000 */
[----:B------:R-:W-:-:S03]  /*1ec80*/  ULDC UR4, c[0x0][0x248] ;  /* 0x0000920000047ab9 */ /* 0x000fc60000000800 */
[----:B------:R-:W-:Y:S01]  /*1ec90*/  VIADD R192, R193, UR4 ;  /* 0x00000004c1c07c36 */ /* 0x000fe20008000000 */
[----:B------:R-:W-:Y:S01]  /*1eca0*/  ULDC UR4, c[0x0][0x248] ;  /* 0x0000920000047ab9 */ /* 0x000fe20000000800 */
[----:B---3--:R-:W-:Y:S02]  /*1ecb0*/  IMAD.MOV.U32 R50, RZ, RZ, R12 ;  /* 0x000000ffff327224 */ /* 0x008fe400078e000c */
[----:B------:R-:W-:Y:S01]  /*1ecc0*/  VIADD R191, R192, UR4 ;  /* 0x00000004c0bf7c36 */ /* 0x000fe20008000000 */
[----:B------:R-:W-:Y:S01]  /*1ecd0*/  ULDC UR4, c[0x0][0x248] ;  /* 0x0000920000047ab9 */ /* 0x000fe20000000800 */
[----:B----4-:R-:W-:Y:S02]  /*1ece0*/  IMAD.MOV.U32 R49, RZ, RZ, R11 ;  /* 0x000000ffff317224 */ /* 0x010fe400078e000b */
[----:B------:R-:W-:Y:S01]  /*1ecf0*/  VIADD R190, R191, UR4 ;  /* 0x00000004bfbe7c36 */ /* 0x000fe20008000000 */
[----:B------:R-:W-:Y:S01]  /*1ed00*/  ULDC UR4, c[0x0][0x248] ;  /* 0x0000920000047ab9 */ /* 0x000fe20000000800 */
[----:B------:R-:W-:-:S02]  /*1ed10*/  IMAD.MOV.U32 R51, RZ, RZ, R10 ;  /* 0x000000ffff337224 */ /* 0x000fc400078e000a */
[----:B------:R-:W-:Y:S01]  /*1ed20*/  VIADD R189, R190, UR4 ;  /* 0x00000004bebd7c36 */ /* 0x000fe20008000000 */
[----:B------:R-:W-:Y:S01]  /*1ed30*/  ULDC UR4, c[0x0][0x248] ;  /* 0x0000920000047ab9 */ /* 0x000fe20000000800 */
[----:B------:R-:W-:Y:S02]  /*1ed40*/  IMAD.MOV.U32 R48, RZ, RZ, R9 ;  /* 0x000000ffff307224 */ /* 0x000fe400078e0009 */
        /* <DEDUP_REMOVED lines=154> */
[----:B------:R-:W-:Y:S02]  /*1f6f0*/  STL [R1+0x1948], R151 ;  /* 0x0019489701007387 */ /* 0x000fe40000100800 */
[----:B------:R-:W-:Y:S01]  /*1f700*/  VIADD R241, R238, UR4 ;  /* 0x00000004eef17c36 */ /* 0x000fe20008000000 */
[----:B------:R-:W-:Y:S01]  /*1f710*/  ULDC UR4, c[0x0][0x248] ;  /* 0x0000920000047ab9 */ /* 0x000fe20000000800 */
[----:B------:R-:W-:Y:S02]  /*1f720*/  STL [R1+0x1944], R150 ;  /* 0x0019449601007387 */ /* 0x000fe40000100800 */
[----:B------:R-:W-:Y:S01]  /*1f730*/  VIADD R240, R241, UR4 ;  /* 0x00000004f1f07c36 */ /* 0x000fe20008000000 */
[----:B------:R-:W-:Y:S01]  /*1f740*/  ULDC UR4, c[0x0][0x248] ;  /* 0x0000920000047ab9 */ /* 0x000fe20000000800 */
[----:B------:R-:W-:Y:S04]  /*1f750*/  STL [R1+0x1940], R149 ;  /* 0x0019409501007387 */ /* 0x000fe80000100800 */
[----:B------:R-:W-:Y:S01]  /*1f760*/  STL [R1+0x193c], R148 ;  /* 0x00193c9401007387 */ /* 0x000fe20000100800 */
[----:B------:R-:W-:Y:S01]  /*1f770*/  VIADD R243, R240, UR4 ;  /* 0x00000004f0f37c36 */ /* 0x000fe20008000000 */
[----:B------:R-:W-:-:S02]  /*1f780*/  ULDC UR4, c[0x0][0x248] ;  /* 0x0000920000047ab9 */ /* 0x000fc40000000800 */
[----:B------:R-:W-:Y:S04]  /*1f790*/  STL [R1+0x1938], R147 ;  /* 0x0019389301007387 */ /* 0x000fe80000100800 */
[----:B------:R-:W-:Y:S04]  /*1f7a0*/  STL [R1+0x1934], R146 ;  /* 0x0019349201007387 */ /* 0x000fe80000100800 */
        /* <DEDUP_REMOVED lines=55> */
[----:B------:R-:W-:Y:S04]  /*1fb20*/  STL [R1+0x189c], R108 ;  /* 0x00189c6c01007387 */ /* 0x000fe80000100800 */
[----:B------:R-:W-:Y:S04]  /*1fb30*/  STL [R1+0x1898], R107 ;  /* 0x0018986b01007387 */ /* 0x000fe80000100800 */
[----:B------:R-:W-:Y:S04]  /*1fb40*/  STL [R1+0x1894], R106 ;  /* 0x0018946a01007387 */ /* 0x000fe80000100800 */
[----:B------:R1:W-:Y:S02]  /*1fb50*/  STL [R1+0x1890], R105 ;  /* 0x0018906901007387 */ /* 0x0003e40000100800 */
[----:B-1----:R-:W-:Y:S01]  /*1fb60*/  VIADD R105, R250, UR4 ;  /* 0x00000004fa697c36 */ /* 0x002fe20008000000 */
        /* <DEDUP_REMOVED lines=8> */
[----:B------:R-:W-:Y:S04]  /*1fbf0*/  STL [R1+0x1888], R103 ;  /* 0x0018886701007387 */ /* 0x000fe80000100800 */
[----:B------:R-:W-:Y:S04]  /*1fc00*/  STL [R1+0x1884], R102 ;  /* 0x0018846601007387 */ /* 0x000fe80000100800 */
[----:B------:R1:W-:Y:S04]  /*1fc10*/  STL [R1+0x1880], R101 ;  /* 0x0018806501007387 */ /* 0x0003e80000100800 */
[----:B------:R-:W-:Y:S01]  /*1fc20*/  STL [R1+0x187c], R100 ;  /* 0x00187c6401007387 */ /* 0x000fe20000100800 */
[----:B-1----:R-:W-:Y:S01]  /*1fc30*/  VIADD R101, R112, UR4 ;  /* 0x0000000470657c36 */ /* 0x002fe20008000000 */
[----:B------:R-:W-:-:S03]  /*1fc40*/  ULDC UR4, c[0x0][0x248] ;  /* 0x0000920000047ab9 */ /* 0x000fc60000000800 */
[----:B------:R-:W-:Y:S01]  /*1fc50*/  VIADD R111, R101, UR4 ;  /* 0x00000004656f7c36 */ /* 0x000fe20008000000 */
[----:B------:R-:W-:Y:S01]  /*1fc60*/  ULDC UR4, c[0x0][0x248] ;  /* 0x0000920000047ab9 */ /* 0x000fe20000000800 */
[----:B------:R1:W-:Y:S04]  /*1fc70*/  STL [R1+0x1878], R99 ;  /* 0x0018786301007387 */ /* 0x0003e80000100800 */
[----:B------:R-:W-:Y:S01]  /*1fc80*/  STL [R1+0x1874], R98 ;  /* 0x0018746201007387 */ /* 0x000fe20000100800 */
[----:B-1----:R-:W-:Y:S01]  /*1fc90*/  VIADD R99, R111, UR4 ;  /* 0x000000046f637c36 */ /* 0x002fe20008000000 */
[----:B------:R-:W-:-:S03]  /*1fca0*/  ULDC UR4, c[0x0][0x248] ;  /* 0x0000920000047ab9 */ /* 0x000fc60000000800 */
[----:B------:R-:W-:Y:S01]  /*1fcb0*/  VIADD R104, R99, UR4 ;  /* 0x0000000463687c36 */ /* 0x000fe20008000000 */
[----:B------:R-:W-:Y:S01]  /*1fcc0*/  ULDC UR4, c[0x0][0x248] ;  /* 0x0000920000047ab9 */ /* 0x000fe20000000800 */
[----:B------:R-:W-:Y:S02]  /*1fcd0*/  STL [R1+0x1870], R97 ;  /* 0x0018706101007387 */ /* 0x000fe40000100800 */
[----:B------:R-:W-:Y:S01]  /*1fce0*/  VIADD R60, R104, UR4 ;  /* 0x00000004683c7c36 */ /* 0x000fe20008000000 */
[----:B------:R-:W-:Y:S01]  /*1fcf0*/  ULDC UR4, c[0x0][0x248] ;  /* 0x0000920000047ab9 */ /* 0x000fe20000000800 */
[----:B------:R1:W-:Y:S04]  /*1fd00*/  STL [R1+0x186c], R96 ;  /* 0x00186c6001007387 */ /* 0x0003e80000100800 */
[----:B------:R-:W-:Y:S01]  /*1fd10*/  STL [R1+0x1868], R95 ;  /* 0x0018685f01007387 */ /* 0x000fe20000100800 */
[----:B------:R-:W-:Y:S01]  /*1fd20*/  VIADD R103, R60, UR4 ;  /* 0x000000043c677c36 */ /* 0x000fe20008000000 */
[----:B------:R-:W-:-:S02]  /*1fd30*/  ULDC UR4, c[0x0][0x248] ;  /* 0x0000920000047ab9 */ /* 0x000fc40000000800 */
[----:B------:R-:W-:Y:S01]  /*1fd40*/  STL [R1+0x1864], R94 ;  /* 0x0018645e01007387 */ /* 0x000fe20000100800 */
[----:B-1----:R-:W-:Y:S01]  /*1fd50*/  MOV R96, UR11 ;  /* 0x0000000b00607c02 */ /* 0x002fe20008000f00 */
[----:B------:R-:W-:Y:S02]  /*1fd60*/  IMAD.SHL.U32 R0, R4, 0x10, RZ ;  /* 0x0000001004007824 */ /* 0x000fe400078e00ff */
[----:B------:R-:W-:Y:S01]  /*1fd70*/  STL [R1+0x1860], R93 ;  /* 0x0018605d01007387 */ /* 0x000fe20000100800 */
[----:B------:R-:W-:Y:S01]  /*1fd80*/  ISETP.GE.AND P0, PT, R2, R54, PT ;  /* 0x000000360200720c */ /* 0x000fe20003f06270 */
[----:B------:R-:W-:Y:S01]  /*1fd90*/  VIADD R5, R6, 0x7 ;  /* 0x0000000706057836 */ /* 0x000fe20000000000 */
[----:B------:R-:W-:Y:S01]  /*1fda0*/  ULDC UR11, c[0x0][0x22c] ;  /* 0x00008b00000b7ab9 */ /* 0x000fe20000000800 */
        /* <DEDUP_REMOVED lines=16> */
[----:B------:R-:W-:Y:S01]  /*1feb0*/  MOV R94, UR10 ;  /* 0x0000000a005e7c02 */ /* 0x000fe20008000f00 */
[----:B------:R-:W1:Y:S01]  /*1fec0*/  S2R R125, SR_TID.X ;  /* 0x00000000007d7919 */ /* 0x000e620000002100 */
[----:B------:R-:W-:Y:S01]  /*1fed0*/  VIADD R95, R117, UR4 ;  /* 0x00000004755f7c36 */ /* 0x000fe20008000000 */
[----:B------:R-:W-:Y:S01]  /*1fee0*/  ULDC UR4, c[0x0][0x248] ;  /* 0x0000920000047ab9 */ /* 0x000fe20000000800 */
[----:B------:R-:W-:Y:S01]  /*1fef0*/  LOP3.LUT R0, R0, 0xf0, RZ, 0xc0, !PT ;  /* 0x000000f000007812 */ /* 0x000fe200078ec0ff */
[----:B------:R-:W-:Y:S01]  /*1ff00*/  IMAD.MOV.U32 R22, RZ, RZ, R50 ;  /* 0x000000ffff167224 */ /* 0x000fe200078e0032 */
[----:B------:R-:W-:Y:S01]  /*1ff10*/  ISETP.LT.AND P2, PT, R5, UR8, !P0 ;  /* 0x0000000805007c0c */ /* 0x000fe2000c741270 */
[----:B------:R-:W-:Y:S01]  /*1ff20*/  VIADD R118, R95, UR4 ;  /* 0x000000045f767c36 */ /* 0x000fe20008000000 */
[----:B------:R-:W-:Y:S01]  /*1ff30*/  ULDC UR4, c[0x0][0x248] ;  /* 0x0000920000047ab9 */ /* 0x000fe20000000800 */
[----:B------:R2:W-:Y:S01]  /*1ff40*/  STL [R1+0x1960], R94 ;  /* 0x0019605e01007387 */ /* 0x0005e20000100800 */
[----:B------:R-:W-:Y:S01]  /*1ff50*/  IMAD.MOV.U32 R54, RZ, RZ, R51 ;  /* 0x000000ffff367224 */ /* 0x000fe200078e0033 */
[----:B------:R-:W-:Y:S01]  /*1ff60*/  ULDC UR8, c[0x0][0x248] ;  /* 0x0000920000087ab9 */ /* 0x000fe20000000800 */
[----:B------:R-:W-:Y:S01]  /*1ff70*/  IMAD.MOV.U32 R21, RZ, RZ, R55 ;  /* 0x000000ffff157224 */ /* 0x000fe200078e0037 */
[----:B------:R-:W-:Y:S01]  /*1ff80*/  ULDC UR10, c[0x0][0x22c] ;  /* 0x00008b00000a7ab9 */ /* 0x000fe20000000800 */
[----:B--2---:R-:W-:Y:S01]  /*1ff90*/  VIADD R94, R118, UR4 ;  /* 0x00000004765e7c36 */ /* 0x004fe20008000000 */
        /* <DEDUP_REMOVED lines=57> */
[----:B-1----:R-:W-:Y:S02]  /*20330*/  IMAD.SHL.U32 R4, R125, 0x40, RZ ;  /* 0x000000407d047824 */ /* 0x002fe400078e00ff */
[----:B------:R-:W-:Y:S01]  /*20340*/  VIADD R65, R61, UR4 ;  /* 0x000000043d417c36 */ /* 0x000fe20008000000 */
[----:B------:R-:W-:-:S03]  /*20350*/  ULDC UR4, c[0x0][0x248] ;  /* 0x0000920000047ab9 */ /* 0x000fc60000000800 */
[----:B------:R-:W-:Y:S01]  /*20360*/  VIADD R145, R65, UR4 ;  /* 0x0000000441917c36 */ /* 0x000fe20008000000 */
[----:B------:R-:W-:Y:S01]  /*20370*/  ULDC UR4, c[0x0][0x248] ;  /* 0x0000920000047ab9 */ /* 0x000fe20000000800 */
[----:B------:R-:W-:Y:S02]  /*20380*/  LOP3.LUT R4, R4, 0x400, RZ, 0xc0, !PT ;  /* 0x0000040004047812 */ /* 0x000fe400078ec0ff */
[----:B------:R-:W-:Y:S01]  /*20390*/  VIADD R144, R145, UR4 ;  /* 0x0000000491907c36 */ /* 0x000fe20008000000 */
[----:B------:R-:W-:Y:S01]  /*203a0*/  ULDC UR4, c[0x0][0x248] ;  /* 0x0000920000047ab9 */ /* 0x000fe20000000800 */
[----:B------:R-:W-:Y:S01]  /*203b0*/  IADD3 R4, R4, UR5, R0 ;  /* 0x0000000504047c10 */ /* 0x000fe2000fffe000 */
[----:B------:R-:W-:Y:S01]  /*203c0*/  IMAD.U32 R0, RZ, RZ, UR49 ;  /* 0x00000031ff007e24 */ /* 0x000fe2000f8e00ff */
[----:B------:R-:W-:Y:S01]  /*203d0*/  ULDC UR49, c[0x0][0x248] ;  /* 0x0000920000317ab9 */ /* 0x000fe20000000800 */
[----:B------:R-:W-:Y:S01]  /*203e0*/  VIADD R68, R144, UR4 ;  /* 0x0000000490447c36 */ /* 0x000fe20008000000 */
[----:B------:R-:W-:Y:S01]  /*203f0*/  ULDC UR4, c[0x0][0x248] ;  /* 0x0000920000047ab9 */ /* 0x000fe20000000800 */
[----:B------:R-:W-:-:S02]  /*20400*/  IMAD R4, R0, 0x8, R4 ;  /* 0x0000000800047824 */ /* 0x000fc400078e0204 */
[----:B------:R-:W-:Y:S01]  /*20410*/  VIADD R148, R68, UR4 ;  /* 0x0000000444947c36 */ /* 0x000fe20008000000 */
[----:B------:R-:W-:Y:S01]  /*20420*/  ULDC UR4, c[0x0][0x248] ;  /* 0x0000920000047ab9 */ /* 0x000fe20000000800 */
[----:B------:R-:W-:Y:S02]  /*20430*/  VIADD R0, R6, 0xa ;  /* 0x0000000a06007836 */ /* 0x000fe40000000000 */
[----:B------:R-:W-:Y:S01]  /*20440*/  VIADD R77, R148, UR4 ;  /* 0x00000004944d7c36 */ /* 0x000fe20008000000 */
[----:B------:R-:W-:Y:S01]  /*20450*/  ULDC UR4, c[0x0][0x248] ;  /* 0x0000920000047ab9 */ /* 0x000fe20000000800 */
[----:B------:R-:W-:Y:S01]  /*20460*/  BAR.SYNC.DEFER_BLOCKING 0x0 ;  /* 0x0000000000007b1d */ /* 0x000fe20000010000 */
[----:B------:R-:W-:Y:S01]  /*20470*/  ISETP.LT.AND P1, PT, R0, UR6, !P0 ;  /* 0x0000000600007c0c */ /* 0x000fe2000c721270 */
[----:B------:R-:W-:-:S04]  /*20480*/  VIADD R83, R77, UR4 ;  /* 0x000000044d537c36 */ /* 0x000fc80008000000 */
[----:B------:R-:W-:Y:S01]  /*20490*/  ULDC UR4, c[0x0][0x248] ;  /* 0x0000920000047ab9 */ /* 0x000fe20000000800 */
[----:B------:R-:W-:Y:S01]  /*204a0*/  VIADD R0, R6, 0x9 ;  /* 0x0000000906007836 */ /* 0x000fe20000000000 */
[----:B------:R-:W-:Y:S01]  /*204b0*/  ULDC UR6, c[0x0][0x22c] ;  /* 0x00008b0000067ab9 */ /* 0x000fe20000000800 */
[----:B------:R-:W-:Y:S01]  /*204c0*/  VIADD R82, R83, UR4 ;  /* 0x0000000453527c36 */ /* 0x000fe20008000000 */
[----:B------:R-:W-:-:S03]  /*204d0*/  ULDC UR4, c[0x0][0x248] ;  /* 0x0000920000047ab9 */ /* 0x000fc60000000800 */
[----:B------:R-:W-:Y:S01]  /*204e0*/  VIADD R86, R82, UR4 ;  /* 0x0000000452567c36 */ /* 0x000fe20008000000 */
[----:B------:R-:W-:Y:S01]  /*204f0*/  ULDC UR4, c[0x0][0x248] ;  /* 0x0000920000047ab9 */ /* 0x000fe20000000800 */
[----:B------:R-:W-:Y:S02]  /*20500*/  @P1 LOP3.LUT R3, R3, 0x100, RZ, 0xfc, !PT ;  /* 0x0000010003031812 */ /* 0x000fe400078efcff */
[----:B------:R-:W-:Y:S01]  /*20510*/  VIADD R143, R86, UR4 ;  /* 0x00000004568f7c36 */ /* 0x000fe20008000000 */
[----:B------:R-:W-:Y:S01]  /*20520*/  ISETP.LT.AND P1, PT, R0, UR6, !P0 ;  /* 0x0000000600007c0c */ /* 0x000fe2000c721270 */
[----:B------:R-:W-:Y:S01]  /*20530*/  ULDC UR4, c[0x0][0x248] ;  /* 0x0000920000047ab9 */ /* 0x000fe20000000800 */
[----:B------:R-:W-:Y:S01]  /*20540*/  VIADD R0, R6, 0x8 ;  /* 0x0000000806007836 */ /* 0x000fe20000000000 */
[----:B------:R-:W-:Y:S01]  /*20550*/  LOP3.LUT R3, R3, 0xffffff7f, RZ, 0xc0, !PT ;  /* 0xffffff7f03037812 */ /* 0x000fe200078ec0ff */
[----:B------:R-:W-:Y:S01]  /*20560*/  VIADD R146, R143, UR4 ;  /* 0x000000048f927c36 */ /* 0x000fe20008000000 */
[----:B------:R-:W-:Y:S01]  /*20570*/  ULDC UR4, c[0x0][0x248] ;  /* 0x0000920000047ab9 */ /* 0x000fe20000000800 */
[----:B------:R-:W-:-:S02]  /*20580*/  ULDC UR6, c[0x0][0x22c] ;  /* 0x00008b0000067ab9 */ /* 0x000fc40000000800 */
[----:B------:R-:W-:Y:S01]  /*20590*/  VIADD R81, R146, UR4 ;  /* 0x0000000492517c36 */ /* 0x000fe20008000000 */
[----:B------:R-:W-:-:S03]  /*205a0*/  ULDC UR4, c[0x0][0x248] ;  /* 0x0000920000047ab9 */ /* 0x000fc60000000800 */
[----:B------:R-:W-:Y:S01]  /*205b0*/  VIADD R142, R81, UR4 ;  /* 0x00000004518e7c36 */ /* 0x000fe20008000000 */
[----:B------:R-:W-:Y:S01]  /*205c0*/  @P1 LOP3.LUT R3, R3, 0x80, RZ, 0xfc, !PT ;  /* 0x0000008003031812 */ /* 0x000fe200078efcff */
[----:B------:R-:W-:Y:S01]  /*205d0*/  ULDC UR4, c[0x0][0x248] ;  /* 0x0000920000047ab9 */ /* 0x000fe20000000800 */
[----:B------:R-:W-:Y:S01]  /*205e0*/  ISETP.LT.AND P1, PT, R0, UR6, !P0 ;  /* 0x0000000600007c0c */ /* 0x000fe2000c721270 */
[----:B------:R-:W-:Y:S01]  /*205f0*/  VIADD R84, R142, UR4 ;  /* 0x000000048e547c36 */ /* 0x000fe20008000000 */
[----:B------:R-:W-:Y:S01]  /*20600*/  ULDC UR4, c[0x0][0x248] ;  /* 0x0000920000047ab9 */ /* 0x000fe20000000800 */
[----:B------:R-:W-:Y:S01]  /*20610*/  LOP3.LUT R3, R3, 0xffffffbf, RZ, 0xc0, !PT ;  /* 0xffffffbf03037812 */ /* 0x000fe200078ec0ff */
[----:B------:R-:W-:Y:S01]  /*20620*/  ULDC UR6, c[0x0][0x248] ;  /* 0x0000920000067ab9 */ /* 0x000fe20000000800 */
[----:B------:R-:W-:Y:S01]  /*20630*/  VIADD R85, R84, UR4 ;  /* 0x0000000454557c36 */ /* 0x000fe20008000000 */
[----:B------:R-:W-:-:S03]  /*20640*/  ULDC UR4, c[0x0][0x248] ;  /* 0x0000920000047ab9 */ /* 0x000fc60000000800 */
[----:B------:R-:W-:Y:S01]  /*20650*/  VIADD R136, R85, UR4 ;  /* 0x0000000455887c36 */ /* 0x000fe20008000000 */
[----:B------:R-:W-:Y:S02]  /*20660*/  ULDC UR4, c[0x0][0x244] ;  /* 0x0000910000047ab9 */ /* 0x000fe40000000800 */
[----:B------:R-:W-:Y:S01]  /*20670*/  IMAD R0, R2, UR4, RZ ;  /* 0x0000000402007c24 */ /* 0x000fe2000f8e02ff */
[----:B------:R-:W-:Y:S01]  /*20680*/  @P1 LOP3.LUT R3, R3, 0x40, RZ, 0xfc, !PT ;  /* 0x0000004003031812 */ /* 0x000fe200078efcff */
[----:B------:R-:W-:Y:S01]  /*20690*/  VIADD R108, R136, UR6 ;  /* 0x00000006886c7c36 */ /* 0x000fe20008000000 */
[----:B------:R-:W-:Y:S01]  /*206a0*/  ULDC.64 UR6, c[0x0][0x220] ;  /* 0x0000880000067ab9 */ /* 0x000fe20000000a00 */
[----:B------:R-:W-:Y:S01]  /*206b0*/  IMAD.MOV.U32 R55, RZ, RZ, R48 ;  /* 0x000000ffff377224 */ /* 0x000fe200078e0030 */
[----:B------:R-:W-:Y:S01]  /*206c0*/  LOP3.LUT R3, R3, 0xffffffdf, RZ, 0xc0, !PT ;  /* 0xffffffdf03037812 */ /* 0x000fe200078ec0ff */
[----:B------:R-:W-:Y:S01]  /*206d0*/  IMAD.MOV.U32 R16, RZ, RZ, R49 ;  /* 0x000000ffff107224 */ /* 0x000fe200078e0031 */
[C---:B------:R-:W-:Y:S01]  /*206e0*/  LEA R2, P1, R0.reuse, UR6, 0x2 ;  /* 0x0000000600027c11 */ /* 0x040fe2000f8210ff */
[----:B------:R-:W-:Y:S01]  /*206f0*/  IMAD.MOV.U32 R151, RZ, RZ, R54 ;  /* 0x000000ffff977224 */ /* 0x000fe200078e0036 */
[----:B------:R-:W-:Y:S01]  /*20700*/  @P2 LOP3.LUT R3, R3, 0x20, RZ, 0xfc, !PT ;  /* 0x0000002003032812 */ /* 0x000fe200078efcff */
[----:B------:R-:W-:Y:S01]  /*20710*/  ULDC UR4, c[0x0][0x248] ;  /* 0x0000920000047ab9 */ /* 0x000fe20000000800 */
[----:B------:R-:W-:Y:S01]  /*20720*/  LEA.HI.X.SX32 R0, R0, UR7, 0x2, P1 ;  /* 0x0000000700007c11 */ /* 0x000fe200088f16ff */
[----:B------:R-:W-:Y:S01]  /*20730*/  ULDC UR6, c[0x0][0x248] ;  /* 0x0000920000067ab9 */ /* 0x000fe20000000800 */
[CC--:B------:R-:W-:Y:S01]  /*20740*/  LEA R50, P2, R23.reuse, R2.reuse, 0x2 ;  /* 0x0000000217327211 */ /* 0x0c0fe200078410ff */
[----:B------:R-:W-:Y:S01]  /*20750*/  VIADD R79, R108, UR4 ;  /* 0x000000046c4f7c36 */ /* 0x000fe20008000000 */
[C---:B------:R-:W-:Y:S01]  /*20760*/  LEA R48, P1, R52.reuse, R2, 0x2 ;  /* 0x0000000234307211 */ /* 0x040fe200078210ff */
[----:B------:R-:W-:Y:S01]  /*20770*/  ULDC UR4, c[0x0][0x248] ;  /* 0x0000920000047ab9 */ /* 0x000fe20000000800 */
[-C--:B------:R-:W-:Y:S01]  /*20780*/  LEA.HI.X.SX32 R51, R23, R0.reuse, 0x2, P2 ;  /* 0x0000000017337211 */ /* 0x080fe200010f16ff */
[----:B------:R-:W-:Y:S01]  /*20790*/  ULDC UR7, c[0x0][0x248] ;  /* 0x0000920000077ab9 */ /* 0x000fe20000000800 */
[----:B------:R-:W-:-:S03]  /*207a0*/  LEA.HI.X.SX32 R49, R52, R0, 0x2, P1 ;  /* 0x0000000034317211 */ /* 0x000fc600008f16ff */
[----:B------:R1:W-:Y:S04]  /*207b0*/  STL.64 [R1+0x17e0], R50 ;  /* 0x0017e03201007387 */ /* 0x0003e80000100a00 */
[----:B------:R2:W-:Y:S01]  /*207c0*/  STL.64 [R1+0x17e8], R48 ;  /* 0x0017e83001007387 */ /* 0x0005e20000100a00 */
[----:B-1----:R-:W-:-:S04]  /*207d0*/  LEA R50, P2, R53, R2, 0x2 ;  /* 0x0000000235327211 */ /* 0x002fc800078410ff */
[----:B------:R-:W-:Y:S01]  /*207e0*/  LEA.HI.X.SX32 R51, R53, R0, 0x2, P2 ;  /* 0x0000000035337211 */ /* 0x000fe200010f16ff */
[----:B--2---:R-:W2:Y:S01]  /*207f0*/  LDL.LU.64 R48, [R1+0x1a40] ;  /* 0x001a400001307983 */ /* 0x004ea20000300a00 */
[----:B------:R-:W-:-:S03]  /*20800*/  LEA R52, P2, R206, R2, 0x2 ;  /* 0x00000002ce347211 */ /* 0x000fc600078410ff */
[----:B------:R1:W-:Y:S01]  /*20810*/  STL.64 [R1+0x17d8], R50 ;  /* 0x0017d83201007387 */ /* 0x0003e20000100a00 */
[----:B------:R-:W-:Y:S02]  /*20820*/  LEA.HI.X.SX32 R53, R206, R0, 0x2, P2 ;  /* 0x00000000ce357211 */ /* 0x000fe400010f16ff */
[-C--:B------:R-:W-:Y:S01]  /*20830*/  LEA R206, P2, R204, R2.reuse, 0x2 ;  /* 0x00000002ccce7211 */ /* 0x080fe200078410ff */
[----:B------:R-:W-:Y:S01]  /*20840*/  IMAD.MOV.U32 R23, RZ, RZ, R55 ;  /* 0x000000ffff177224 */ /* 0x000fe200078e0037 */
[----:B-1----:R-:W-:-:S04]  /*20850*/  LEA R50, P1, R207, R2, 0x2 ;  /* 0x00000002cf327211 */ /* 0x002fc800078210ff */
[----:B------:R-:W-:Y:S02]  /*20860*/  LEA.HI.X.SX32 R51, R207, R0, 0x2, P1 ;  /* 0x00000000cf337211 */ /* 0x000fe400008f16ff */
[C---:B------:R-:W-:Y:S02]  /*20870*/  LEA R54, P1, R205.reuse, R2, 0x2 ;  /* 0x00000002cd367211 */ /* 0x040fe400078210ff */
[-C--:B------:R-:W-:Y:S02]  /*20880*/  LEA.HI.X.SX32 R207, R204, R0.reuse, 0x2, P2 ;  /* 0x00000000cccf7211 */ /* 0x080fe400010f16ff */
[----:B------:R-:W-:Y:S02]  /*20890*/  LEA.HI.X.SX32 R55, R205, R0, 0x2, P1 ;  /* 0x00000000cd377211 */ /* 0x000fe400008f16ff */
[-C--:B------:R-:W-:Y:S01]  /*208a0*/  LEA R204, P1, R203, R2.reuse, 0x2 ;  /* 0x00000002cbcc7211 */ /* 0x080fe200078210ff */
[----:B------:R1:W-:Y:S01]  /*208b0*/  STL.64 [R1+0x17d0], R50 ;  /* 0x0017d03201007387 */ /* 0x0003e20000100a00 */
[----:B------:R-:W-:-:S02]  /*208c0*/  LEA R116, P2, R202, R2, 0x2 ;  /* 0x00000002ca747211 */ /* 0x000fc400078410ff */
[-C--:B------:R-:W-:Y:S01]  /*208d0*/  LEA.HI.X.SX32 R205, R203, R0.reuse, 0x2, P1 ;  /* 0x00000000cbcd7211 */ /* 0x080fe200008f16ff */
[----:B-1----:R-:W3:Y:S04]  /*208e0*/  LDL.LU.64 R50, [R1+0x1a38] ;  /* 0x001a380001327983 */ /* 0x002ee80000300a00 */
[----:B------:R1:W-:Y:S04]  /*208f0*/  STL.64 [R1+0x17c8], R52 ;  /* 0x0017c83401007387 */ /* 0x0003e80000100a00 */
[----:B-1----:R-:W4:Y:S04]  /*20900*/  LDL.LU.64 R52, [R1+0x1a30] ;  /* 0x001a300001347983 */ /* 0x002f280000300a00 */
[----:B------:R1:W-:Y:S04]  /*20910*/  STL.64 [R1+0x17c0], R54 ;  /* 0x0017c03601007387 */ /* 0x0003e80000100a00 */
[----:B-1----:R-:W4:Y:S04]  /*20920*/  LDL.LU.64 R54, [R1+0x1a28] ;  /* 0x001a280001367983 */ /* 0x002f280000300a00 */
[----:B------:R1:W-:Y:S04]  /*20930*/  STL.64 [R1+0x17b8], R206 ;  /* 0x0017b8ce01007387 */ /* 0x0003e80000100a00 */
[----:B------:R1:W-:Y:S02]  /*20940*/  STL.64 [R1+0x17b0], R204 ;  /* 0x0017b0cc01007387 */ /* 0x0003e40000100a00 */
[----:B-1----:R-:W-:Y:S01]  /*20950*/  IMAD.MOV.U32 R206, RZ, RZ, R117 ;  /* 0x000000ffffce7224 */ /* 0x002fe200078e0075 */
[----:B------:R-:W-:-:S02]  /*20960*/  LEA.HI.X.SX32 R117, R202, R0, 0x2, P2 ;  /* 0x00000000ca757211 */ /* 0x000fc400010f16ff */
[CC--:B------:R-:W-:Y:S02]  /*20970*/  LEA R202, P2, R200.reuse, R2.reuse, 0x2 ;  /* 0x00000002c8ca7211 */ /* 0x0c0fe400078410ff */
[C---:B------:R-:W-:Y:S02]  /*20980*/  LEA R204, P1, R201.reuse, R2, 0x2 ;  /* 0x00000002c9cc7211 */ /* 0x040fe400078210ff */
[-C--:B------:R-:W-:Y:S02]  /*20990*/  LEA.HI.X.SX32 R203, R200, R0.reuse, 0x2, P2 ;  /* 0x00000000c8cb7211 */ /* 0x080fe400010f16ff */
[----:B------:R-:W-:Y:S01]  /*209a0*/  LEA.HI.X.SX32 R205, R201, R0, 0x2, P1 ;  /* 0x00000000c9cd7211 */ /* 0x000fe200008f16ff */
[----:B------:R-:W-:Y:S04]  /*209b0*/  STL.64 [R1+0x17a8], R116 ;  /* 0x0017a87401007387 */ /* 0x000fe80000100a00 */
[----:B------:R1:W-:Y:S04]  /*209c0*/  STL.64 [R1+0x17a0], R204 ;  /* 0x0017a0cc01007387 */ /* 0x0003e80000100a00 */
[----:B------:R1:W-:Y:S02]  /*209d0*/  STL.64 [R1+0x1798], R202 ;  /* 0x001798ca01007387 */ /* 0x0003e40000100a00 */
[----:B-1----:R-:W-:-:S02]  /*209e0*/  LEA R204, P1, R199, R2, 0x2 ;  /* 0x00000002c7cc7211 */ /* 0x002fc400078210ff */
[C---:B------:R-:W-:Y:S02]  /*209f0*/  LEA R202, P2, R198.reuse, R2, 0x2 ;  /* 0x00000002c6ca7211 */ /* 0x040fe400078410ff */
[-C--:B------:R-:W-:Y:S02]  /*20a00*/  LEA.HI.X.SX32 R205, R199, R0.reuse, 0x2, P1 ;  /* 0x00000000c7cd7211 */ /* 0x080fe400008f16ff */
[----:B------:R-:W-:Y:S02]  /*20a10*/  LEA.HI.X.SX32 R203, R198, R0, 0x2, P2 ;  /* 0x00000000c6cb7211 */ /* 0x000fe400010f16ff */
[CC--:B------:R-:W-:Y:S02]  /*20a20*/  LEA R200, P1, R197.reuse, R2.reuse, 0x2 ;  /* 0x00000002c5c87211 */ /* 0x0c0fe400078210ff */
[----:B------:R-:W-:Y:S02]  /*20a30*/  LEA R198, P2, R196, R2, 0x2 ;  /* 0x00000002c4c67211 */ /* 0x000fe400078410ff */
[----:B------:R-:W-:-:S02]  /*20a40*/  LEA.HI.X.SX32 R201, R197, R0, 0x2, P1 ;  /* 0x00000000c5c97211 */ /* 0x000fc400008f16ff */
[----:B------:R-:W-:Y:S02]  /*20a50*/  LEA.HI.X.SX32 R199, R196, R0, 0x2, P2 ;  /* 0x00000000c4c77211 */ /* 0x000fe400010f16ff */
[C---:B------:R-:W-:Y:S01]  /*20a60*/  LEA R196, P1, R195.reuse, R2, 0x2 ;  /* 0x00000002c3c47211 */ /* 0x040fe200078210ff */
[----:B------:R-:W-:Y:S01]  /*20a70*/  IMAD.MOV.U32 R207, RZ, RZ, R118 ;  /* 0x000000ffffcf7224 */ /* 0x000fe200078e0076 */
[----:B------:R1:W-:Y:S02]  /*20a80*/  STL.64 [R1+0x1790], R204 ;  /* 0x001790cc01007387 */ /* 0x0003e40000100a00 */
[----:B------:R-:W-:Y:S02]  /*20a90*/  LEA.HI.X.SX32 R197, R195, R0, 0x2, P1 ;  /* 0x00000000c3c57211 */ /* 0x000fe400008f16ff */
[----:B------:R1:W-:Y:S04]  /*20aa0*/  STL.64 [R1+0x1788], R202 ;  /* 0x001788ca01007387 */ /* 0x0003e80000100a00 */
[----:B------:R-:W-:Y:S01]  /*20ab0*/  STL.64 [R1+0x1780], R200 ;  /* 0x001780c801007387 */ /* 0x000fe20000100a00 */
[----:B-1----:R-:W-:Y:S01]  /*20ac0*/  IMAD.MOV.U32 R204, RZ, RZ, R112 ;  /* 0x000000ffffcc7224 */ /* 0x002fe200078e0070 */
[----:B------:R-:W-:-:S02]  /*20ad0*/  LEA R112, P2, R194, R2, 0x2 ;  /* 0x00000002c2707211 */ /* 0x000fc400078410ff */
[----:B------:R-:W-:Y:S01]  /*20ae0*/  STL.64 [R1+0x1778], R198 ;  /* 0x001778c601007387 */ /* 0x000fe20000100a00 */
[----:B------:R-:W-:Y:S02]  /*20af0*/  IMAD.MOV.U32 R203, RZ, RZ, R207 ;  /* 0x000000ffffcb7224 */ /* 0x000fe400078e00cf */
[----:B------:R-:W-:Y:S01]  /*20b00*/  IMAD.MOV.U32 R207, RZ, RZ, R113 ;  /* 0x000000ffffcf7224 */ /* 0x000fe200078e0071 */
[----:B------:R1:W-:Y:S01]  /*20b10*/  STL.64 [R1+0x1770], R196 ;  /* 0x001770c401007387 */ /* 0x0003e20000100a00 */
[----:B------:R-:W-:Y:S02]  /*20b20*/  LEA.HI.X.SX32 R113, R194, R0, 0x2, P2 ;  /* 0x00000000c2717211 */ /* 0x000fe400010f16ff */
[----:B------:R-:W-:-:S04]  /*20b30*/  LEA R194, P2, R192, R2, 0x2 ;  /* 0x00000002c0c27211 */ /* 0x000fc800078410ff */
[----:B------:R-:W-:Y:S02]  /*20b40*/  LEA.HI.X.SX32 R195, R192, R0, 0x2, P2 ;  /* 0x00000000c0c37211 */ /* 0x000fe400010f16ff */
[----:B-1----:R-:W-:-:S04]  /*20b50*/  LEA R196, P1, R193, R2, 0x2 ;  /* 0x00000002c1c47211 */ /* 0x002fc800078210ff */
        /* <DEDUP_REMOVED lines=9> */
[----:B------:R-:W-:Y:S01]  /*20bf0*/  LEA R190, P2, R188, R2, 0x2 ;  /* 0x00000002bcbe7211 */ /* 0x000fe200078410ff */
[----:B------:R-:W-:Y:S01]  /*20c00*/  IMAD.MOV.U32 R202, RZ, RZ, R111 ;  /* 0x000000ffffca7224 */ /* 0x000fe200078e006f */
[----:B------:R-:W-:-:S02]  /*20c10*/  LEA.HI.X.SX32 R193, R189, R0, 0x2, P1 ;  /* 0x00000000bdc17211 */ /* 0x000fc400008f16ff */
[----:B------:R-:W-:Y:S02]  /*20c20*/  LEA.HI.X.SX32 R191, R188, R0, 0x2, P2 ;  /* 0x00000000bcbf7211 */ /* 0x000fe400010f16ff */
[C---:B------:R-:W-:Y:S01]  /*20c30*/  LEA R188, P1, R187.reuse, R2, 0x2 ;  /* 0x00000002bbbc7211 */ /* 0x040fe200078210ff */
[----:B------:R-:W-:Y:S02]  /*20c40*/  IMAD.MOV.U32 R201, RZ, RZ, R202 ;  /* 0x000000ffffc97224 */ /* 0x000fe400078e00ca */
[----:B------:R-:W-:Y:S01]  /*20c50*/  IMAD.MOV.U32 R202, RZ, RZ, R206 ;  /* 0x000000ffffca7224 */ /* 0x000fe200078e00ce */
[----:B------:R-:W-:Y:S01]  /*20c60*/  LEA.HI.X.SX32 R189, R187, R0, 0x2, P1 ;  /* 0x00000000bbbd7211 */ /* 0x000fe200008f16ff */
[----:B------:R-:W-:Y:S01]  /*20c70*/  IMAD.MOV.U32 R206, RZ, RZ, R108 ;  /* 0x000000ffffce7224 */ /* 0x000fe200078e006c */
[----:B------:R-:W-:Y:S01]  /*20c80*/  STL.64 [R1+0x1750], R196 ;  /* 0x001750c401007387 */ /* 0x000fe20000100a00 */
[----:B------:R-:W-:Y:S01]  /*20c90*/  LEA R108, P2, R186, R2, 0x2 ;  /* 0x00000002ba6c7211 */ /* 0x000fe200078410ff */
[----:B------:R-:W-:-:S02]  /*20ca0*/  IMAD.MOV.U32 R199, RZ, RZ, R109 ;  /* 0x000000ffffc77224 */ /* 0x000fc400078e006d */
[----:B------:R-:W-:Y:S01]  /*20cb0*/  STL.64 [R1+0x1748], R194 ;  /* 0x001748c201007387 */ /* 0x000fe20000100a00 */
[----:B------:R-:W-:-:S03]  /*20cc0*/  LEA.HI.X.SX32 R109, R186, R0, 0x2, P2 ;  /* 0x00000000ba6d7211 */ /* 0x000fc600010f16ff */
        /* <DEDUP_REMOVED lines=8> */
[C---:B------:R-:W-:Y:S02]  /*20d50*/  LEA R184, P2, R182.reuse, R2, 0x2 ;  /* 0x00000002b6b87211 */ /* 0x040fe400078410ff */
[-C--:B------:R-:W-:Y:S01]  /*20d60*/  LEA.HI.X.SX32 R187, R183, R0.reuse, 0x2, P1 ;  /* 0x00000000b7bb7211 */ /* 0x080fe200008f16ff */
[----:B------:R-:W-:Y:S01]  /*20d70*/  STL.64 [R1+0x1728], R108 ;  /* 0x0017286c01007387 */ /* 0x000fe20000100a00 */
[----:B------:R-:W-:-:S03]  /*20d80*/  LEA.HI.X.SX32 R185, R182, R0, 0x2, P2 ;  /* 0x00000000b6b97211 */ /* 0x000fc600010f16ff */
[----:B------:R-:W-:Y:S04]  /*20d90*/  STL.64 [R1+0x1720], R190 ;  /* 0x001720be01007387 */ /* 0x000fe80000100a00 */
[----:B------:R-:W-:Y:S01]  /*20da0*/  STL.64 [R1+0x1718], R188 ;  /* 0x001718bc01007387 */ /* 0x000fe20000100a00 */
[----:B------:R-:W-:-:S03]  /*20db0*/  LEA R182, P2, R180, R2, 0x2 ;  /* 0x00000002b4b67211 */ /* 0x000fc600078410ff */
[----:B------:R-:W-:Y:S04]  /*20dc0*/  STL.64 [R1+0x1710], R186 ;  /* 0x001710ba01007387 */ /* 0x000fe80000100a00 */
[----:B------:R1:W-:Y:S01]  /*20dd0*/  STL.64 [R1+0x1708], R184 ;  /* 0x001708b801007387 */ /* 0x0003e20000100a00 */
[----:B------:R-:W-:Y:S02]  /*20de0*/  LEA.HI.X.SX32 R183, R180, R0, 0x2, P2 ;  /* 0x00000000b4b77211 */ /* 0x000fe400010f16ff */
[----:B-1----:R-:W-:-:S04]  /*20df0*/  LEA R184, P1, R181, R2, 0x2 ;  /* 0x00000002b5b87211 */ /* 0x002fc800078210ff */
[----:B------:R-:W-:-:S05]  /*20e00*/  LEA.HI.X.SX32 R185, R181, R0, 0x2, P1 ;  /* 0x00000000b5b97211 */ /* 0x000fca00008f16ff */
[----:B------:R1:W-:Y:S04]  /*20e10*/  STL.64 [R1+0x1700], R184 ;  /* 0x001700b801007387 */ /* 0x0003e80000100a00 */
[----:B------:R2:W-:Y:S01]  /*20e20*/  STL.64 [R1+0x16f8], R182 ;  /* 0x0016f8b601007387 */ /* 0x0005e20000100a00 */
[CC--:B-1----:R-:W-:Y:S02]  /*20e30*/  LEA R184, P1, R179.reuse, R2.reuse, 0x2 ;  /* 0x00000002b3b87211 */ /* 0x0c2fe400078210ff */
[C---:B--2---:R-:W-:Y:S02]  /*20e40*/  LEA R182, P2, R178.reuse, R2, 0x2 ;  /* 0x00000002b2b67211 */ /* 0x044fe400078410ff */
[-C--:B------:R-:W-:Y:S02]  /*20e50*/  LEA.HI.X.SX32 R185, R179, R0.reuse, 0x2, P1 ;  /* 0x00000000b3b97211 */ /* 0x080fe400008f16ff */
[----:B------:R-:W-:-:S02]  /*20e60*/  LEA.HI.X.SX32 R183, R178, R0, 0x2, P2 ;  /* 0x00000000b2b77211 */ /* 0x000fc400010f16ff */
[CC--:B------:R-:W-:Y:S02]  /*20e70*/  LEA R180, P1, R177.reuse, R2.reuse, 0x2 ;  /* 0x00000002b1b47211 */ /* 0x0c0fe400078210ff */
[C---:B------:R-:W-:Y:S02]  /*20e80*/  LEA R178, P2, R176.reuse, R2, 0x2 ;  /* 0x00000002b0b27211 */ /* 0x040fe400078410ff */
[-C--:B------:R-:W-:Y:S02]  /*20e90*/  LEA.HI.X.SX32 R181, R177, R0.reuse, 0x2, P1 ;  /* 0x00000000b1b57211 */ /* 0x080fe400008f16ff */
[----:B------:R-:W-:Y:S01]  /*20ea0*/  LEA.HI.X.SX32 R179, R176, R0, 0x2, P2 ;  /* 0x00000000b0b37211 */ /* 0x000fe200010f16ff */
[----:B------:R-:W-:Y:S04]  /*20eb0*/  STL.64 [R1+0x16f0], R184 ;  /* 0x0016f0b801007387 */ /* 0x000fe80000100a00 */
[----:B------:R-:W-:Y:S01]  /*20ec0*/  STL.64 [R1+0x16e8], R182 ;  /* 0x0016e8b601007387 */ /* 0x000fe20000100a00 */
[----:B------:R-:W-:-:S03]  /*20ed0*/  LEA R176, P2, R174, R2, 0x2 ;  /* 0x00000002aeb07211 */ /* 0x000fc600078410ff */
[----:B------:R-:W-:Y:S04]  /*20ee0*/  STL.64 [R1+0x16e0], R180 ;  /* 0x0016e0b401007387 */ /* 0x000fe80000100a00 */
[----:B------:R1:W-:Y:S01]  /*20ef0*/  STL.64 [R1+0x16d8], R178 ;  /* 0x0016d8b201007387 */ /* 0x0003e20000100a00 */
[----:B------:R-:W-:Y:S02]  /*20f00*/  LEA.HI.X.SX32 R177, R174, R0, 0x2, P2 ;  /* 0x00000000aeb17211 */ /* 0x000fe400010f16ff */
[----:B-1----:R-:W-:-:S04]  /*20f10*/  LEA R178, P1, R175, R2, 0x2 ;  /* 0x00000002afb27211 */ /* 0x002fc800078210ff */
[----:B------:R-:W-:Y:S02]  /*20f20*/  LEA.HI.X.SX32 R179, R175, R0, 0x2, P1 ;  /* 0x00000000afb37211 */ /* 0x000fe400008f16ff */
        /* <DEDUP_REMOVED lines=72> */
[C---:B------:R-:W-:Y:S01]  /*213b0*/  LEA R14, P1, R13.reuse, R2, 0x2 ;  /* 0x000000020d0e7211 */ /* 0x040fe200078210ff */
[----:B------:R1:W-:Y:S03]  /*213c0*/  STL.64 [R1+0x1610], R152 ;  /* 0x0016109801007387 */ /* 0x0003e60000100a00 */
[----:B------:R-:W-:Y:S01]  /*213d0*/  LEA.HI.X.SX32 R15, R13, R0, 0x2, P1 ;  /* 0x000000000d0f7211 */ /* 0x000fe200008f16ff */
[----:B------:R-:W-:Y:S01]  /*213e0*/  STL.64 [R1+0x1608], R154 ;  /* 0x0016089a01007387 */ /* 0x000fe20000100a00 */
[----:B-1----:R-:W-:-:S03]  /*213f0*/  LEA R152, P2, R12, R2, 0x2 ;  /* 0x000000020c987211 */ /* 0x002fc600078410ff */
[----:B------:R1:W-:Y:S01]  /*21400*/  STL.64 [R1+0x1600], R14 ;  /* 0x0016000e01007387 */ /* 0x0003e20000100a00 */
[----:B------:R-:W-:Y:S02]  /*21410*/  LEA.HI.X.SX32 R153, R12, R0, 0x2, P2 ;  /* 0x000000000c997211 */ /* 0x000fe400010f16ff */
[----:B------:R-:W-:-:S04]  /*21420*/  LEA R12, P1, R11, R2, 0x2 ;  /* 0x000000020b0c7211 */ /* 0x000fc800078210ff */
[----:B------:R-:W-:Y:S02]  /*21430*/  LEA.HI.X.SX32 R13, R11, R0, 0x2, P1 ;  /* 0x000000000b0d7211 */ /* 0x000fe400008f16ff */
[C---:B-1----:R-:W-:Y:S01]  /*21440*/  LEA R14, P2, R10.reuse, R2, 0x2 ;  /* 0x000000020a0e7211 */ /* 0x042fe200078410ff */
[----:B------:R-:W-:Y:S03]  /*21450*/  STL.64 [R1+0x15f8], R152 ;  /* 0x0015f89801007387 */ /* 0x000fe60000100a00 */
        /* <DEDUP_REMOVED lines=12> */
[----:B------:R-:W-:Y:S01]  /*21520*/  LEA.HI.X.SX32 R11, R208, R0, 0x2, P2 ;  /* 0x00000000d00b7211 */ /* 0x000fe200010f16ff */
[----:B------:R1:W-:Y:S04]  /*21530*/  STL.64 [R1+0x15d0], R8 ;  /* 0x0015d00801007387 */ /* 0x0003e80000100a00 */
[----:B------:R2:W-:Y:S01]  /*21540*/  STL.64 [R1+0x15c8], R10 ;  /* 0x0015c80a01007387 */ /* 0x0005e20000100a00 */
[----:B-1----:R-:W-:-:S02]  /*21550*/  LEA R8, P2, R210, R2, 0x2 ;  /* 0x00000002d2087211 */ /* 0x002fc400078410ff */
[C---:B--2---:R-:W-:Y:S02]  /*21560*/  LEA R10, P1, R211.reuse, R2, 0x2 ;  /* 0x00000002d30a7211 */ /* 0x044fe400078210ff */
[-C--:B------:R-:W-:Y:S02]  /*21570*/  LEA.HI.X.SX32 R9, R210, R0.reuse, 0x2, P2 ;  /* 0x00000000d2097211 */ /* 0x080fe400010f16ff */
[----:B------:R-:W-:-:S05]  /*21580*/  LEA.HI.X.SX32 R11, R211, R0, 0x2, P1 ;  /* 0x00000000d30b7211 */ /* 0x000fca00008f16ff */
[----:B------:R1:W-:Y:S04]  /*21590*/  STL.64 [R1+0x15c0], R10 ;  /* 0x0015c00a01007387 */ /* 0x0003e80000100a00 */
[----:B------:R2:W-:Y:S01]  /*215a0*/  STL.64 [R1+0x15b8], R8 ;  /* 0x0015b80801007387 */ /* 0x0005e20000100a00 */
[CC--:B-1----:R-:W-:Y:S02]  /*215b0*/  LEA R10, P1, R213.reuse, R2.reuse, 0x2 ;  /* 0x00000002d50a7211 */ /* 0x0c2fe400078210ff */
[C---:B--2---:R-:W-:Y:S02]  /*215c0*/  LEA R8, P2, R212.reuse, R2, 0x2 ;  /* 0x00000002d4087211 */ /* 0x044fe400078410ff */
[-C--:B------:R-:W-:Y:S02]  /*215d0*/  LEA.HI.X.SX32 R11, R213, R0.reuse, 0x2, P1 ;  /* 0x00000000d50b7211 */ /* 0x080fe400008f16ff */
[----:B------:R-:W-:-:S03]  /*215e0*/  LEA.HI.X.SX32 R9, R212, R0, 0x2, P2 ;  /* 0x00000000d4097211 */ /* 0x000fc600010f16ff */
        /* <DEDUP_REMOVED lines=65> */
[----:B------:R-:W-:Y:S01]  /*21a00*/  LEA.HI.X.SX32 R9, R234, R0, 0x2, P2 ;  /* 0x00000000ea097211 */ /* 0x000fe200010f16ff */
[----:B------:R-:W-:-:S02]  /*21a10*/  IMAD.MOV.U32 R194, RZ, RZ, R204 ;  /* 0x000000ffffc27224 */ /* 0x000fc400078e00cc */
[----:B------:R1:W-:Y:S01]  /*21a20*/  STL.64 [R1+0x1500], R10 ;  /* 0x0015000a01007387 */ /* 0x0003e20000100a00 */
[----:B------:R-:W-:-:S03]  /*21a30*/  IMAD.MOV.U32 R204, RZ, RZ, R103 ;  /* 0x000000ffffcc7224 */ /* 0x000fc600078e0067 */
[----:B------:R2:W-:Y:S01]  /*21a40*/  STL.64 [R1+0x14f8], R8 ;  /* 0x0014f80801007387 */ /* 0x0005e20000100a00 */
[----:B------:R-:W-:Y:S02]  /*21a50*/  IMAD.MOV.U32 R192, RZ, RZ, R194 ;  /* 0x000000ffffc07224 */ /* 0x000fe400078e00c2 */
[----:B------:R-:W-:Y:S01]  /*21a60*/  IMAD.MOV.U32 R193, RZ, RZ, R204 ;  /* 0x000000ffffc17224 */ /* 0x000fe200078e00cc */
[CC--:B-1----:R-:W-:Y:S02]  /*21a70*/  LEA R10, P1, R237.reuse, R2.reuse, 0x2 ;  /* 0x00000002ed0a7211 */ /* 0x0c2fe400078210ff */
[C---:B--2---:R-:W-:Y:S02]  /*21a80*/  LEA R8, P2, R236.reuse, R2, 0x2 ;  /* 0x00000002ec087211 */ /* 0x044fe400078410ff */
[-C--:B------:R-:W-:Y:S02]  /*21a90*/  LEA.HI.X.SX32 R11, R237, R0.reuse, 0x2, P1 ;  /* 0x00000000ed0b7211 */ /* 0x080fe400008f16ff */
[----:B------:R-:W-:Y:S01]  /*21aa0*/  LEA.HI.X.SX32 R9, R236, R0, 0x2, P2 ;  /* 0x00000000ec097211 */ /* 0x000fe200010f16ff */
[----:B------:R-:W-:-:S02]  /*21ab0*/  IMAD.MOV.U32 R190, RZ, RZ, R192 ;  /* 0x000000ffffbe7224 */ /* 0x000fc400078e00c0 */
[----:B------:R-:W-:Y:S01]  /*21ac0*/  IMAD.MOV.U32 R191, RZ, RZ, R193 ;  /* 0x000000ffffbf7224 */ /* 0x000fe200078e00c1 */
[----:B------:R1:W-:Y:S01]  /*21ad0*/  STL.64 [R1+0x14f0], R10 ;  /* 0x0014f00a01007387 */ /* 0x0003e20000100a00 */
[----:B------:R-:W-:-:S03]  /*21ae0*/  IMAD.MOV.U32 R189, RZ, RZ, R190 ;  /* 0x000000ffffbd7224 */ /* 0x000fc600078e00be */
[----:B------:R2:W-:Y:S01]  /*21af0*/  STL.64 [R1+0x14e8], R8 ;  /* 0x0014e80801007387 */ /* 0x0005e20000100a00 */
[----:B------:R-:W-:Y:S02]  /*21b00*/  IMAD.MOV.U32 R194, RZ, RZ, R101 ;  /* 0x000000ffffc27224 */ /* 0x000fe400078e0065 */
[----:B------:R-:W-:Y:S01]  /*21b10*/  IMAD.MOV.U32 R190, RZ, RZ, R191 ;  /* 0x000000ffffbe7224 */ /* 0x000fe200078e00bf */
[CC--:B-1----:R-:W-:Y:S01]  /*21b20*/  LEA R10, P1, R239.reuse, R2.reuse, 0x2 ;  /* 0x00000002ef0a7211 */ /* 0x0c2fe200078210ff */
[----:B------:R-:W-:Y:S01]  /*21b30*/  IMAD.MOV.U32 R196, RZ, RZ, R199 ;  /* 0x000000ffffc47224 */ /* 0x000fe200078e00c7 */
[C---:B--2---:R-:W-:Y:S02]  /*21b40*/  LEA R8, P2, R238.reuse, R2, 0x2 ;  /* 0x00000002ee087211 */ /* 0x044fe400078410ff */
[-C--:B------:R-:W-:Y:S01]  /*21b50*/  LEA.HI.X.SX32 R11, R239, R0.reuse, 0x2, P1 ;  /* 0x00000000ef0b7211 */ /* 0x080fe200008f16ff */
[----:B------:R-:W-:Y:S01]  /*21b60*/  IMAD.MOV.U32 R188, RZ, RZ, R189 ;  /* 0x000000ffffbc7224 */ /* 0x000fe200078e00bd */
[----:B------:R-:W-:Y:S01]  /*21b70*/  LEA.HI.X.SX32 R9, R238, R0, 0x2, P2 ;  /* 0x00000000ee097211 */ /* 0x000fe200010f16ff */
[----:B------:R-:W-:-:S02]  /*21b80*/  IMAD.MOV.U32 R192, RZ, RZ, R194 ;  /* 0x000000ffffc07224 */ /* 0x000fc400078e00c2 */
[----:B------:R-:W-:Y:S01]  /*21b90*/  IMAD.MOV.U32 R189, RZ, RZ, R190 ;  /* 0x000000ffffbd7224 */ /* 0x000fe200078e00be */
[----:B------:R1:W-:Y:S01]  /*21ba0*/  STL.64 [R1+0x14e0], R10 ;  /* 0x0014e00a01007387 */ /* 0x0003e20000100a00 */
[----:B------:R-:W-:Y:S02]  /*21bb0*/  IMAD.MOV.U32 R200, RZ, RZ, R110 ;  /* 0x000000ffffc87224 */ /* 0x000fe400078e006e */
[----:B------:R-:W-:Y:S01]  /*21bc0*/  IMAD.MOV.U32 R193, RZ, RZ, R196 ;  /* 0x000000ffffc17224 */ /* 0x000fe200078e00c4 */
[----:B------:R2:W-:Y:S01]  /*21bd0*/  STL.64 [R1+0x14d8], R8 ;  /* 0x0014d80801007387 */ /* 0x0005e20000100a00 */
[----:B------:R-:W-:Y:S02]  /*21be0*/  IMAD.MOV.U32 R194, RZ, RZ, R99 ;  /* 0x000000ffffc27224 */ /* 0x000fe400078e0063 */
[----:B------:R-:W-:Y:S02]  /*21bf0*/  IMAD.MOV.U32 R196, RZ, RZ, R100 ;  /* 0x000000ffffc47224 */ /* 0x000fe400078e0064 */
[----:B------:R-:W-:-:S02]  /*21c00*/  IMAD.MOV.U32 R187, RZ, RZ, R188 ;  /* 0x000000ffffbb7224 */ /* 0x000fc400078e00bc */
[----:B------:R-:W-:Y:S01]  /*21c10*/  IMAD.MOV.U32 R197, RZ, RZ, R207 ;  /* 0x000000ffffc57224 */ /* 0x000fe200078e00cf */
[CC--:B-1----:R-:W-:Y:S01]  /*21c20*/  LEA R10, P1, R241.reuse, R2.reuse, 0x2 ;  /* 0x00000002f10a7211 */ /* 0x0c2fe200078210ff */
[----:B------:R-:W-:Y:S02]  /*21c30*/  IMAD.MOV.U32 R191, RZ, RZ, R192 ;  /* 0x000000ffffbf7224 */ /* 0x000fe400078e00c0 */
[----:B------:R-:W-:Y:S01]  /*21c40*/  IMAD.MOV.U32 R188, RZ, RZ, R189 ;  /* 0x000000ffffbc7224 */ /* 0x000fe200078e00bd */
[C---:B--2---:R-:W-:Y:S01]  /*21c50*/  LEA R8, P2, R240.reuse, R2, 0x2 ;  /* 0x00000002f0087211 */ /* 0x044fe200078410ff */
[----:B------:R-:W-:Y:S02]  /*21c60*/  IMAD.MOV.U32 R198, RZ, RZ, R200 ;  /* 0x000000ffffc67224 */ /* 0x000fe400078e00c8 */
[----:B------:R-:W-:Y:S01]  /*21c70*/  IMAD.MOV.U32 R192, RZ, RZ, R193 ;  /* 0x000000ffffc07224 */ /* 0x000fe200078e00c1 */
[-C--:B------:R-:W-:Y:S01]  /*21c80*/  LEA.HI.X.SX32 R11, R241, R0.reuse, 0x2, P1 ;  /* 0x00000000f10b7211 */ /* 0x080fe200008f16ff */
[----:B------:R-:W-:Y:S01]  /*21c90*/  IMAD.MOV.U32 R193, RZ, RZ, R194 ;  /* 0x000000ffffc17224 */ /* 0x000fe200078e00c2 */
[----:B------:R-:W-:Y:S01]  /*21ca0*/  LEA.HI.X.SX32 R9, R240, R0, 0x2, P2 ;  /* 0x00000000f0097211 */ /* 0x000fe200010f16ff */
[----:B------:R-:W-:-:S02]  /*21cb0*/  IMAD.MOV.U32 R194, RZ, RZ, R196 ;  /* 0x000000ffffc27224 */ /* 0x000fc400078e00c4 */
[----:B------:R-:W-:Y:S02]  /*21cc0*/  IMAD.MOV.U32 R186, RZ, RZ, R187 ;  /* 0x000000ffffba7224 */ /* 0x000fe400078e00bb */
[----:B------:R-:W-:Y:S02]  /*21cd0*/  IMAD.MOV.U32 R196, RZ, RZ, R197 ;  /* 0x000000ffffc47224 */ /* 0x000fe400078e00c5 */
[----:B------:R-:W-:Y:S02]  /*21ce0*/  IMAD.MOV.U32 R187, RZ, RZ, R188 ;  /* 0x000000ffffbb7224 */ /* 0x000fe400078e00bc */
[----:B------:R-:W-:Y:S02]  /*21cf0*/  IMAD.MOV.U32 R197, RZ, RZ, R198 ;  /* 0x000000ffffc57224 */ /* 0x000fe400078e00c6 */
[----:B------:R-:W-:Y:S01]  /*21d00*/  IMAD.MOV.U32 R198, RZ, RZ, R98 ;  /* 0x000000ffffc67224 */ /* 0x000fe200078e0062 */
[----:B------:R1:W-:Y:S01]  /*21d10*/  STL.64 [R1+0x14d0], R10 ;  /* 0x0014d00a01007387 */ /* 0x0003e20000100a00 */
[----:B------:R-:W-:-:S02]  /*21d20*/  IMAD.MOV.U32 R190, RZ, RZ, R192 ;  /* 0x000000ffffbe7224 */ /* 0x000fc400078e00c0 */
[----:B------:R-:W-:Y:S01]  /*21d30*/  IMAD.MOV.U32 R192, RZ, RZ, R194 ;  /* 0x000000ffffc07224 */ /* 0x000fe200078e00c2 */
[----:B------:R2:W-:Y:S01]  /*21d40*/  STL.64 [R1+0x14c8], R8 ;  /* 0x0014c80801007387 */ /* 0x0005e20000100a00 */
[----:B------:R-:W-:Y:S02]  /*21d50*/  IMAD.MOV.U32 R185, RZ, RZ, R187 ;  /* 0x000000ffffb97224 */ /* 0x000fe400078e00bb */
[----:B------:R-:W-:Y:S02]  /*21d60*/  IMAD.MOV.U32 R194, RZ, RZ, R196 ;  /* 0x000000ffffc27224 */ /* 0x000fe400078e00c4 */
[----:B------:R-:W-:Y:S02]  /*21d70*/  IMAD.MOV.U32 R205, RZ, RZ, R114 ;  /* 0x000000ffffcd7224 */ /* 0x000fe400078e0072 */
[----:B------:R-:W-:Y:S01]  /*21d80*/  IMAD.MOV.U32 R196, RZ, RZ, R198 ;  /* 0x000000ffffc47224 */ /* 0x000fe200078e00c6 */
[CC--:B-1----:R-:W-:Y:S01]  /*21d90*/  LEA R10, P1, R243.reuse, R2.reuse, 0x2 ;  /* 0x00000002f30a7211 */ /* 0x0c2fe200078210ff */
[----:B------:R-:W-:Y:S01]  /*21da0*/  IMAD.MOV.U32 R198, RZ, RZ, R97 ;  /* 0x000000ffffc67224 */ /* 0x000fe200078e0061 */
[C---:B--2---:R-:W-:Y:S01]  /*21db0*/  LEA R8, P2, R242.reuse, R2, 0x2 ;  /* 0x00000002f2087211 */ /* 0x044fe200078410ff */
        /* <DEDUP_REMOVED lines=9> */
[----:B------:R-:W-:Y:S02]  /*21e50*/  IMAD.MOV.U32 R205, RZ, RZ, R104 ;  /* 0x000000ffffcd7224 */ /* 0x000fe400078e0068 */
[----:B------:R-:W-:-:S02]  /*21e60*/  IMAD.MOV.U32 R196, RZ, RZ, R198 ;  /* 0x000000ffffc47224 */ /* 0x000fc400078e00c6 */
[----:B------:R-:W-:Y:S02]  /*21e70*/  IMAD.MOV.U32 R198, RZ, RZ, R96 ;  /* 0x000000ffffc67224 */ /* 0x000fe400078e0060 */
[----:B------:R-:W-:Y:S01]  /*21e80*/  IMAD.MOV.U32 R182, RZ, RZ, R183 ;  /* 0x000000ffffb67224 */ /* 0x000fe200078e00b7 */
[----:B------:R1:W-:Y:S01]  /*21e90*/  STL.64 [R1+0x14c0], R10 ;  /* 0x0014c00a01007387 */ /* 0x0003e20000100a00 */
[----:B------:R-:W-:Y:S02]  /*21ea0*/  IMAD.MOV.U32 R207, RZ, RZ, R105 ;  /* 0x000000ffffcf7224 */ /* 0x000fe400078e0069 */
[----:B------:R-:W-:Y:S01]  /*21eb0*/  IMAD.MOV.U32 R183, RZ, RZ, R185 ;  /* 0x000000ffffb77224 */ /* 0x000fe200078e00b9 */
[----:B------:R2:W-:Y:S01]  /*21ec0*/  STL.64 [R1+0x14b8], R8 ;  /* 0x0014b80801007387 */ /* 0x0005e20000100a00 */
[----:B------:R-:W-:Y:S02]  /*21ed0*/  IMAD.MOV.U32 R185, RZ, RZ, R186 ;  /* 0x000000ffffb97224 */ /* 0x000fe400078e00ba */
[----:B------:R-:W-:-:S02]  /*21ee0*/  IMAD.MOV.U32 R188, RZ, RZ, R189 ;  /* 0x000000ffffbc7224 */ /* 0x000fc400078e00bd */
        /* <DEDUP_REMOVED lines=33> */
[----:B------:R-:W2:Y:S01]  /*22100*/  LDL.LU R57, [R1+0x1a24] ;  /* 0x001a240001397983 */ /* 0x000ea20000300800 */
[----:B------:R-:W-:Y:S02]  /*22110*/  IMAD.MOV.U32 R177, RZ, RZ, R180 ;  /* 0x000000ffffb17224 */ /* 0x000fe400078e00b4 */
[----:B------:R-:W-:Y:S01]  /*22120*/  IMAD.MOV.U32 R180, RZ, RZ, R181 ;  /* 0x000000ffffb47224 */ /* 0x000fe200078e00b5 */
[----:B------:R1:W-:Y:S01]  /*22130*/  STL.64 [R1+0x14a0], R10 ;  /* 0x0014a00a01007387 */ /* 0x0003e20000100a00 */
[----:B------:R-:W-:-:S03]  /*22140*/  IMAD.MOV.U32 R181, RZ, RZ, R182 ;  /* 0x000000ffffb57224 */ /* 0x000fc600078e00b6 */
[----:B------:R3:W-:Y:S01]  /*22150*/  STL.64 [R1+0x1498], R8 ;  /* 0x0014980801007387 */ /* 0x0007e20000100a00 */
[----:B------:R-:W-:Y:S02]  /*22160*/  IMAD.MOV.U32 R201, RZ, RZ, R89 ;  /* 0x000000ffffc97224 */ /* 0x000fe400078e0059 */
[----:B------:R-:W-:Y:S02]  /*22170*/  IMAD.MOV.U32 R182, RZ, RZ, R183 ;  /* 0x000000ffffb67224 */ /* 0x000fe400078e00b7 */
[----:B------:R-:W-:Y:S01]  /*22180*/  IMAD.MOV.U32 R183, RZ, RZ, R184 ;  /* 0x000000ffffb77224 */ /* 0x000fe200078e00b8 */
[CC--:B-1----:R-:W-:Y:S01]  /*22190*/  LEA R10, P1, R249.reuse, R2.reuse, 0x2 ;  /* 0x00000002f90a7211 */ /* 0x0c2fe200078210ff */
[----:B------:R-:W-:Y:S01]  /*221a0*/  IMAD.MOV.U32 R186, RZ, RZ, R193 ;  /* 0x000000ffffba7224 */ /* 0x000fe200078e00c1 */
[C---:B---3--:R-:W-:Y:S01]  /*221b0*/  LEA R8, P2, R248.reuse, R2, 0x2 ;  /* 0x00000002f8087211 */ /* 0x048fe200078410ff */
[----:B------:R-:W-:Y:S01]  /*221c0*/  IMAD.MOV.U32 R184, RZ, RZ, R191 ;  /* 0x000000ffffb87224 */ /* 0x000fe200078e00bf */
[-C--:B------:R-:W-:Y:S01]  /*221d0*/  LEA.HI.X.SX32 R11, R249, R0.reuse, 0x2, P1 ;  /* 0x00000000f90b7211 */ /* 0x080fe200008f16ff */
[----:B------:R-:W-:Y:S01]  /*221e0*/  IMAD.MOV.U32 R193, RZ, RZ, R202 ;  /* 0x000000ffffc17224 */ /* 0x000fe200078e00ca */
[----:B------:R-:W-:Y:S01]  /*221f0*/  LEA.HI.X.SX32 R9, R248, R0, 0x2, P2 ;  /* 0x00000000f8097211 */ /* 0x000fe200010f16ff */
[----:B------:R-:W-:Y:S01]  /*22200*/  IMAD.MOV.U32 R191, RZ, RZ, R196 ;  /* 0x000000ffffbf7224 */ /* 0x000fe200078e00c4 */
[----:B------:R-:W-:Y:S01]  /*22210*/  LEA R170, P1, R251, R2, 0x2 ;  /* 0x00000002fbaa7211 */ /* 0x000fe200078210ff */
[----:B------:R-:W-:-:S02]  /*22220*/  IMAD.MOV.U32 R178, RZ, RZ, R180 ;  /* 0x000000ffffb27224 */ /* 0x000fc400078e00b4 */
[----:B------:R-:W-:Y:S02]  /*22230*/  IMAD.MOV.U32 R200, RZ, RZ, R94 ;  /* 0x000000ffffc87224 */ /* 0x000fe400078e005e */
[----:B------:R-:W-:Y:S02]  /*22240*/  IMAD.MOV.U32 R196, RZ, RZ, R201 ;  /* 0x000000ffffc47224 */ /* 0x000fe400078e00c9 */
[----:B------:R-:W-:Y:S02]  /*22250*/  IMAD.MOV.U32 R180, RZ, RZ, R181 ;  /* 0x000000ffffb47224 */ /* 0x000fe400078e00b5 */
[----:B------:R-:W-:Y:S02]  /*22260*/  IMAD.MOV.U32 R201, RZ, RZ, R59 ;  /* 0x000000ffffc97224 */ /* 0x000fe400078e003b */
[----:B------:R-:W-:Y:S01]  /*22270*/  IMAD.MOV.U32 R181, RZ, RZ, R182 ;  /* 0x000000ffffb57224 */ /* 0x000fe200078e00b6 */
[----:B------:R-:W3:Y:S01]  /*22280*/  LDL.LU R59, [R1+0x1a20] ;  /* 0x001a2000013b7983 */ /* 0x000ee20000300800 */
[----:B------:R-:W-:Y:S01]  /*22290*/  IMAD.MOV.U32 R185, RZ, RZ, R193 ;  /* 0x000000ffffb97224 */ /* 0x000fe200078e00c1 */
[----:B------:R-:W-:Y:S01]  /*222a0*/  LEA.HI.X.SX32 R171, R251, R0, 0x2, P1 ;  /* 0x00000000fbab7211 */ /* 0x000fe200008f16ff */
[----:B------:R-:W-:Y:S01]  /*222b0*/  IMAD.MOV.U32 R199, RZ, RZ, R200 ;  /* 0x000000ffffc77224 */ /* 0x000fe200078e00c8 */
[----:B------:R-:W-:Y:S01]  /*222c0*/  STL.64 [R1+0x1490], R10 ;  /* 0x0014900a01007387 */ /* 0x000fe20000100a00 */
[----:B------:R-:W-:-:S02]  /*222d0*/  IMAD.MOV.U32 R200, RZ, RZ, R203 ;  /* 0x000000ffffc87224 */ /* 0x000fc400078e00cb */
[----:B------:R-:W-:Y:S01]  /*222e0*/  IMAD.MOV.U32 R182, RZ, RZ, R183 ;  /* 0x000000ffffb67224 */ /* 0x000fe200078e00b7 */
[----:B------:R1:W-:Y:S01]  /*222f0*/  STL.64 [R1+0x1488], R8 ;  /* 0x0014880801007387 */ /* 0x0003e20000100a00 */
[----:B------:R-:W-:Y:S02]  /*22300*/  IMAD.MOV.U32 R175, RZ, RZ, R181 ;  /* 0x000000ffffaf7224 */ /* 0x000fe400078e00b5 */
[----:B------:R-:W-:Y:S02]  /*22310*/  IMAD.MOV.U32 R203, RZ, RZ, R91 ;  /* 0x000000ffffcb7224 */ /* 0x000fe400078e005b */
[----:B------:R-:W-:Y:S02]  /*22320*/  IMAD.MOV.U32 R183, RZ, RZ, R184 ;  /* 0x000000ffffb77224 */ /* 0x000fe400078e00b8 */
[----:B------:R-:W-:Y:S01]  /*22330*/  IMAD.MOV.U32 R184, RZ, RZ, R185 ;  /* 0x000000ffffb87224 */ /* 0x000fe200078e00b9 */
[----:B------:R4:W-:Y:S01]  /*22340*/  STL.64 [R1+0x1480], R170 ;  /* 0x001480aa01007387 */ /* 0x0009e20000100a00 */
[----:B------:R-:W-:Y:S01]  /*22350*/  IMAD.MOV.U32 R185, RZ, RZ, R186 ;  /* 0x000000ffffb97224 */ /* 0x000fe200078e00ba */
[----:B-1----:R-:W-:Y:S01]  /*22360*/  LEA R8, P2, R250, R2, 0x2 ;  /* 0x00000002fa087211 */ /* 0x002fe200078410ff */
[----:B------:R-:W-:-:S02]  /*22370*/  IMAD.MOV.U32 R186, RZ, RZ, R200 ;  /* 0x000000ffffba7224 */ /* 0x000fc400078e00c8 */
[----:B------:R-:W-:Y:S01]  /*22380*/  IMAD.MOV.U32 R200, RZ, RZ, R203 ;  /* 0x000000ffffc87224 */ /* 0x000fe200078e00cb */
[----:B------:R-:W-:Y:S01]  /*22390*/  LEA.HI.X.SX32 R9, R250, R0, 0x2, P2 ;  /* 0x00000000fa097211 */ /* 0x000fe200010f16ff */
[----:B------:R-:W-:Y:S02]  /*223a0*/  IMAD.MOV.U32 R203, RZ, RZ, R60 ;  /* 0x000000ffffcb7224 */ /* 0x000fe400078e003c */
[----:B------:R-:W-:Y:S01]  /*223b0*/  IMAD.MOV.U32 R176, RZ, RZ, R182 ;  /* 0x000000ffffb07224 */ /* 0x000fe200078e00b6 */
[C---:B----4-:R-:W-:Y:S01]  /*223c0*/  LEA R170, P1, R175.reuse, R2, 0x2 ;  /* 0x00000002afaa7211 */ /* 0x050fe200078210ff */
[----:B------:R-:W4:Y:S01]  /*223d0*/  LDL.LU R60, [R1+0x1a1c] ;  /* 0x001a1c00013c7983 */ /* 0x000f220000300800 */
[----:B------:R-:W-:Y:S02]  /*223e0*/  IMAD.MOV.U32 R182, RZ, RZ, R184 ;  /* 0x000000ffffb67224 */ /* 0x000fe400078e00b8 */
[----:B------:R-:W-:Y:S01]  /*223f0*/  IMAD.MOV.U32 R181, RZ, RZ, R183 ;  /* 0x000000ffffb57224 */ /* 0x000fe200078e00b7 */
[----:B------:R1:W-:Y:S01]  /*22400*/  STL.64 [R1+0x1478], R8 ;  /* 0x0014780801007387 */ /* 0x0003e20000100a00 */
[----:B------:R-:W-:Y:S01]  /*22410*/  IMAD.MOV.U32 R184, RZ, RZ, R186 ;  /* 0x000000ffffb87224 */ /* 0x000fe200078e00ba */
[----:B------:R-:W-:Y:S01]  /*22420*/  LEA.HI.X.SX32 R171, R175, R0, 0x2, P1 ;  /* 0x00000000afab7211 */ /* 0x000fe200008f16ff */
[----:B------:R-:W-:-:S02]  /*22430*/  IMAD.MOV.U32 R183, RZ, RZ, R185 ;  /* 0x000000ffffb77224 */ /* 0x000fc400078e00b9 */
[----:B------:R-:W-:Y:S02]  /*22440*/  IMAD.MOV.U32 R186, RZ, RZ, R203 ;  /* 0x000000ffffba7224 */ /* 0x000fe400078e00cb */
[----:B------:R-:W-:Y:S02]  /*22450*/  IMAD.MOV.U32 R185, RZ, RZ, R200 ;  /* 0x000000ffffb97224 */ /* 0x000fe400078e00c8 */
[----:B------:R-:W-:Y:S02]  /*22460*/  IMAD.MOV.U32 R203, RZ, RZ, R62 ;  /* 0x000000ffffcb7224 */ /* 0x000fe400078e003e */
[----:B------:R-:W4:Y:S01]  /*22470*/  LDL.LU R62, [R1+0x1a18] ;  /* 0x001a1800013e7983 */ /* 0x000f220000300800 */
[C---:B-1----:R-:W-:Y:S01]  /*22480*/  LEA R8, P2, R252.reuse, R2, 0x2 ;  /* 0x00000002fc087211 */ /* 0x042fe200078410ff */
[----:B------:R-:W-:Y:S02]  /*22490*/  IMAD.MOV.U32 R200, RZ, RZ, R61 ;  /* 0x000000ffffc87224 */ /* 0x000fe400078e003d */
[----:B------:R-:W4:Y:S01]  /*224a0*/  LDL.LU R61, [R1+0x1a14] ;  /* 0x001a1400013d7983 */ /* 0x000f220000300800 */
[----:B------:R-:W-:-:S03]  /*224b0*/  LEA.HI.X.SX32 R9, R252, R0, 0x2, P2 ;  /* 0x00000000fc097211 */ /* 0x000fc600010f16ff */
[----:B------:R1:W-:Y:S01]  /*224c0*/  STL.64 [R1+0x1470], R170 ;  /* 0x001470aa01007387 */ /* 0x0003e20000100a00 */
[----:B------:R-:W-:Y:S02]  /*224d0*/  IMAD.MOV.U32 R175, RZ, RZ, R63 ;  /* 0x000000ffffaf7224 */ /* 0x000fe400078e003f */
[----:B------:R-:W-:Y:S01]  /*224e0*/  IMAD.MOV.U32 R204, RZ, RZ, R102 ;  /* 0x000000ffffcc7224 */ /* 0x000fe200078e0066 */
[----:B------:R-:W4:Y:S01]  /*224f0*/  LDL.LU R63, [R1+0x1a10] ;  /* 0x001a1000013f7983 */ /* 0x000f220000300800 */
[----:B-1----:R-:W-:-:S04]  /*22500*/  LEA R170, P2, R180, R2, 0x2 ;  /* 0x00000002b4aa7211 */ /* 0x002fc800078410ff */
[----:B------:R-:W-:Y:S01]  /*22510*/  LEA.HI.X.SX32 R171, R180, R0, 0x2, P2 ;  /* 0x00000000b4ab7211 */ /* 0x000fe200010f16ff */
[----:B------:R-:W-:Y:S02]  /*22520*/  IMAD.MOV.U32 R180, RZ, RZ, R181 ;  /* 0x000000ffffb47224 */ /* 0x000fe400078e00b5 */
[----:B------:R-:W-:Y:S02]  /*22530*/  IMAD.MOV.U32 R181, RZ, RZ, R182 ;  /* 0x000000ffffb57224 */ /* 0x000fe400078e00b6 */
[----:B------:R-:W-:Y:S02]  /*22540*/  IMAD.MOV.U32 R182, RZ, RZ, R183 ;  /* 0x000000ffffb67224 */ /* 0x000fe400078e00b7 */
[----:B------:R-:W-:Y:S01]  /*22550*/  IMAD.MOV.U32 R183, RZ, RZ, R184 ;  /* 0x000000ffffb77224 */ /* 0x000fe200078e00b8 */
[----:B------:R-:W-:Y:S01]  /*22560*/  LEA R172, P1, R175, R2, 0x2 ;  /* 0x00000002afac7211 */ /* 0x000fe200078210ff */
[----:B------:R-:W-:Y:S02]  /*22570*/  IMAD.MOV.U32 R184, RZ, RZ, R185 ;  /* 0x000000ffffb87224 */ /* 0x000fe400078e00b9 */
[----:B------:R-:W-:-:S02]  /*22580*/  IMAD.MOV.U32 R185, RZ, RZ, R186 ;  /* 0x000000ffffb97224 */ /* 0x000fc400078e00ba */
[----:B------:R-:W-:Y:S02]  /*22590*/  IMAD.MOV.U32 R186, RZ, RZ, R187 ;  /* 0x000000ffffba7224 */ /* 0x000fe400078e00bb */
[----:B------:R-:W-:Y:S01]  /*225a0*/  IMAD.MOV.U32 R187, RZ, RZ, R188 ;  /* 0x000000ffffbb7224 */ /* 0x000fe200078e00bc */
[----:B------:R-:W-:Y:S01]  /*225b0*/  LEA.HI.X.SX32 R173, R175, R0, 0x2, P1 ;  /* 0x00000000afad7211 */ /* 0x000fe200008f16ff */
[----:B------:R-:W-:Y:S02]  /*225c0*/  IMAD.MOV.U32 R188, RZ, RZ, R189 ;  /* 0x000000ffffbc7224 */ /* 0x000fe400078e00bd */
[----:B------:R-:W-:Y:S02]  /*225d0*/  IMAD.MOV.U32 R189, RZ, RZ, R190 ;  /* 0x000000ffffbd7224 */ /* 0x000fe400078e00be */
[----:B------:R-:W-:Y:S02]  /*225e0*/  IMAD.MOV.U32 R190, RZ, RZ, R204 ;  /* 0x000000ffffbe7224 */ /* 0x000fe400078e00cc */
[----:B------:R-:W-:Y:S01]  /*225f0*/  IMAD.MOV.U32 R204, RZ, RZ, R150 ;  /* 0x000000ffffcc7224 */ /* 0x000fe200078e0096 */
[----:B------:R-:W-:Y:S01]  /*22600*/  STL.64 [R1+0x1468], R8 ;  /* 0x0014680801007387 */ /* 0x000fe20000100a00 */
[----:B------:R-:W-:-:S02]  /*22610*/  IMAD.MOV.U32 R150, RZ, RZ, R151 ;  /* 0x000000ffff967224 */ /* 0x000fc400078e0097 */
[----:B------:R-:W-:Y:S01]  /*22620*/  IMAD.MOV.U32 R151, RZ, RZ, R23 ;  /* 0x000000ffff977224 */ /* 0x000fe200078e0017 */
[----:B------:R1:W-:Y:S01]  /*22630*/  STL.64 [R1+0x1460], R172 ;  /* 0x001460ac01007387 */ /* 0x0003e20000100a00 */
[----:B------:R-:W-:Y:S02]  /*22640*/  IMAD.MOV.U32 R23, RZ, RZ, R21 ;  /* 0x000000ffff177224 */ /* 0x000fe400078e0015 */
[----:B------:R-:W-:Y:S01]  /*22650*/  IMAD.MOV.U32 R21, RZ, RZ, R16 ;  /* 0x000000ffff157224 */ /* 0x000fe200078e0010 */
[----:B------:R1:W-:Y:S04]  /*22660*/  STL.64 [R1+0x1458], R170 ;  /* 0x001458aa01007387 */ /* 0x0003e80000100a00 */
[----:B------:R-:W2:Y:S01]  /*22670*/  LDL.LU R16, [R1+0x41c] ;  /* 0x00041c0001107983 */ /* 0x000ea20000300800 */
[----:B-1----:R-:W-:-:S02]  /*22680*/  LEA R172, P1, R180, R2, 0x2 ;  /* 0x00000002b4ac7211 */ /* 0x002fc400078210ff */
[C---:B------:R-:W-:Y:S02]  /*22690*/  LEA R170, P2, R179.reuse, R2, 0x2 ;  /* 0x00000002b3aa7211 */ /* 0x040fe400078410ff */
[-C--:B------:R-:W-:Y:S01]  /*226a0*/  LEA.HI.X.SX32 R173, R180, R0.reuse, 0x2, P1 ;  /* 0x00000000b4ad7211 */ /* 0x080fe200008f16ff */
[----:B------:R-:W-:Y:S01]  /*226b0*/  IMAD.MOV.U32 R180, RZ, RZ, R182 ;  /* 0x000000ffffb47224 */ /* 0x000fe200078e00b6 */
[----:B------:R-:W-:Y:S01]  /*226c0*/  LEA.HI.X.SX32 R171, R179, R0, 0x2, P2 ;  /* 0x00000000b3ab7211 */ /* 0x000fe200010f16ff */
[----:B------:R-:W-:Y:S02]  /*226d0*/  IMAD.MOV.U32 R182, RZ, RZ, R183 ;  /* 0x000000ffffb67224 */ /* 0x000fe400078e00b7 */
[----:B------:R-:W-:Y:S02]  /*226e0*/  IMAD.MOV.U32 R179, RZ, RZ, R180 ;  /* 0x000000ffffb37224 */ /* 0x000fe400078e00b4 */
[----:B------:R-:W-:Y:S02]  /*226f0*/  IMAD.MOV.U32 R183, RZ, RZ, R184 ;  /* 0x000000ffffb77224 */ /* 0x000fe400078e00b8 */
[----:B------:R-:W-:-:S02]  /*22700*/  IMAD.MOV.U32 R184, RZ, RZ, R185 ;  /* 0x000000ffffb87224 */ /* 0x000fc400078e00b9 */
[----:B------:R-:W-:Y:S01]  /*22710*/  IMAD.MOV.U32 R185, RZ, RZ, R186 ;  /* 0x000000ffffb97224 */ /* 0x000fe200078e00ba */
[----:B------:R-:W-:Y:S01]  /*22720*/  LEA R174, P1, R179, R2, 0x2 ;  /* 0x00000002b3ae7211 */ /* 0x000fe200078210ff */
[----:B------:R-:W-:Y:S02]  /*22730*/  IMAD.MOV.U32 R186, RZ, RZ, R187 ;  /* 0x000000ffffba7224 */ /* 0x000fe400078e00bb */
[----:B------:R-:W-:Y:S02]  /*22740*/  IMAD.MOV.U32 R180, RZ, RZ, R182 ;  /* 0x000000ffffb47224 */ /* 0x000fe400078e00b6 */
[----:B------:R-:W-:Y:S02]  /*22750*/  IMAD.MOV.U32 R193, RZ, RZ, R194 ;  /* 0x000000ffffc17224 */ /* 0x000fe400078e00c2 */
[----:B------:R-:W-:Y:S02]  /*22760*/  IMAD.MOV.U32 R187, RZ, RZ, R188 ;  /* 0x000000ffffbb7224 */ /* 0x000fe400078e00bc */
[----:B------:R-:W-:-:S02]  /*22770*/  IMAD.MOV.U32 R182, RZ, RZ, R183 ;  /* 0x000000ffffb67224 */ /* 0x000fc400078e00b7 */
[----:B------:R-:W-:Y:S02]  /*22780*/  IMAD.MOV.U32 R188, RZ, RZ, R189 ;  /* 0x000000ffffbc7224 */ /* 0x000fe400078e00bd */
[----:B------:R-:W-:Y:S02]  /*22790*/  IMAD.MOV.U32 R183, RZ, RZ, R184 ;  /* 0x000000ffffb77224 */ /* 0x000fe400078e00b8 */
[----:B------:R-:W-:Y:S02]  /*227a0*/  IMAD.MOV.U32 R189, RZ, RZ, R190 ;  /* 0x000000ffffbd7224 */ /* 0x000fe400078e00be */
[----:B------:R-:W-:Y:S01]  /*227b0*/  IMAD.MOV.U32 R184, RZ, RZ, R185 ;  /* 0x000000ffffb87224 */ /* 0x000fe200078e00b9 */
[----:B------:R-:W-:Y:S01]  /*227c0*/  LEA.HI.X.SX32 R175, R179, R0, 0x2, P1 ;  /* 0x00000000b3af7211 */ /* 0x000fe200008f16ff */
[----:B------:R-:W-:Y:S02]  /*227d0*/  IMAD.MOV.U32 R190, RZ, RZ, R191 ;  /* 0x000000ffffbe7224 */ /* 0x000fe400078e00bf */
        /* <DEDUP_REMOVED lines=9> */
[----:B------:R-:W-:Y:S02]  /*22870*/  IMAD.MOV.U32 R183, RZ, RZ, R184 ;  /* 0x000000ffffb77224 */ /* 0x000fe400078e00b8 */
[----:B------:R-:W-:Y:S02]  /*22880*/  IMAD.MOV.U32 R190, RZ, RZ, R191 ;  /* 0x000000ffffbe7224 */ /* 0x000fe400078e00bf */
[----:B------:R-:W-:Y:S02]  /*22890*/  IMAD.MOV.U32 R184, RZ, RZ, R185 ;  /* 0x000000ffffb87224 */ /* 0x000fe400078e00b9 */
[----:B------:R-:W-:Y:S02]  /*228a0*/  IMAD.MOV.U32 R194, RZ, RZ, R197 ;  /* 0x000000ffffc27224 */ /* 0x000fe400078e00c5 */
[----:B------:R-:W-:Y:S01]  /*228b0*/  IMAD.MOV.U32 R193, RZ, RZ, R64 ;  /* 0x000000ffffc17224 */ /* 0x000fe200078e0040 */
[----:B-1----:R-:W-:Y:S01]  /*228c0*/  LEA R172, P2, R177, R2, 0x2 ;  /* 0x00000002b1ac7211 */ /* 0x002fe200078410ff */
[----:B------:R-:W-:Y:S01]  /*228d0*/  IMAD.MOV.U32 R185, RZ, RZ, R186 ;  /* 0x000000ffffb97224 */ /* 0x000fe200078e00ba */
[----:B------:R-:W4:Y:S01]  /*228e0*/  LDL.LU R64, [R1+0x1a0c] ;  /* 0x001a0c0001407983 */ /* 0x000f220000300800 */
[----:B------:R-:W-:-:S02]  /*228f0*/  IMAD.MOV.U32 R186, RZ, RZ, R187 ;  /* 0x000000ffffba7224 */ /* 0x000fc400078e00bb */
[----:B------:R-:W-:Y:S01]  /*22900*/  IMAD.MOV.U32 R207, RZ, RZ, R95 ;  /* 0x000000ffffcf7224 */ /* 0x000fe200078e005f */
[----:B------:R1:W-:Y:S01]  /*22910*/  STL.64 [R1+0x1448], R170 ;  /* 0x001448aa01007387 */ /* 0x0003e20000100a00 */
[----:B------:R-:W-:Y:S01]  /*22920*/  IMAD.MOV.U32 R187, RZ, RZ, R189 ;  /* 0x000000ffffbb7224 */ /* 0x000fe200078e00bd */
[----:B------:R-:W-:Y:S01]  /*22930*/  LEA.HI.X.SX32 R173, R177, R0, 0x2, P2 ;  /* 0x00000000b1ad7211 */ /* 0x000fe200010f16ff */
[----:B------:R-:W-:Y:S02]  /*22940*/  IMAD.MOV.U32 R189, RZ, RZ, R190 ;  /* 0x000000ffffbd7224 */ /* 0x000fe400078e00be */
[----:B------:R-:W-:Y:S02]  /*22950*/  IMAD.MOV.U32 R191, RZ, RZ, R193 ;  /* 0x000000ffffbf7224 */ /* 0x000fe400078e00c1 */
[----:B------:R-:W-:Y:S02]  /*22960*/  IMAD.MOV.U32 R190, RZ, RZ, R194 ;  /* 0x000000ffffbe7224 */ /* 0x000fe400078e00c2 */
[----:B------:R-:W-:-:S02]  /*22970*/  IMAD.MOV.U32 R193, RZ, RZ, R66 ;  /* 0x000000ffffc17224 */ /* 0x000fc400078e0042 */
[----:B------:R-:W-:Y:S01]  /*22980*/  IMAD.MOV.U32 R194, RZ, RZ, R198 ;  /* 0x000000ffffc27224 */ /* 0x000fe200078e00c6 */
[----:B------:R-:W4:Y:S01]  /*22990*/  LDL.LU R66, [R1+0x1a08] ;  /* 0x001a080001427983 */ /* 0x000f220000300800 */
[----:B-1----:R-:W-:Y:S02]  /*229a0*/  IMAD.MOV.U32 R171, RZ, RZ, R182 ;  /* 0x000000ffffab7224 */ /* 0x002fe400078e00b6 */
[----:B------:R-:W-:Y:S01]  /*229b0*/  IMAD.MOV.U32 R198, RZ, RZ, R207 ;  /* 0x000000ffffc67224 */ /* 0x000fe200078e00cf */
[----:B------:R1:W-:Y:S01]  /*229c0*/  STL.64 [R1+0x1440], R174 ;  /* 0x001440ae01007387 */ /* 0x0003e20000100a00 */
[----:B------:R-:W-:-:S03]  /*229d0*/  IMAD.MOV.U32 R207, RZ, RZ, R65 ;  /* 0x000000ffffcf7224 */ /* 0x000fc600078e0041 */
[----:B------:R-:W4:Y:S01]  /*229e0*/  LDL.LU R65, [R1+0x1a04] ;  /* 0x001a040001417983 */ /* 0x000f220000300800 */
[----:B------:R-:W-:-:S03]  /*229f0*/  IMAD.MOV.U32 R177, RZ, RZ, R179 ;  /* 0x000000ffffb17224 */ /* 0x000fc600078e00b3 */
[----:B------:R1:W-:Y:S01]  /*22a00*/  STL.64 [R1+0x1438], R172 ;  /* 0x001438ac01007387 */ /* 0x0003e20000100a00 */
[----:B------:R-:W-:Y:S01]  /*22a10*/  IMAD.MOV.U32 R182, RZ, RZ, R183 ;  /* 0x000000ffffb67224 */ /* 0x000fe200078e00b7 */
[C---:B-1----:R-:W-:Y:S01]  /*22a20*/  LEA R174, P1, R171.reuse, R2, 0x2 ;  /* 0x00000002abae7211 */ /* 0x042fe200078210ff */
[----:B------:R-:W-:Y:S02]  /*22a30*/  IMAD.MOV.U32 R179, RZ, RZ, R184 ;  /* 0x000000ffffb37224 */ /* 0x000fe400078e00b8 */
[----:B------:R-:W-:Y:S01]  /*22a40*/  IMAD.MOV.U32 R183, RZ, RZ, R185 ;  /* 0x000000ffffb77224 */ /* 0x000fe200078e00b9 */
[----:B------:R-:W-:Y:S01]  /*22a50*/  LEA.HI.X.SX32 R175, R171, R0, 0x2, P1 ;  /* 0x00000000abaf7211 */ /* 0x000fe200008f16ff */
[----:B------:R-:W-:Y:S01]  /*22a60*/  IMAD.MOV.U32 R184, RZ, RZ, R186 ;  /* 0x000000ffffb87224 */ /* 0x000fe200078e00ba */
[C---:B------:R-:W-:Y:S01]  /*22a70*/  LEA R172, P2, R178.reuse, R2, 0x2 ;  /* 0x00000002b2ac7211 */ /* 0x040fe200078410ff */
[----:B------:R-:W-:Y:S02]  /*22a80*/  IMAD.MOV.U32 R185, RZ, RZ, R187 ;  /* 0x000000ffffb97224 */ /* 0x000fe400078e00bb */
[----:B------:R-:W-:Y:S01]  /*22a90*/  IMAD.MOV.U32 R186, RZ, RZ, R189 ;  /* 0x000000ffffba7224 */ /* 0x000fe200078e00bd */
[----:B------:R-:W-:Y:S01]  /*22aa0*/  LEA.HI.X.SX32 R173, R178, R0, 0x2, P2 ;  /* 0x00000000b2ad7211 */ /* 0x000fe200010f16ff */
[----:B------:R-:W-:-:S02]  /*22ab0*/  IMAD.MOV.U32 R187, RZ, RZ, R194 ;  /* 0x000000ffffbb7224 */ /* 0x000fc400078e00c2 */
[----:B------:R-:W-:Y:S02]  /*22ac0*/  IMAD.MOV.U32 R189, RZ, RZ, R198 ;  /* 0x000000ffffbd7224 */ /* 0x000fe400078e00c6 */
[----:B------:R-:W-:Y:S02]  /*22ad0*/  IMAD.MOV.U32 R194, RZ, RZ, R207 ;  /* 0x000000ffffc27224 */ /* 0x000fe400078e00cf */
[----:B------:R-:W-:Y:S02]  /*22ae0*/  IMAD.MOV.U32 R198, RZ, RZ, R67 ;  /* 0x000000ffffc67224 */ /* 0x000fe400078e0043 */
[----:B------:R-:W4:Y:S01]  /*22af0*/  LDL.LU R67, [R1+0x1a00] ;  /* 0x001a000001437983 */ /* 0x000f220000300800 */
[----:B------:R-:W-:-:S03]  /*22b00*/  IMAD.MOV.U32 R207, RZ, RZ, R68 ;  /* 0x000000ffffcf7224 */ /* 0x000fc600078e0044 */
[----:B------:R-:W4:Y:S04]  /*22b10*/  LDL.LU R68, [R1+0x19fc] ;  /* 0x0019fc0001447983 */ /* 0x000f280000300800 */
[----:B------:R-:W-:Y:S04]  /*22b20*/  STL.64 [R1+0x1430], R174 ;  /* 0x001430ae01007387 */ /* 0x000fe80000100a00 */
[----:B------:R1:W-:Y:S01]  /*22b30*/  STL.64 [R1+0x1428], R172 ;  /* 0x001428ac01007387 */ /* 0x0003e20000100a00 */
[----:B------:R-:W-:Y:S02]  /*22b40*/  IMAD.MOV.U32 R178, RZ, RZ, R183 ;  /* 0x000000ffffb27224 */ /* 0x000fe400078e00b7 */
[----:B------:R-:W-:-:S02]  /*22b50*/  IMAD.MOV.U32 R183, RZ, RZ, R186 ;  /* 0x000000ffffb77224 */ /* 0x000fc400078e00ba */
[----:B-1----:R-:W-:Y:S01]  /*22b60*/  IMAD.MOV.U32 R173, RZ, RZ, R179 ;  /* 0x000000ffffad7224 */ /* 0x002fe200078e00b3 */
[----:B------:R-:W-:Y:S01]  /*22b70*/  LEA R174, P2, R176, R2, 0x2 ;  /* 0x00000002b0ae7211 */ /* 0x000fe200078410ff */
[----:B------:R-:W-:-:S03]  /*22b80*/  IMAD.MOV.U32 R179, RZ, RZ, R184 ;  /* 0x000000ffffb37224 */ /* 0x000fc600078e00b8 */
[C---:B------:R-:W-:Y:S01]  /*22b90*/  LEA R208, P1, R173.reuse, R2, 0x2 ;  /* 0x00000002add07211 */ /* 0x040fe200078210ff */
[----:B------:R-:W-:Y:S02]  /*22ba0*/  IMAD.MOV.U32 R184, RZ, RZ, R185 ;  /* 0x000000ffffb87224 */ /* 0x000fe400078e00b9 */
[----:B------:R-:W-:Y:S01]  /*22bb0*/  IMAD.MOV.U32 R186, RZ, RZ, R189 ;  /* 0x000000ffffba7224 */ /* 0x000fe200078e00bd */
[-C--:B------:R-:W-:Y:S01]  /*22bc0*/  LEA.HI.X.SX32 R209, R173, R0.reuse, 0x2, P1 ;  /* 0x00000000add17211 */ /* 0x080fe200008f16ff */
[----:B------:R-:W-:Y:S01]  /*22bd0*/  IMAD.MOV.U32 R185, RZ, RZ, R187 ;  /* 0x000000ffffb97224 */ /* 0x000fe200078e00bb */
[----:B------:R-:W-:Y:S01]  /*22be0*/  LEA.HI.X.SX32 R175, R176, R0, 0x2, P2 ;  /* 0x00000000b0af7211 */ /* 0x000fe200010f16ff */
[----:B------:R-:W-:Y:S02]  /*22bf0*/  IMAD.MOV.U32 R189, RZ, RZ, R195 ;  /* 0x000000ffffbd7224 */ /* 0x000fe400078e00c3 */
[----:B------:R-:W-:Y:S02]  /*22c00*/  IMAD.MOV.U32 R187, RZ, RZ, R199 ;  /* 0x000000ffffbb7224 */ /* 0x000fe400078e00c7 */
[----:B------:R-:W-:-:S02]  /*22c10*/  IMAD.MOV.U32 R195, RZ, RZ, R200 ;  /* 0x000000ffffc37224 */ /* 0x000fc400078e00c8 */
[----:B------:R-:W-:Y:S02]  /*22c20*/  IMAD.MOV.U32 R199, RZ, RZ, R203 ;  /* 0x000000ffffc77224 */ /* 0x000fe400078e00cb */
[----:B------:R-:W-:Y:S02]  /*22c30*/  IMAD.MOV.U32 R200, RZ, RZ, R70 ;  /* 0x000000ffffc87224 */ /* 0x000fe400078e0046 */
[----:B------:R-:W4:Y:S01]  /*22c40*/  LDL.LU R70, [R1+0x19f8] ;  /* 0x0019f80001467983 */ /* 0x000f220000300800 */
[----:B------:R-:W-:-:S03]  /*22c50*/  IMAD.MOV.U32 R203, RZ, RZ, R69 ;  /* 0x000000ffffcb7224 */ /* 0x000fc600078e0045 */
[----:B------:R-:W4:Y:S04]  /*22c60*/  LDL.LU R69, [R1+0x19f4] ;  /* 0x0019f40001457983 */ /* 0x000f280000300800 */
[----:B------:R1:W-:Y:S04]  /*22c70*/  STL.64 [R1+0x1420], R208 ;  /* 0x001420d001007387 */ /* 0x0003e80000100a00 */
[----:B------:R3:W-:Y:S01]  /*22c80*/  STL.64 [R1+0x1418], R174 ;  /* 0x001418ae01007387 */ /* 0x0007e20000100a00 */
[-C--:B-1----:R-:W-:Y:S02]  /*22c90*/  LEA R208, P1, R179, R2.reuse, 0x2 ;  /* 0x00000002b3d07211 */ /* 0x082fe400078210ff */
[----:B---3--:R-:W-:-:S02]  /*22ca0*/  LEA R174, P2, R182, R2, 0x2 ;  /* 0x00000002b6ae7211 */ /* 0x008fc400078410ff */
[-C--:B------:R-:W-:Y:S01]  /*22cb0*/  LEA.HI.X.SX32 R209, R179, R0.reuse, 0x2, P1 ;  /* 0x00000000b3d17211 */ /* 0x080fe200008f16ff */
[----:B------:R-:W-:Y:S01]  /*22cc0*/  IMAD.MOV.U32 R179, RZ, RZ, R183 ;  /* 0x000000ffffb37224 */ /* 0x000fe200078e00b7 */
[----:B------:R-:W-:Y:S01]  /*22cd0*/  LEA.HI.X.SX32 R175, R182, R0, 0x2, P2 ;  /* 0x00000000b6af7211 */ /* 0x000fe200010f16ff */
        /* <DEDUP_REMOVED lines=9> */
[----:B------:R1:W-:Y:S01]  /*22d70*/  STL.64 [R1+0x1410], R208 ;  /* 0x001410d001007387 */ /* 0x0003e20000100a00 */
[----:B------:R-:W-:Y:S02]  /*22d80*/  IMAD.MOV.U32 R204, RZ, RZ, R149 ;  /* 0x000000ffffcc7224 */ /* 0x000fe400078e0095 */
[----:B------:R-:W-:Y:S01]  /*22d90*/  IMAD.MOV.U32 R148, RZ, RZ, R150 ;  /* 0x000000ffff947224 */ /* 0x000fe200078e0096 */
[----:B------:R-:W-:Y:S01]  /*22da0*/  STL.64 [R1+0x1408], R174 ;  /* 0x001408ae01007387 */ /* 0x000fe20000100a00 */
[----:B------:R-:W-:-:S02]  /*22db0*/  IMAD.MOV.U32 R149, RZ, RZ, R151 ;  /* 0x000000ffff957224 */ /* 0x000fc400078e0097 */
[----:B------:R-:W-:Y:S02]  /*22dc0*/  IMAD.MOV.U32 R150, RZ, RZ, R23 ;  /* 0x000000ffff967224 */ /* 0x000fe400078e0017 */
[----:B------:R-:W-:Y:S02]  /*22dd0*/  IMAD.MOV.U32 R151, RZ, RZ, R22 ;  /* 0x000000ffff977224 */ /* 0x000fe400078e0016 */
[----:B------:R-:W-:Y:S02]  /*22de0*/  IMAD.MOV.U32 R23, RZ, RZ, R21 ;  /* 0x000000ffff177224 */ /* 0x000fe400078e0015 */
[----:B------:R-:W3:Y:S01]  /*22df0*/  LDL.LU R21, [R1+0x14] ;  /* 0x0000140001157983 */ /* 0x000ee20000300800 */
[----:B--2---:R-:W-:-:S03]  /*22e00*/  IMAD.MOV.U32 R22, RZ, RZ, R16 ;  /* 0x000000ffff167224 */ /* 0x004fc600078e0010 */
[----:B------:R-:W2:Y:S01]  /*22e10*/  LDL.LU R16, [R1+0x1c] ;  /* 0x00001c0001107983 */ /* 0x000ea20000300800 */
[-C--:B------:R-:W-:Y:S02]  /*22e20*/  LEA R210, P1, R179, R2.reuse, 0x2 ;  /* 0x00000002b3d27211 */ /* 0x080fe400078210ff */
[----:B-1----:R-:W-:Y:S02]  /*22e30*/  LEA R208, P2, R181, R2, 0x2 ;  /* 0x00000002b5d07211 */ /* 0x002fe400078410ff */
[-C--:B------:R-:W-:Y:S01]  /*22e40*/  LEA.HI.X.SX32 R211, R179, R0.reuse, 0x2, P1 ;  /* 0x00000000b3d37211 */ /* 0x080fe200008f16ff */
[----:B------:R-:W-:Y:S01]  /*22e50*/  IMAD.MOV.U32 R179, RZ, RZ, R183 ;  /* 0x000000ffffb37224 */ /* 0x000fe200078e00b7 */
[----:B------:R-:W-:-:S03]  /*22e60*/  LEA.HI.X.SX32 R209, R181, R0, 0x2, P2 ;  /* 0x00000000b5d17211 */ /* 0x000fc600010f16ff */
[----:B------:R1:W-:Y:S01]  /*22e70*/  STL.64 [R1+0x1400], R210 ;  /* 0x001400d201007387 */ /* 0x0003e20000100a00 */
[----:B------:R-:W-:-:S03]  /*22e80*/  IMAD.MOV.U32 R181, RZ, RZ, R185 ;  /* 0x000000ffffb57224 */ /* 0x000fc600078e00b9 */
[----:B------:R1:W-:Y:S01]  /*22e90*/  STL.64 [R1+0x13f8], R208 ;  /* 0x0013f8d001007387 */ /* 0x0003e20000100a00 */
[----:B------:R-:W-:Y:S02]  /*22ea0*/  IMAD.MOV.U32 R183, RZ, RZ, R186 ;  /* 0x000000ffffb77224 */ /* 0x000fe400078e00ba */
[----:B------:R-:W-:Y:S01]  /*22eb0*/  IMAD.MOV.U32 R185, RZ, RZ, R187 ;  /* 0x000000ffffb97224 */ /* 0x000fe200078e00bb */
[CC--:B-1----:R-:W-:Y:S02]  /*22ec0*/  LEA R210, P1, R179.reuse, R2.reuse, 0x2 ;  /* 0x00000002b3d27211 */ /* 0x0c2fe400078210ff */
[C---:B------:R-:W-:Y:S01]  /*22ed0*/  LEA R208, P2, R180.reuse, R2, 0x2 ;  /* 0x00000002b4d07211 */ /* 0x040fe200078410ff */
[----:B------:R-:W-:Y:S01]  /*22ee0*/  IMAD.MOV.U32 R187, RZ, RZ, R190 ;  /* 0x000000ffffbb7224 */ /* 0x000fe200078e00be */
[-C--:B------:R-:W-:Y:S02]  /*22ef0*/  LEA.HI.X.SX32 R211, R179, R0.reuse, 0x2, P1 ;  /* 0x00000000b3d37211 */ /* 0x080fe400008f16ff */
[----:B------:R-:W-:Y:S01]  /*22f00*/  LEA.HI.X.SX32 R209, R180, R0, 0x2, P2 ;  /* 0x00000000b4d17211 */ /* 0x000fe200010f16ff */
[----:B------:R-:W-:-:S02]  /*22f10*/  IMAD.MOV.U32 R180, RZ, RZ, R181 ;  /* 0x000000ffffb47224 */ /* 0x000fc400078e00b5 */
[----:B------:R-:W-:Y:S02]  /*22f20*/  IMAD.MOV.U32 R186, RZ, RZ, R188 ;  /* 0x000000ffffba7224 */ /* 0x000fe400078e00bc */
[----:B------:R-:W-:Y:S02]  /*22f30*/  IMAD.MOV.U32 R190, RZ, RZ, R71 ;  /* 0x000000ffffbe7224 */ /* 0x000fe400078e0047 */
[----:B------:R-:W4:Y:S01]  /*22f40*/  LDL.LU R71, [R1+0x19f0] ;  /* 0x0019f00001477983 */ /* 0x000f220000300800 */
[----:B------:R-:W-:Y:S02]  /*22f50*/  IMAD.MOV.U32 R188, RZ, RZ, R72 ;  /* 0x000000ffffbc7224 */ /* 0x000fe400078e0048 */
[----:B------:R-:W-:Y:S01]  /*22f60*/  IMAD.MOV.U32 R181, RZ, RZ, R183 ;  /* 0x000000ffffb57224 */ /* 0x000fe200078e00b7 */
[----:B------:R-:W4:Y:S01]  /*22f70*/  LDL.LU R72, [R1+0x19ec] ;  /* 0x0019ec0001487983 */ /* 0x000f220000300800 */
[----:B------:R-:W-:Y:S02]  /*22f80*/  IMAD.MOV.U32 R183, RZ, RZ, R185 ;  /* 0x000000ffffb77224 */ /* 0x000fe400078e00b9 */
[----:B------:R-:W-:Y:S01]  /*22f90*/  IMAD.MOV.U32 R185, RZ, RZ, R186 ;  /* 0x000000ffffb97224 */ /* 0x000fe200078e00ba */
[----:B------:R1:W-:Y:S01]  /*22fa0*/  STL.64 [R1+0x13f0], R210 ;  /* 0x0013f0d201007387 */ /* 0x0003e20000100a00 */
[----:B------:R-:W-:-:S02]  /*22fb0*/  IMAD.MOV.U32 R186, RZ, RZ, R187 ;  /* 0x000000ffffba7224 */ /* 0x000fc400078e00bb */
[----:B------:R-:W-:Y:S01]  /*22fc0*/  IMAD.MOV.U32 R187, RZ, RZ, R188 ;  /* 0x000000ffffbb7224 */ /* 0x000fe200078e00bc */
[----:B------:R1:W-:Y:S01]  /*22fd0*/  STL.64 [R1+0x13e8], R208 ;  /* 0x0013e8d001007387 */ /* 0x0003e20000100a00 */
[----:B------:R-:W-:Y:S02]  /*22fe0*/  IMAD.MOV.U32 R188, RZ, RZ, R189 ;  /* 0x000000ffffbc7224 */ /* 0x000fe400078e00bd */
[----:B------:R-:W-:Y:S01]  /*22ff0*/  IMAD.MOV.U32 R179, RZ, RZ, R185 ;  /* 0x000000ffffb37224 */ /* 0x000fe200078e00b9 */
[CC--:B-1----:R-:W-:Y:S01]  /*23000*/  LEA R210, P1, R180.reuse, R2.reuse, 0x2 ;  /* 0x00000002b4d27211 */ /* 0x0c2fe200078210ff */
[----:B------:R-:W-:Y:S02]  /*23010*/  IMAD.MOV.U32 R189, RZ, RZ, R74 ;  /* 0x000000ffffbd7224 */ /* 0x000fe400078e004a */
[----:B------:R-:W4:Y:S01]  /*23020*/  LDL.LU R74, [R1+0x19e8] ;  /* 0x0019e800014a7983 */ /* 0x000f220000300800 */
[C---:B------:R-:W-:Y:S02]  /*23030*/  LEA R208, P2, R177.reuse, R2, 0x2 ;  /* 0x00000002b1d07211 */ /* 0x040fe400078410ff */
[-C--:B------:R-:W-:Y:S01]  /*23040*/  LEA.HI.X.SX32 R211, R180, R0.reuse, 0x2, P1 ;  /* 0x00000000b4d37211 */ /* 0x080fe200008f16ff */
[----:B------:R-:W-:Y:S01]  /*23050*/  IMAD.MOV.U32 R180, RZ, RZ, R183 ;  /* 0x000000ffffb47224 */ /* 0x000fe200078e00b7 */
[----:B------:R-:W-:Y:S01]  /*23060*/  LEA.HI.X.SX32 R209, R177, R0, 0x2, P2 ;  /* 0x00000000b1d17211 */ /* 0x000fe200010f16ff */
[----:B------:R-:W-:-:S02]  /*23070*/  IMAD.MOV.U32 R183, RZ, RZ, R186 ;  /* 0x000000ffffb77224 */ /* 0x000fc400078e00ba */
[----:B------:R-:W-:Y:S01]  /*23080*/  IMAD.MOV.U32 R185, RZ, RZ, R187 ;  /* 0x000000ffffb97224 */ /* 0x000fe200078e00bb */
[----:B------:R1:W-:Y:S01]  /*23090*/  STL.64 [R1+0x13e0], R210 ;  /* 0x0013e0d201007387 */ /* 0x0003e20000100a00 */
[----:B------:R-:W-:Y:S02]  /*230a0*/  IMAD.MOV.U32 R186, RZ, RZ, R188 ;  /* 0x000000ffffba7224 */ /* 0x000fe400078e00bc */
[----:B------:R-:W-:Y:S02]  /*230b0*/  IMAD.MOV.U32 R177, RZ, RZ, R179 ;  /* 0x000000ffffb17224 */ /* 0x000fe400078e00b3 */
[----:B------:R-:W-:Y:S02]  /*230c0*/  IMAD.MOV.U32 R187, RZ, RZ, R189 ;  /* 0x000000ffffbb7224 */ /* 0x000fe400078e00bd */
[----:B------:R-:W-:Y:S02]  /*230d0*/  IMAD.MOV.U32 R188, RZ, RZ, R73 ;  /* 0x000000ffffbc7224 */ /* 0x000fe400078e0049 */
[----:B------:R-:W4:Y:S01]  /*230e0*/  LDL.LU R73, [R1+0x19e4] ;  /* 0x0019e40001497983 */ /* 0x000f220000300800 */
[----:B------:R-:W-:-:S03]  /*230f0*/  IMAD.MOV.U32 R189, RZ, RZ, R75 ;  /* 0x000000ffffbd7224 */ /* 0x000fc600078e004b */
[----:B------:R-:W4:Y:S01]  /*23100*/  LDL.LU R75, [R1+0x19e0] ;  /* 0x0019e000014b7983 */ /* 0x000f220000300800 */
[----:B------:R-:W-:-:S03]  /*23110*/  IMAD.MOV.U32 R179, RZ, RZ, R183 ;  /* 0x000000ffffb37224 */ /* 0x000fc600078e00b7 */
[----:B------:R1:W-:Y:S01]  /*23120*/  STL.64 [R1+0x13d8], R208 ;  /* 0x0013d8d001007387 */ /* 0x0003e20000100a00 */
[----:B------:R-:W-:Y:S01]  /*23130*/  IMAD.MOV.U32 R183, RZ, RZ, R185 ;  /* 0x000000ffffb77224 */ /* 0x000fe200078e00b9 */
[-C--:B-1----:R-:W-:Y:S01]  /*23140*/  LEA R210, P2, R178, R2.reuse, 0x2 ;  /* 0x00000002b2d27211 */ /* 0x082fe200078410ff */
[----:B------:R-:W-:Y:S02]  /*23150*/  IMAD.MOV.U32 R185, RZ, RZ, R186 ;  /* 0x000000ffffb97224 */ /* 0x000fe400078e00ba */
[----:B------:R-:W-:Y:S02]  /*23160*/  IMAD.MOV.U32 R186, RZ, RZ, R187 ;  /* 0x000000ffffba7224 */ /* 0x000fe400078e00bb */
[----:B------:R-:W-:Y:S01]  /*23170*/  IMAD.MOV.U32 R187, RZ, RZ, R188 ;  /* 0x000000ffffbb7224 */ /* 0x000fe200078e00bc */
[----:B------:R-:W-:Y:S01]  /*23180*/  LEA R208, P1, R177, R2, 0x2 ;  /* 0x00000002b1d07211 */ /* 0x000fe200078210ff */
[----:B------:R-:W-:-:S03]  /*23190*/  IMAD.MOV.U32 R188, RZ, RZ, R189 ;  /* 0x000000ffffbc7224 */ /* 0x000fc600078e00bd */
[-C--:B------:R-:W-:Y:S01]  /*231a0*/  LEA.HI.X.SX32 R209, R177, R0.reuse, 0x2, P1 ;  /* 0x00000000b1d17211 */ /* 0x080fe200008f16ff */
[----:B------:R-:W-:Y:S01]  /*231b0*/  IMAD.MOV.U32 R189, RZ, RZ, R76 ;  /* 0x000000ffffbd7224 */ /* 0x000fe200078e004c */
[----:B------:R-:W-:Y:S01]  /*231c0*/  LEA.HI.X.SX32 R211, R178, R0, 0x2, P2 ;  /* 0x00000000b2d37211 */ /* 0x000fe200010f16ff */
[----:B------:R-:W4:Y:S04]  /*231d0*/  LDL.LU R76, [R1+0x19dc] ;  /* 0x0019dc00014c7983 */ /* 0x000f280000300800 */
[----:B------:R1:W-:Y:S02]  /*231e0*/  STL.64 [R1+0x13d0], R208 ;  /* 0x0013d0d001007387 */ /* 0x0003e40000100a00 */
[----:B-1----:R-:W-:Y:S02]  /*231f0*/  IMAD.MOV.U32 R208, RZ, RZ, R179 ;  /* 0x000000ffffd07224 */ /* 0x002fe400078e00b3 */
[----:B------:R-:W-:-:S02]  /*23200*/  IMAD.MOV.U32 R179, RZ, RZ, R78 ;  /* 0x000000ffffb37224 */ /* 0x000fc400078e004e */
[----:B------:R-:W4:Y:S04]  /*23210*/  LDL.LU R78, [R1+0x19d8] ;  /* 0x0019d800014e7983 */ /* 0x000f280000300800 */
[----:B------:R1:W-:Y:S02]  /*23220*/  STL.64 [R1+0x13c8], R210 ;  /* 0x0013c8d201007387 */ /* 0x0003e40000100a00 */
[----:B-1----:R-:W-:-:S04]  /*23230*/  LEA R210, P2, R180, R2, 0x2 ;  /* 0x00000002b4d27211 */ /* 0x002fc800078410ff */
[----:B------:R-:W-:Y:S01]  /*23240*/  LEA.HI.X.SX32 R211, R180, R0, 0x2, P2 ;  /* 0x00000000b4d37211 */ /* 0x000fe200010f16ff */
[----:B------:R-:W-:Y:S02]  /*23250*/  IMAD.MOV.U32 R180, RZ, RZ, R183 ;  /* 0x000000ffffb47224 */ /* 0x000fe400078e00b7 */
[----:B------:R-:W-:Y:S02]  /*23260*/  IMAD.MOV.U32 R183, RZ, RZ, R185 ;  /* 0x000000ffffb77224 */ /* 0x000fe400078e00b9 */
[----:B------:R-:W-:Y:S02]  /*23270*/  IMAD.MOV.U32 R185, RZ, RZ, R186 ;  /* 0x000000ffffb97224 */ /* 0x000fe400078e00ba */
[----:B------:R-:W-:Y:S02]  /*23280*/  IMAD.MOV.U32 R186, RZ, RZ, R187 ;  /* 0x000000ffffba7224 */ /* 0x000fe400078e00bb */
[----:B------:R-:W-:Y:S02]  /*23290*/  IMAD.MOV.U32 R187, RZ, RZ, R188 ;  /* 0x000000ffffbb7224 */ /* 0x000fe400078e00bc */
[----:B------:R-:W-:Y:S01]  /*232a0*/  IMAD.MOV.U32 R188, RZ, RZ, R189 ;  /* 0x000000ffffbc7224 */ /* 0x000fe200078e00bd */
[----:B------:R-:W-:Y:S01]  /*232b0*/  LEA R212, P1, R179, R2, 0x2 ;  /* 0x00000002b3d47211 */ /* 0x000fe200078210ff */
[----:B------:R-:W-:-:S02]  /*232c0*/  IMAD.MOV.U32 R189, RZ, RZ, R190 ;  /* 0x000000ffffbd7224 */ /* 0x000fc400078e00be */
[----:B------:R-:W-:Y:S02]  /*232d0*/  IMAD.MOV.U32 R190, RZ, RZ, R191 ;  /* 0x000000ffffbe7224 */ /* 0x000fe400078e00bf */
[----:B------:R-:W-:Y:S02]  /*232e0*/  IMAD.MOV.U32 R191, RZ, RZ, R193 ;  /* 0x000000ffffbf7224 */ /* 0x000fe400078e00c1 */
[----:B------:R-:W-:Y:S01]  /*232f0*/  IMAD.MOV.U32 R193, RZ, RZ, R147 ;  /* 0x000000ffffc17224 */ /* 0x000fe200078e0093 */
[----:B------:R-:W-:Y:S01]  /*23300*/  LEA.HI.X.SX32 R213, R179, R0, 0x2, P1 ;  /* 0x00000000b3d57211 */ /* 0x000fe200008f16ff */
[----:B------:R-:W-:Y:S02]  /*23310*/  IMAD.MOV.U32 R147, RZ, RZ, R148 ;  /* 0x000000ffff937224 */ /* 0x000fe400078e0094 */
[----:B------:R-:W-:Y:S02]  /*23320*/  IMAD.MOV.U32 R148, RZ, RZ, R149 ;  /* 0x000000ffff947224 */ /* 0x000fe400078e0095 */
[----:B------:R-:W-:-:S02]  /*23330*/  IMAD.MOV.U32 R149, RZ, RZ, R150 ;  /* 0x000000ffff957224 */ /* 0x000fc400078e0096 */
[----:B------:R-:W-:Y:S02]  /*23340*/  IMAD.MOV.U32 R150, RZ, RZ, R151 ;  /* 0x000000ffff967224 */ /* 0x000fe400078e0097 */
[----:B------:R-:W-:Y:S01]  /*23350*/  IMAD.MOV.U32 R151, RZ, RZ, R23 ;  /* 0x000000ffff977224 */ /* 0x000fe200078e0017 */
[----:B------:R-:W-:Y:S01]  /*23360*/  STL.64 [R1+0x13c0], R212 ;  /* 0x0013c0d401007387 */ /* 0x000fe20000100a00 */
[----:B------:R-:W-:-:S03]  /*23370*/  IMAD.MOV.U32 R23, RZ, RZ, R22 ;  /* 0x000000ffff177224 */ /* 0x000fc600078e0016 */
[----:B------:R1:W-:Y:S01]  /*23380*/  STL.64 [R1+0x13b8], R210 ;  /* 0x0013b8d201007387 */ /* 0x0003e20000100a00 */
[----:B---3--:R-:W-:Y:S02]  /*23390*/  IMAD.MOV.U32 R22, RZ, RZ, R21 ;  /* 0x000000ffff167224 */ /* 0x008fe400078e0015 */
[----:B--2---:R-:W-:Y:S02]  /*233a0*/  IMAD.MOV.U32 R21, RZ, RZ, R16 ;  /* 0x000000ffff157224 */ /* 0x004fe400078e0010 */
[----:B------:R-:W2:Y:S01]  /*233b0*/  LDL.LU R16, [R1+0x420] ;  /* 0x0004200001107983 */ /* 0x000ea20000300800 */
[----:B-1----:R-:W-:-:S04]  /*233c0*/  LEA R210, P2, R184, R2, 0x2 ;  /* 0x00000002b8d27211 */ /* 0x002fc800078410ff */
[----:B------:R-:W-:Y:S01]  /*233d0*/  LEA.HI.X.SX32 R211, R184, R0, 0x2, P2 ;  /* 0x00000000b8d37211 */ /* 0x000fe200010f16ff */
[----:B------:R-:W-:Y:S02]  /*233e0*/  IMAD.MOV.U32 R184, RZ, RZ, R185 ;  /* 0x000000ffffb87224 */ /* 0x000fe400078e00b9 */
[----:B------:R-:W-:Y:S02]  /*233f0*/  IMAD.MOV.U32 R185, RZ, RZ, R186 ;  /* 0x000000ffffb97224 */ /* 0x000fe400078e00ba */
[----:B------:R-:W-:Y:S02]  /*23400*/  IMAD.MOV.U32 R186, RZ, RZ, R187 ;  /* 0x000000ffffba7224 */ /* 0x000fe400078e00bb */
[----:B------:R-:W-:Y:S02]  /*23410*/  IMAD.MOV.U32 R187, RZ, RZ, R188 ;  /* 0x000000ffffbb7224 */ /* 0x000fe400078e00bc */
[----:B------:R-:W-:Y:S02]  /*23420*/  IMAD.MOV.U32 R188, RZ, RZ, R189 ;  /* 0x000000ffffbc7224 */ /* 0x000fe400078e00bd */
[----:B------:R-:W-:-:S02]  /*23430*/  IMAD.MOV.U32 R189, RZ, RZ, R190 ;  /* 0x000000ffffbd7224 */ /* 0x000fc400078e00be */
[----:B------:R-:W-:Y:S01]  /*23440*/  IMAD.MOV.U32 R190, RZ, RZ, R191 ;  /* 0x000000ffffbe7224 */ /* 0x000fe200078e00bf */
[C---:B------:R-:W-:Y:S01]  /*23450*/  LEA R212, P1, R180.reuse, R2, 0x2 ;  /* 0x00000002b4d47211 */ /* 0x040fe200078210ff */
[----:B------:R-:W-:Y:S02]  /*23460*/  IMAD.MOV.U32 R191, RZ, RZ, R194 ;  /* 0x000000ffffbf7224 */ /* 0x000fe400078e00c2 */
[----:B------:R-:W-:Y:S02]  /*23470*/  IMAD.MOV.U32 R194, RZ, RZ, R198 ;  /* 0x000000ffffc27224 */ /* 0x000fe400078e00c6 */
[----:B------:R-:W-:Y:S02]  /*23480*/  IMAD.MOV.U32 R198, RZ, RZ, R146 ;  /* 0x000000ffffc67224 */ /* 0x000fe400078e0092 */
[----:B------:R-:W-:Y:S01]  /*23490*/  IMAD.MOV.U32 R146, RZ, RZ, R147 ;  /* 0x000000ffff927224 */ /* 0x000fe200078e0093 */
[----:B------:R-:W-:Y:S01]  /*234a0*/  LEA.HI.X.SX32 R213, R180, R0, 0x2, P1 ;  /* 0x00000000b4d57211 */ /* 0x000fe200008f16ff */
        /* <DEDUP_REMOVED lines=8> */
[----:B------:R3:W-:Y:S01]  /*23530*/  STL.64 [R1+0x13a8], R210 ;  /* 0x0013a8d201007387 */ /* 0x0007e20000100a00 */
[----:B------:R-:W-:Y:S01]  /*23540*/  VIADD R137, R79, UR4 ;  /* 0x000000044f897c36 */ /* 0x000fe20008000000 */
[----:B------:R-:W-:Y:S01]  /*23550*/  ULDC UR4, c[0x0][0x248] ;  /* 0x0000920000047ab9 */ /* 0x000fe20000000800 */
[----:B-1----:R-:W-:Y:S01]  /*23560*/  LEA R212, P1, R184, R2, 0x2 ;  /* 0x00000002b8d47211 */ /* 0x002fe200078210ff */
[----:B--2---:R-:W-:-:S02]  /*23570*/  IMAD.MOV.U32 R21, RZ, RZ, R16 ;  /* 0x000000ffff157224 */ /* 0x004fc400078e0010 */
[----:B------:R-:W2:Y:S01]  /*23580*/  LDL.LU R16, [R1+0x428] ;  /* 0x0004280001107983 */ /* 0x000ea20000300800 */
[----:B------:R-:W-:Y:S01]  /*23590*/  LEA.HI.X.SX32 R213, R184, R0, 0x2, P1 ;  /* 0x00000000b8d57211 */ /* 0x000fe200008f16ff */
[----:B------:R-:W-:Y:S02]  /*235a0*/  IMAD.MOV.U32 R184, RZ, RZ, R187 ;  /* 0x000000ffffb87224 */ /* 0x000fe400078e00bb */
[----:B------:R-:W-:Y:S01]  /*235b0*/  VIADD R141, R137, UR4 ;  /* 0x00000004898d7c36 */ /* 0x000fe20008000000 */
[----:B---3--:R-:W-:Y:S01]  /*235c0*/  LEA R210, P2, R182, R2, 0x2 ;  /* 0x00000002b6d27211 */ /* 0x008fe200078410ff */
[----:B------:R-:W-:Y:S01]  /*235d0*/  IMAD.MOV.U32 R187, RZ, RZ, R188 ;  /* 0x000000ffffbb7224 */ /* 0x000fe200078e00bc */
[----:B------:R1:W-:Y:S01]  /*235e0*/  STL.64 [R1+0x13a0], R212 ;  /* 0x0013a0d401007387 */ /* 0x0003e20000100a00 */
[----:B------:R-:W-:Y:S01]  /*235f0*/  IMAD.MOV.U32 R209, RZ, RZ, R184 ;  /* 0x000000ffffd17224 */ /* 0x000fe200078e00b8 */
[----:B------:R-:W-:Y:S01]  /*23600*/  ULDC UR4, c[0x0][0x248] ;  /* 0x0000920000047ab9 */ /* 0x000fe20000000800 */
[----:B------:R-:W-:-:S02]  /*23610*/  IMAD.MOV.U32 R188, RZ, RZ, R189 ;  /* 0x000000ffffbc7224 */ /* 0x000fc400078e00bd */
[----:B------:R-:W-:Y:S02]  /*23620*/  IMAD.MOV.U32 R189, RZ, RZ, R190 ;  /* 0x000000ffffbd7224 */ /* 0x000fe400078e00be */
[----:B------:R-:W-:Y:S01]  /*23630*/  VIADD R139, R141, UR6 ;  /* 0x000000068d8b7c36 */ /* 0x000fe20008000000 */
[----:B------:R-:W-:Y:S01]  /*23640*/  LEA.HI.X.SX32 R211, R182, R0, 0x2, P2 ;  /* 0x00000000b6d37211 */ /* 0x000fe200010f16ff */
[----:B------:R-:W-:Y:S01]  /*23650*/  IMAD.MOV.U32 R190, RZ, RZ, R194 ;  /* 0x000000ffffbe7224 */ /* 0x000fe200078e00c2 */
[----:B------:R-:W-:Y:S01]  /*23660*/  ULDC UR6, c[0x0][0x248] ;  /* 0x0000920000067ab9 */ /* 0x000fe20000000800 */
[----:B------:R-:W-:Y:S01]  /*23670*/  IMAD.MOV.U32 R194, RZ, RZ, R195 ;  /* 0x000000ffffc27224 */ /* 0x000fe200078e00c3 */
[----:B-1----:R-:W-:Y:S01]  /*23680*/  LEA R212, P1, R209, R2, 0x2 ;  /* 0x00000002d1d47211 */ /* 0x002fe200078210ff */
[----:B------:R-:W-:Y:S02]  /*23690*/  IMAD.MOV.U32 R195, RZ, RZ, R199 ;  /* 0x000000ffffc37224 */ /* 0x000fe400078e00c7 */
[----:B------:R-:W-:-:S02]  /*236a0*/  IMAD.MOV.U32 R199, RZ, RZ, R200 ;  /* 0x000000ffffc77224 */ /* 0x000fc400078e00c8 */
[----:B------:R-:W-:Y:S02]  /*236b0*/  IMAD.MOV.U32 R182, RZ, RZ, R187 ;  /* 0x000000ffffb67224 */ /* 0x000fe400078e00bb */
[----:B------:R-:W-:Y:S02]  /*236c0*/  VIADD R134, R139, UR4 ;  /* 0x000000048b867c36 */ /* 0x000fe40008000000 */
[----:B------:R-:W-:Y:S01]  /*236d0*/  IMAD.MOV.U32 R184, RZ, RZ, R188 ;  /* 0x000000ffffb87224 */ /* 0x000fe200078e00bc */
[----:B------:R-:W-:Y:S01]  /*236e0*/  LEA.HI.X.SX32 R213, R209, R0, 0x2, P1 ;  /* 0x00000000d1d57211 */ /* 0x000fe200008f16ff */
[----:B------:R-:W-:Y:S01]  /*236f0*/  IMAD.MOV.U32 R200, RZ, RZ, R77 ;  /* 0x000000ffffc87224 */ /* 0x000fe200078e004d */
[----:B------:R-:W-:Y:S01]  /*23700*/  ULDC UR4, c[0x0][0x248] ;  /* 0x0000920000047ab9 */ /* 0x000fe20000000800 */
[----:B------:R-:W-:Y:S01]  /*23710*/  IMAD.MOV.U32 R187, RZ, RZ, R189 ;  /* 0x000000ffffbb7224 */ /* 0x000fe200078e00bd */
[----:B------:R-:W3:Y:S01]  /*23720*/  LDL.LU R77, [R1+0x19d4] ;  /* 0x0019d400014d7983 */ /* 0x000ee20000300800 */
[----:B------:R-:W-:-:S02]  /*23730*/  IMAD.MOV.U32 R188, RZ, RZ, R190 ;  /* 0x000000ffffbc7224 */ /* 0x000fc400078e00be */
[----:B------:R-:W-:Y:S01]  /*23740*/  IMAD.MOV.U32 R189, RZ, RZ, R199 ;  /* 0x000000ffffbd7224 */ /* 0x000fe200078e00c7 */
[----:B------:R1:W-:Y:S01]  /*23750*/  STL.64 [R1+0x1398], R210 ;  /* 0x001398d201007387 */ /* 0x0003e20000100a00 */
[----:B------:R-:W-:Y:S02]  /*23760*/  IMAD.MOV.U32 R209, RZ, RZ, R182 ;  /* 0x000000ffffd17224 */ /* 0x000fe400078e00b6 */
[----:B------:R-:W-:Y:S01]  /*23770*/  VIADD R80, R134, UR7 ;  /* 0x0000000786507c36 */ /* 0x000fe20008000000 */
[----:B------:R-:W-:Y:S01]  /*23780*/  ULDC UR7, c[0x0][0x248] ;  /* 0x0000920000077ab9 */ /* 0x000fe20000000800 */
[----:B------:R-:W-:Y:S02]  /*23790*/  IMAD.MOV.U32 R182, RZ, RZ, R184 ;  /* 0x000000ffffb67224 */ /* 0x000fe400078e00b8 */
[----:B------:R-:W-:Y:S02]  /*237a0*/  IMAD.MOV.U32 R184, RZ, RZ, R187 ;  /* 0x000000ffffb87224 */ /* 0x000fe400078e00bb */
[----:B------:R-:W-:Y:S01]  /*237b0*/  IMAD.MOV.U32 R190, RZ, RZ, R195 ;  /* 0x000000ffffbe7224 */ /* 0x000fe200078e00c3 */
[----:B-1----:R-:W-:Y:S01]  /*237c0*/  LEA R210, P2, R181, R2, 0x2 ;  /* 0x00000002b5d27211 */ /* 0x002fe200078410ff */
[----:B------:R-:W-:-:S02]  /*237d0*/  IMAD.MOV.U32 R187, RZ, RZ, R188 ;  /* 0x000000ffffbb7224 */ /* 0x000fc400078e00bc */
[----:B------:R-:W-:Y:S01]  /*237e0*/  IMAD.MOV.U32 R195, RZ, RZ, R200 ;  /* 0x000000ffffc37224 */ /* 0x000fe200078e00c8 */
[----:B------:R-:W-:Y:S01]  /*237f0*/  LEA.HI.X.SX32 R211, R181, R0, 0x2, P2 ;  /* 0x00000000b5d37211 */ /* 0x000fe200010f16ff */
[----:B------:R-:W-:Y:S02]  /*23800*/  IMAD.MOV.U32 R188, RZ, RZ, R189 ;  /* 0x000000ffffbc7224 */ /* 0x000fe400078e00bd */
[----:B------:R-:W-:Y:S02]  /*23810*/  IMAD.MOV.U32 R200, RZ, RZ, R79 ;  /* 0x000000ffffc87224 */ /* 0x000fe400078e004f */
[----:B------:R-:W-:Y:S01]  /*23820*/  IMAD.MOV.U32 R189, RZ, RZ, R192 ;  /* 0x000000ffffbd7224 */ /* 0x000fe200078e00c0 */
[----:B------:R-:W3:Y:S01]  /*23830*/  LDL.LU R79, [R1+0x19d0] ;  /* 0x0019d000014f7983 */ /* 0x000ee20000300800 */
[----:B------:R-:W-:Y:S02]  /*23840*/  IMAD.MOV.U32 R215, RZ, RZ, R182 ;  /* 0x000000ffffd77224 */ /* 0x000fe400078e00b6 */
[----:B------:R-:W-:Y:S01]  /*23850*/  VIADD R17, R80, UR8 ;  /* 0x0000000850117c36 */ /* 0x000fe20008000000 */
[----:B------:R-:W-:Y:S01]  /*23860*/  ULDC UR8, c[0x0][0x248] ;  /* 0x0000920000087ab9 */ /* 0x000fe20000000800 */
[----:B------:R-:W-:-:S02]  /*23870*/  IMAD.MOV.U32 R199, RZ, RZ, R80 ;  /* 0x000000ffffc77224 */ /* 0x000fc400078e0050 */
[----:B------:R-:W-:Y:S01]  /*23880*/  IMAD.MOV.U32 R192, RZ, RZ, R196 ;  /* 0x000000ffffc07224 */ /* 0x000fe200078e00c4 */
[----:B------:R-:W3:Y:S01]  /*23890*/  LDL.LU R80, [R1+0x19cc] ;  /* 0x0019cc0001507983 */ /* 0x000ee20000300800 */
[----:B------:R-:W-:Y:S02]  /*238a0*/  IMAD.MOV.U32 R196, RZ, RZ, R204 ;  /* 0x000000ffffc47224 */ /* 0x000fe400078e00cc */
[----:B------:R-:W-:Y:S01]  /*238b0*/  IMAD.MOV.U32 R204, RZ, RZ, R82 ;  /* 0x000000ffffcc7224 */ /* 0x000fe200078e0052 */
[----:B------:R1:W-:Y:S01]  /*238c0*/  STL.64 [R1+0x1390], R212 ;  /* 0x001390d401007387 */ /* 0x0003e20000100a00 */
[----:B------:R-:W-:-:S03]  /*238d0*/  IMAD.MOV.U32 R181, RZ, RZ, R187 ;  /* 0x000000ffffb57224 */ /* 0x000fc600078e00bb */
[----:B------:R-:W3:Y:S01]  /*238e0*/  LDL.LU R82, [R1+0x19c8] ;  /* 0x0019c80001527983 */ /* 0x000ee20000300800 */
[----:B------:R-:W-:-:S03]  /*238f0*/  IMAD.MOV.U32 R187, RZ, RZ, R188 ;  /* 0x000000ffffbb7224 */ /* 0x000fc600078e00bc */
[----:B------:R4:W-:Y:S01]  /*23900*/  STL.64 [R1+0x1388], R210 ;  /* 0x001388d201007387 */ /* 0x0009e20000100a00 */
[C---:B-1----:R-:W-:Y:S01]  /*23910*/  LEA R212, P1, R215.reuse, R2, 0x2 ;  /* 0x00000002d7d47211 */ /* 0x042fe200078210ff */
[----:B------:R-:W-:Y:S02]  /*23920*/  IMAD.MOV.U32 R188, RZ, RZ, R189 ;  /* 0x000000ffffbc7224 */ /* 0x000fe400078e00bd */
[----:B------:R-:W-:Y:S01]  /*23930*/  IMAD.MOV.U32 R189, RZ, RZ, R192 ;  /* 0x000000ffffbd7224 */ /* 0x000fe200078e00c0 */
[----:B------:R-:W-:Y:S02]  /*23940*/  LEA.HI.X.SX32 R213, R215, R0, 0x2, P1 ;  /* 0x00000000d7d57211 */ /* 0x000fe400008f16ff */
[----:B----4-:R-:W-:Y:S01]  /*23950*/  LEA R210, P2, R208, R2, 0x2 ;  /* 0x00000002d0d27211 */ /* 0x010fe200078410ff */
[----:B------:R-:W-:-:S03]  /*23960*/  IMAD.MOV.U32 R192, RZ, RZ, R196 ;  /* 0x000000ffffc07224 */ /* 0x000fc600078e00c4 */
[----:B------:R-:W-:Y:S01]  /*23970*/  LEA.HI.X.SX32 R211, R208, R0, 0x2, P2 ;  /* 0x00000000d0d37211 */ /* 0x000fe200010f16ff */
[----:B------:R-:W-:Y:S02]  /*23980*/  IMAD.MOV.U32 R196, RZ, RZ, R81 ;  /* 0x000000ffffc47224 */ /* 0x000fe400078e0051 */
[----:B------:R-:W4:Y:S04]  /*23990*/  LDL.LU R81, [R1+0x19c4] ;  /* 0x0019c40001517983 */ /* 0x000f280000300800 */
[----:B------:R1:W-:Y:S04]  /*239a0*/  STL.64 [R1+0x1380], R212 ;  /* 0x001380d401007387 */ /* 0x0003e80000100a00 */
[----:B------:R1:W-:Y:S01]  /*239b0*/  STL.64 [R1+0x1378], R210 ;  /* 0x001378d201007387 */ /* 0x0003e20000100a00 */
[----:B------:R-:W-:-:S02]  /*239c0*/  IMAD.MOV.U32 R215, RZ, RZ, R187 ;  /* 0x000000ffffd77224 */ /* 0x000fc400078e00bb */
[----:B------:R-:W-:Y:S01]  /*239d0*/  IMAD.MOV.U32 R187, RZ, RZ, R189 ;  /* 0x000000ffffbb7224 */ /* 0x000fe200078e00bd */
[-C--:B-1----:R-:W-:Y:S02]  /*239e0*/  LEA R212, P1, R184, R2.reuse, 0x2 ;  /* 0x00000002b8d47211 */ /* 0x082fe400078210ff */
[----:B------:R-:W-:Y:S01]  /*239f0*/  LEA R210, P2, R186, R2, 0x2 ;  /* 0x00000002bad27211 */ /* 0x000fe200078410ff */
[----:B------:R-:W-:-:S03]  /*23a00*/  IMAD.MOV.U32 R189, RZ, RZ, R191 ;  /* 0x000000ffffbd7224 */ /* 0x000fc600078e00bf */
        /* <DEDUP_REMOVED lines=10> */
[----:B------:R-:W-:Y:S01]  /*23ab0*/  IMAD.MOV.U32 R146, RZ, RZ, R148 ;  /* 0x000000ffff927224 */ /* 0x000fe200078e0094 */
[----:B------:R1:W-:Y:S01]  /*23ac0*/  STL.64 [R1+0x1370], R212 ;  /* 0x001370d401007387 */ /* 0x0003e20000100a00 */
[----:B------:R-:W-:Y:S02]  /*23ad0*/  IMAD.MOV.U32 R147, RZ, RZ, R149 ;  /* 0x000000ffff937224 */ /* 0x000fe400078e0095 */
[----:B------:R-:W-:Y:S01]  /*23ae0*/  IMAD.MOV.U32 R148, RZ, RZ, R150 ;  /* 0x000000ffff947224 */ /* 0x000fe200078e0096 */
[----:B------:R1:W-:Y:S01]  /*23af0*/  STL.64 [R1+0x1368], R210 ;  /* 0x001368d201007387 */ /* 0x0003e20000100a00 */
[----:B------:R-:W-:-:S02]  /*23b00*/  IMAD.MOV.U32 R149, RZ, RZ, R151 ;  /* 0x000000ffff957224 */ /* 0x000fc400078e0097 */
[----:B------:R-:W-:Y:S02]  /*23b10*/  IMAD.MOV.U32 R150, RZ, RZ, R23 ;  /* 0x000000ffff967224 */ /* 0x000fe400078e0017 */
[----:B------:R-:W-:Y:S02]  /*23b20*/  IMAD.MOV.U32 R151, RZ, RZ, R22 ;  /* 0x000000ffff977224 */ /* 0x000fe400078e0016 */
[----:B------:R-:W-:Y:S02]  /*23b30*/  IMAD.MOV.U32 R23, RZ, RZ, R21 ;  /* 0x000000ffff177224 */ /* 0x000fe400078e0015 */
[----:B------:R-:W3:Y:S01]  /*23b40*/  LDL.LU R21, [R1+0x20] ;  /* 0x0000200001157983 */ /* 0x000ee20000300800 */
[----:B--2---:R-:W-:-:S03]  /*23b50*/  IMAD.MOV.U32 R22, RZ, RZ, R16 ;  /* 0x000000ffff167224 */ /* 0x004fc600078e0010 */
[----:B------:R-:W2:Y:S01]  /*23b60*/  LDL.LU R16, [R1+0x28] ;  /* 0x0000280001107983 */ /* 0x000ea20000300800 */
[-C--:B-1----:R-:W-:Y:S02]  /*23b70*/  LEA R212, P1, R215, R2.reuse, 0x2 ;  /* 0x00000002d7d47211 */ /* 0x082fe400078210ff */
[----:B------:R-:W-:Y:S02]  /*23b80*/  LEA R210, P2, R183, R2, 0x2 ;  /* 0x00000002b7d27211 */ /* 0x000fe400078410ff */
[-C--:B------:R-:W-:Y:S02]  /*23b90*/  LEA.HI.X.SX32 R213, R215, R0.reuse, 0x2, P1 ;  /* 0x00000000d7d57211 */ /* 0x080fe400008f16ff */
[----:B------:R-:W-:-:S03]  /*23ba0*/  LEA.HI.X.SX32 R211, R183, R0, 0x2, P2 ;  /* 0x00000000b7d37211 */ /* 0x000fc600010f16ff */
[----:B------:R-:W-:Y:S04]  /*23bb0*/  STL.64 [R1+0x1360], R212 ;  /* 0x001360d401007387 */ /* 0x000fe80000100a00 */
[----:B------:R1:W-:Y:S02]  /*23bc0*/  STL.64 [R1+0x1358], R210 ;  /* 0x001358d201007387 */ /* 0x0003e40000100a00 */
[----:B-1----:R-:W-:Y:S02]  /*23bd0*/  IMAD.MOV.U32 R211, RZ, RZ, R187 ;  /* 0x000000ffffd37224 */ /* 0x002fe400078e00bb */
[----:B------:R-:W-:Y:S01]  /*23be0*/  IMAD.MOV.U32 R210, RZ, RZ, R186 ;  /* 0x000000ffffd27224 */ /* 0x000fe200078e00ba */
[-C--:B------:R-:W-:Y:S01]  /*23bf0*/  LEA R212, P2, R185, R2.reuse, 0x2 ;  /* 0x00000002b9d47211 */ /* 0x080fe200078410ff */
[----:B------:R-:W-:Y:S01]  /*23c00*/  IMAD.MOV.U32 R186, RZ, RZ, R188 ;  /* 0x000000ffffba7224 */ /* 0x000fe200078e00bc */
[----:B------:R-:W-:Y:S01]  /*23c10*/  LEA R214, P1, R211, R2, 0x2 ;  /* 0x00000002d3d67211 */ /* 0x000fe200078210ff */
[----:B------:R-:W-:Y:S01]  /*23c20*/  IMAD.MOV.U32 R187, RZ, RZ, R191 ;  /* 0x000000ffffbb7224 */ /* 0x000fe200078e00bf */
[-C--:B------:R-:W-:Y:S01]  /*23c30*/  LEA.HI.X.SX32 R213, R185, R0.reuse, 0x2, P2 ;  /* 0x00000000b9d57211 */ /* 0x080fe200010f16ff */
[----:B------:R-:W-:Y:S01]  /*23c40*/  IMAD.MOV.U32 R217, RZ, RZ, R186 ;  /* 0x000000ffffd97224 */ /* 0x000fe200078e00ba */
[----:B------:R-:W-:Y:S01]  /*23c50*/  LEA.HI.X.SX32 R215, R211, R0, 0x2, P1 ;  /* 0x00000000d3d77211 */ /* 0x000fe200008f16ff */
[----:B------:R-:W-:-:S02]  /*23c60*/  IMAD.MOV.U32 R188, RZ, RZ, R203 ;  /* 0x000000ffffbc7224 */ /* 0x000fc400078e00cb */
[----:B------:R-:W-:Y:S02]  /*23c70*/  IMAD.MOV.U32 R191, RZ, RZ, R83 ;  /* 0x000000ffffbf7224 */ /* 0x000fe400078e0053 */
[----:B------:R-:W4:Y:S01]  /*23c80*/  LDL.LU R83, [R1+0x19c0] ;  /* 0x0019c00001537983 */ /* 0x000f220000300800 */
[----:B------:R-:W-:-:S03]  /*23c90*/  IMAD.MOV.U32 R203, RZ, RZ, R84 ;  /* 0x000000ffffcb7224 */ /* 0x000fc600078e0054 */
[----:B------:R-:W4:Y:S04]  /*23ca0*/  LDL.LU R84, [R1+0x19bc] ;  /* 0x0019bc0001547983 */ /* 0x000f280000300800 */
[----:B------:R1:W-:Y:S01]  /*23cb0*/  STL.64 [R1+0x1350], R214 ;  /* 0x001350d601007387 */ /* 0x0003e20000100a00 */
[----:B------:R-:W-:-:S03]  /*23cc0*/  IMAD.MOV.U32 R211, RZ, RZ, R187 ;  /* 0x000000ffffd37224 */ /* 0x000fc600078e00bb */
[----:B------:R1:W-:Y:S01]  /*23cd0*/  STL.64 [R1+0x1348], R212 ;  /* 0x001348d401007387 */ /* 0x0003e20000100a00 */
[----:B------:R-:W-:Y:S02]  /*23ce0*/  IMAD.MOV.U32 R185, RZ, RZ, R188 ;  /* 0x000000ffffb97224 */ /* 0x000fe400078e00bc */
[----:B------:R-:W-:Y:S01]  /*23cf0*/  IMAD.MOV.U32 R187, RZ, RZ, R191 ;  /* 0x000000ffffbb7224 */ /* 0x000fe200078e00bf */
[-C--:B-1----:R-:W-:Y:S01]  /*23d00*/  LEA R214, P1, R217, R2.reuse, 0x2 ;  /* 0x00000002d9d67211 */ /* 0x082fe200078210ff */
[----:B------:R-:W-:Y:S01]  /*23d10*/  IMAD.MOV.U32 R188, RZ, RZ, R192 ;  /* 0x000000ffffbc7224 */ /* 0x000fe200078e00c0 */
[----:B------:R-:W-:Y:S02]  /*23d20*/  LEA R212, P2, R209, R2, 0x2 ;  /* 0x00000002d1d47211 */ /* 0x000fe400078410ff */
[-C--:B------:R-:W-:Y:S01]  /*23d30*/  LEA.HI.X.SX32 R215, R217, R0.reuse, 0x2, P1 ;  /* 0x00000000d9d77211 */ /* 0x080fe200008f16ff */
[----:B------:R-:W-:Y:S01]  /*23d40*/  IMAD.MOV.U32 R191, RZ, RZ, R201 ;  /* 0x000000ffffbf7224 */ /* 0x000fe200078e00c9 */
[----:B------:R-:W-:Y:S01]  /*23d50*/  LEA.HI.X.SX32 R213, R209, R0, 0x2, P2 ;  /* 0x00000000d1d57211 */ /* 0x000fe200010f16ff */
[----:B------:R-:W-:-:S02]  /*23d60*/  IMAD.MOV.U32 R192, RZ, RZ, R86 ;  /* 0x000000ffffc07224 */ /* 0x000fc400078e0056 */
[----:B------:R-:W4:Y:S01]  /*23d70*/  LDL.LU R86, [R1+0x19b8] ;  /* 0x0019b80001567983 */ /* 0x000f220000300800 */
[----:B------:R-:W-:Y:S02]  /*23d80*/  IMAD.MOV.U32 R201, RZ, RZ, R85 ;  /* 0x000000ffffc97224 */ /* 0x000fe400078e0055 */
[----:B------:R-:W-:Y:S01]  /*23d90*/  IMAD.MOV.U32 R217, RZ, RZ, R87 ;  /* 0x000000ffffd97224 */ /* 0x000fe200078e0057 */
[----:B------:R-:W4:Y:S04]  /*23da0*/  LDL.LU R85, [R1+0x19b4] ;  /* 0x0019b40001557983 */ /* 0x000f280000300800 */
[----:B------:R-:W-:Y:S04]  /*23db0*/  STL.64 [R1+0x1340], R214 ;  /* 0x001340d601007387 */ /* 0x000fe80000100a00 */
        /* <DEDUP_REMOVED lines=23> */
[----:B------:R-:W-:-:S03]  /*23f30*/  IMAD.MOV.U32 R23, RZ, RZ, R22 ;  /* 0x000000ffff177224 */ /* 0x000fc600078e0016 */
[----:B------:R1:W-:Y:S01]  /*23f40*/  STL.64 [R1+0x1328], R212 ;  /* 0x001328d401007387 */ /* 0x0003e20000100a00 */
[----:B---3--:R-:W-:Y:S02]  /*23f50*/  IMAD.MOV.U32 R22, RZ, RZ, R21 ;  /* 0x000000ffff167224 */ /* 0x008fe400078e0015 */
[----:B--2---:R-:W-:Y:S02]  /*23f60*/  IMAD.MOV.U32 R21, RZ, RZ, R16 ;  /* 0x000000ffff157224 */ /* 0x004fe400078e0010 */
[----:B------:R-:W2:Y:S01]  /*23f70*/  LDL.LU R16, [R1+0x424] ;  /* 0x0004240001107983 */ /* 0x000ea20000300800 */
[----:B------:R-:W-:Y:S02]  /*23f80*/  IMAD.MOV.U32 R208, RZ, RZ, R181 ;  /* 0x000000ffffd07224 */ /* 0x000fe400078e00b5 */
[----:B------:R-:W-:-:S03]  /*23f90*/  IMAD.MOV.U32 R209, RZ, RZ, R185 ;  /* 0x000000ffffd17224 */ /* 0x000fc600078e00b9 */
[----:B-1----:R-:W-:Y:S01]  /*23fa0*/  LEA R214, P2, R208, R2, 0x2 ;  /* 0x00000002d0d67211 */ /* 0x002fe200078410ff */
[----:B------:R-:W-:-:S03]  /*23fb0*/  IMAD.MOV.U32 R217, RZ, RZ, R209 ;  /* 0x000000ffffd97224 */ /* 0x000fc600078e00d1 */
        /* <DEDUP_REMOVED lines=22> */
[----:B--2---:R-:W-:-:S03]  /*24120*/  IMAD.MOV.U32 R21, RZ, RZ, R16 ;  /* 0x000000ffff157224 */ /* 0x004fc600078e0010 */
[----:B------:R-:W2:Y:S01]  /*24130*/  LDL.LU R16, [R1+0x42c] ;  /* 0x00042c0001107983 */ /* 0x000ea20000300800 */
[----:B------:R-:W-:Y:S02]  /*24140*/  IMAD.MOV.U32 R209, RZ, RZ, R188 ;  /* 0x000000ffffd17224 */ /* 0x000fe400078e00bc */
[----:B-1----:R-:W-:Y:S02]  /*24150*/  IMAD.MOV.U32 R212, RZ, RZ, R210 ;  /* 0x000000ffffd47224 */ /* 0x002fe400078e00d2 */
[----:B------:R-:W-:Y:S02]  /*24160*/  IMAD.MOV.U32 R210, RZ, RZ, R209 ;  /* 0x000000ffffd27224 */ /* 0x000fe400078e00d1 */
[----:B------:R-:W-:-:S03]  /*24170*/  IMAD.MOV.U32 R209, RZ, RZ, R187 ;  /* 0x000000ffffd17224 */ /* 0x000fc600078e00bb */
[-C--:B------:R-:W-:Y:S01]  /*24180*/  LEA R216, P1, R210, R2.reuse, 0x2 ;  /* 0x00000002d2d87211 */ /* 0x080fe200078210ff */
[----:B------:R-:W-:Y:S01]  /*24190*/  VIADD R140, R17, UR6 ;  /* 0x00000006118c7c36 */ /* 0x000fe20008000000 */
[----:B---3--:R-:W-:Y:S01]  /*241a0*/  LEA R214, P2, R190, R2, 0x2 ;  /* 0x00000002bed67211 */ /* 0x008fe200078410ff */
[----:B------:R-:W-:Y:S01]  /*241b0*/  IMAD.MOV.U32 R213, RZ, RZ, R209 ;  /* 0x000000ffffd57224 */ /* 0x000fe200078e00d1 */
[----:B------:R-:W-:Y:S01]  /*241c0*/  LEA.HI.X.SX32 R217, R210, R0, 0x2, P1 ;  /* 0x00000000d2d97211 */ /* 0x000fe200008f16ff */
[----:B------:R-:W-:Y:S01]  /*241d0*/  IMAD.MOV.U32 R210, RZ, RZ, R191 ;  /* 0x000000ffffd27224 */ /* 0x000fe200078e00bf */
[----:B------:R-:W-:Y:S01]  /*241e0*/  ULDC UR6, c[0x0][0x248] ;  /* 0x0000920000067ab9 */ /* 0x000fe20000000800 */
[----:B------:R-:W-:Y:S02]  /*241f0*/  IMAD.MOV.U32 R209, RZ, RZ, R192 ;  /* 0x000000ffffd17224 */ /* 0x000fe400078e00c0 */
[----:B------:R-:W-:Y:S02]  /*24200*/  IMAD.MOV.U32 R191, RZ, RZ, R193 ;  /* 0x000000ffffbf7224 */ /* 0x000fe400078e00c1 */
[----:B------:R-:W-:-:S02]  /*24210*/  IMAD.MOV.U32 R192, RZ, RZ, R194 ;  /* 0x000000ffffc07224 */ /* 0x000fc400078e00c2 */
[----:B------:R-:W-:Y:S02]  /*24220*/  IMAD.MOV.U32 R193, RZ, RZ, R198 ;  /* 0x000000ffffc17224 */ /* 0x000fe400078e00c6 */
[----:B------:R-:W-:Y:S01]  /*24230*/  VIADD R19, R140, UR9 ;  /* 0x000000098c137c36 */ /* 0x000fe20008000000 */
[----:B------:R-:W-:Y:S01]  /*24240*/  LEA.HI.X.SX32 R215, R190, R0, 0x2, P2 ;  /* 0x00000000bed77211 */ /* 0x000fe200010f16ff */
[----:B------:R-:W-:Y:S01]  /*24250*/  IMAD.MOV.U32 R194, RZ, RZ, R201 ;  /* 0x000000ffffc27224 */ /* 0x000fe200078e00c9 */
[----:B------:R1:W-:Y:S01]  /*24260*/  STL.64 [R1+0x1310], R216 ;  /* 0x001310d801007387 */ /* 0x0003e20000100a00 */
[----:B------:R-:W-:Y:S01]  /*24270*/  IMAD.MOV.U32 R198, RZ, RZ, R140 ;  /* 0x000000ffffc67224 */ /* 0x000fe200078e008c */
[----:B------:R-:W-:Y:S01]  /*24280*/  ULDC UR9, c[0x0][0x248] ;  /* 0x0000920000097ab9 */ /* 0x000fe20000000800 */
[----:B------:R-:W-:Y:S02]  /*24290*/  IMAD.MOV.U32 R201, RZ, RZ, R141 ;  /* 0x000000ffffc97224 */ /* 0x000fe400078e008d */
        /* <DEDUP_REMOVED lines=11> */
[----:B------:R-:W-:Y:S02]  /*24350*/  IMAD.MOV.U32 R150, RZ, RZ, R23 ;  /* 0x000000ffff967224 */ /* 0x000fe400078e0017 */
[----:B------:R-:W-:Y:S02]  /*24360*/  IMAD.MOV.U32 R151, RZ, RZ, R22 ;  /* 0x000000ffff977224 */ /* 0x000fe400078e0016 */
[----:B------:R-:W-:-:S02]  /*24370*/  IMAD.MOV.U32 R23, RZ, RZ, R21 ;  /* 0x000000ffff177224 */ /* 0x000fc400078e0015 */
[----:B------:R-:W4:Y:S01]  /*24380*/  LDL.LU R21, [R1+0x24] ;  /* 0x0000240001157983 */ /* 0x000f220000300800 */
[----:B--2---:R-:W-:-:S03]  /*24390*/  IMAD.MOV.U32 R22, RZ, RZ, R16 ;  /* 0x000000ffff167224 */ /* 0x004fc600078e0010 */
[----:B------:R-:W2:Y:S01]  /*243a0*/  LDL.LU R16, [R1+0x2c] ;  /* 0x00002c0001107983 */ /* 0x000ea20000300800 */
[-C--:B-1----:R-:W-:Y:S02]  /*243b0*/  LEA R216, P1, R209, R2.reuse, 0x2 ;  /* 0x00000002d1d87211 */ /* 0x082fe400078210ff */
[----:B---3--:R-:W-:Y:S02]  /*243c0*/  LEA R214, P2, R189, R2, 0x2 ;  /* 0x00000002bdd67211 */ /* 0x008fe400078410ff */
[-C--:B------:R-:W-:Y:S01]  /*243d0*/  LEA.HI.X.SX32 R217, R209, R0.reuse, 0x2, P1 ;  /* 0x00000000d1d97211 */ /* 0x080fe200008f16ff */
[----:B------:R-:W-:Y:S01]  /*243e0*/  IMAD.MOV.U32 R209, RZ, RZ, R191 ;  /* 0x000000ffffd17224 */ /* 0x000fe200078e00bf */
[----:B------:R-:W-:Y:S01]  /*243f0*/  LEA.HI.X.SX32 R215, R189, R0, 0x2, P2 ;  /* 0x00000000bdd77211 */ /* 0x000fe200010f16ff */
[----:B------:R-:W-:Y:S01]  /*24400*/  VIADD R90, R19, UR13 ;  /* 0x0000000d135a7c36 */ /* 0x000fe20008000000 */
[----:B------:R-:W-:Y:S01]  /*24410*/  ULDC UR13, c[0x0][0x248] ;  /* 0x00009200000d7ab9 */ /* 0x000fe20000000800 */
[----:B------:R1:W-:Y:S01]  /*24420*/  STL.64 [R1+0x1300], R216 ;  /* 0x001300d801007387 */ /* 0x0003e20000100a00 */
[----:B------:R-:W-:-:S02]  /*24430*/  IMAD.MOV.U32 R191, RZ, RZ, R192 ;  /* 0x000000ffffbf7224 */ /* 0x000fc400078e00c0 */
[----:B------:R-:W-:Y:S01]  /*24440*/  IMAD.MOV.U32 R192, RZ, RZ, R193 ;  /* 0x000000ffffc07224 */ /* 0x000fe200078e00c1 */
[----:B------:R3:W-:Y:S01]  /*24450*/  STL.64 [R1+0x12f8], R214 ;  /* 0x0012f8d601007387 */ /* 0x0007e20000100a00 */
[----:B------:R-:W-:Y:S02]  /*24460*/  IMAD.MOV.U32 R193, RZ, RZ, R194 ;  /* 0x000000ffffc17224 */ /* 0x000fe400078e00c2 */
[----:B------:R-:W-:Y:S01]  /*24470*/  IMAD.MOV.U32 R194, RZ, RZ, R195 ;  /* 0x000000ffffc27224 */ /* 0x000fe200078e00c3 */
[C---:B-1----:R-:W-:Y:S01]  /*24480*/  LEA R216, P1, R209.reuse, R2, 0x2 ;  /* 0x00000002d1d87211 */ /* 0x042fe200078210ff */
[----:B------:R-:W-:Y:S01]  /*24490*/  VIADD R88, R90, UR4 ;  /* 0x000000045a587c36 */ /* 0x000fe20008000000 */
[----:B------:R-:W-:Y:S01]  /*244a0*/  ULDC UR4, c[0x0][0x248] ;  /* 0x0000920000047ab9 */ /* 0x000fe20000000800 */
[----:B------:R-:W-:Y:S01]  /*244b0*/  IMAD.MOV.U32 R195, RZ, RZ, R206 ;  /* 0x000000ffffc37224 */ /* 0x000fe200078e00ce */
[----:B------:R-:W-:Y:S01]  /*244c0*/  LEA.HI.X.SX32 R217, R209, R0, 0x2, P1 ;  /* 0x00000000d1d97211 */ /* 0x000fe200008f16ff */
[----:B------:R-:W-:Y:S01]  /*244d0*/  IMAD.MOV.U32 R209, RZ, RZ, R191 ;  /* 0x000000ffffd17224 */ /* 0x000fe200078e00bf */
[----:B---3--:R-:W-:Y:S01]  /*244e0*/  LEA R214, P2, R211, R2, 0x2 ;  /* 0x00000002d3d67211 */ /* 0x008fe200078410ff */
[----:B------:R-:W-:-:S02]  /*244f0*/  IMAD.MOV.U32 R191, RZ, RZ, R192 ;  /* 0x000000ffffbf7224 */ /* 0x000fc400078e00c0 */
[----:B------:R-:W-:Y:S01]  /*24500*/  IMAD.MOV.U32 R192, RZ, RZ, R193 ;  /* 0x000000ffffc07224 */ /* 0x000fe200078e00c1 */
[----:B------:R-:W-:Y:S01]  /*24510*/  LEA.HI.X.SX32 R215, R211, R0, 0x2, P2 ;  /* 0x00000000d3d77211 */ /* 0x000fe200010f16ff */
[----:B------:R-:W-:Y:S02]  /*24520*/  IMAD.MOV.U32 R193, RZ, RZ, R194 ;  /* 0x000000ffffc17224 */ /* 0x000fe400078e00c2 */
[----:B------:R-:W-:Y:S02]  /*24530*/  IMAD.MOV.U32 R194, RZ, RZ, R195 ;  /* 0x000000ffffc27224 */ /* 0x000fe400078e00c3 */
[----:B------:R-:W-:Y:S01]  /*24540*/  VIADD R18, R88, UR14 ;  /* 0x0000000e58127c36 */ /* 0x000fe20008000000 */
[----:B------:R-:W-:Y:S01]  /*24550*/  ULDC UR14, c[0x0][0x248] ;  /* 0x00009200000e7ab9 */ /* 0x000fe20000000800 */
[----:B------:R-:W-:Y:S02]  /*24560*/  IMAD.MOV.U32 R206, RZ, RZ, R88 ;  /* 0x000000ffffce7224 */ /* 0x000fe400078e0058 */
[----:B------:R-:W-:Y:S01]  /*24570*/  IMAD.MOV.U32 R195, RZ, RZ, R204 ;  /* 0x000000ffffc37224 */ /* 0x000fe200078e00cc */
[----:B------:R-:W3:Y:S01]  /*24580*/  LDL.LU R88, [R1+0x19ac] ;  /* 0x0019ac0001587983 */ /* 0x000ee20000300800 */
[----:B------:R-:W-:-:S02]  /*24590*/  IMAD.MOV.U32 R204, RZ, RZ, R207 ;  /* 0x000000ffffcc7224 */ /* 0x000fc400078e00cf */
[----:B------:R-:W-:Y:S01]  /*245a0*/  IMAD.MOV.U32 R207, RZ, RZ, R90 ;  /* 0x000000ffffcf7224 */ /* 0x000fe200078e005a */
[----:B------:R1:W-:Y:S01]  /*245b0*/  STL.64 [R1+0x12f0], R216 ;  /* 0x0012f0d801007387 */ /* 0x0003e20000100a00 */
[----:B------:R-:W-:-:S03]  /*245c0*/  IMAD.MOV.U32 R219, RZ, RZ, R191 ;  /* 0x000000ffffdb7224 */ /* 0x000fc600078e00bf */
[----:B------:R-:W3:Y:S01]  /*245d0*/  LDL.LU R90, [R1+0x19a8] ;  /* 0x0019a800015a7983 */ /* 0x000ee20000300800 */
[----:B------:R-:W-:-:S03]  /*245e0*/  IMAD.MOV.U32 R191, RZ, RZ, R193 ;  /* 0x000000ffffbf7224 */ /* 0x000fc600078e00c1 */
[----:B------:R4:W-:Y:S01]  /*245f0*/  STL.64 [R1+0x12e8], R214 ;  /* 0x0012e8d601007387 */ /* 0x0009e20000100a00 */
[----:B------:R-:W-:Y:S02]  /*24600*/  IMAD.MOV.U32 R193, RZ, RZ, R194 ;  /* 0x000000ffffc17224 */ /* 0x000fe400078e00c2 */
[----:B------:R-:W-:Y:S02]  /*24610*/  IMAD.MOV.U32 R194, RZ, RZ, R195 ;  /* 0x000000ffffc27224 */ /* 0x000fe400078e00c3 */
[----:B------:R-:W-:Y:S02]  /*24620*/  IMAD.MOV.U32 R195, RZ, RZ, R204 ;  /* 0x000000ffffc37224 */ /* 0x000fe400078e00cc */
[----:B------:R-:W-:Y:S01]  /*24630*/  VIADD R138, R18, UR16 ;  /* 0x00000010128a7c36 */ /* 0x000fe20008000000 */
[-C--:B-1----:R-:W-:Y:S02]  /*24640*/  LEA R216, P1, R219, R2.reuse, 0x2 ;  /* 0x00000002dbd87211 */ /* 0x082fe400078210ff */
[----:B----4-:R-:W-:Y:S01]  /*24650*/  LEA R214, P2, R213, R2, 0x2 ;  /* 0x00000002d5d67211 */ /* 0x010fe200078410ff */
[----:B------:R-:W-:Y:S01]  /*24660*/  IMAD.MOV.U32 R204, RZ, RZ, R207 ;  /* 0x000000ffffcc7224 */ /* 0x000fe200078e00cf */
[----:B------:R-:W-:-:S02]  /*24670*/  ULDC UR16, c[0x0][0x248] ;  /* 0x0000920000107ab9 */ /* 0x000fc40000000800 */
[-C--:B------:R-:W-:Y:S01]  /*24680*/  LEA.HI.X.SX32 R215, R213, R0.reuse, 0x2, P2 ;  /* 0x00000000d5d77211 */ /* 0x080fe200010f16ff */
[----:B------:R-:W-:Y:S02]  /*24690*/  IMAD.MOV.U32 R213, RZ, RZ, R193 ;  /* 0x000000ffffd57224 */ /* 0x000fe400078e00c1 */
[----:B------:R-:W-:Y:S02]  /*246a0*/  IMAD.MOV.U32 R193, RZ, RZ, R194 ;  /* 0x000000ffffc17224 */ /* 0x000fe400078e00c2 */
[----:B------:R-:W-:Y:S02]  /*246b0*/  IMAD.MOV.U32 R194, RZ, RZ, R195 ;  /* 0x000000ffffc27224 */ /* 0x000fe400078e00c3 */
[----:B------:R-:W-:Y:S01]  /*246c0*/  VIADD R133, R138, UR7 ;  /* 0x000000078a857c36 */ /* 0x000fe20008000000 */
[----:B------:R-:W-:Y:S01]  /*246d0*/  LEA.HI.X.SX32 R217, R219, R0, 0x2, P1 ;  /* 0x00000000dbd97211 */ /* 0x000fe200008f16ff */
[----:B------:R-:W-:Y:S01]  /*246e0*/  IMAD.MOV.U32 R195, RZ, RZ, R139 ;  /* 0x000000ffffc37224 */ /* 0x000fe200078e008b */
[----:B------:R-:W-:Y:S01]  /*246f0*/  ULDC UR7, c[0x0][0x248] ;  /* 0x0000920000077ab9 */ /* 0x000fe20000000800 */
[----:B------:R-:W-:-:S02]  /*24700*/  IMAD.MOV.U32 R139, RZ, RZ, R140 ;  /* 0x000000ffff8b7224 */ /* 0x000fc400078e008c */
[----:B------:R-:W-:Y:S02]  /*24710*/  IMAD.MOV.U32 R140, RZ, RZ, R141 ;  /* 0x000000ffff8c7224 */ /* 0x000fe400078e008d */
[----:B------:R-:W-:Y:S02]  /*24720*/  IMAD.MOV.U32 R141, RZ, RZ, R142 ;  /* 0x000000ffff8d7224 */ /* 0x000fe400078e008e */
[----:B------:R-:W-:Y:S01]  /*24730*/  VIADD R20, R133, UR17 ;  /* 0x0000001185147c36 */ /* 0x000fe20008000000 */
[----:B------:R-:W-:Y:S01]  /*24740*/  ULDC UR17, c[0x0][0x248] ;  /* 0x0000920000117ab9 */ /* 0x000fe20000000800 */
[----:B------:R-:W-:Y:S02]  /*24750*/  IMAD.MOV.U32 R142, RZ, RZ, R143 ;  /* 0x000000ffff8e7224 */ /* 0x000fe400078e008f */
[----:B------:R-:W-:Y:S02]  /*24760*/  IMAD.MOV.U32 R143, RZ, RZ, R144 ;  /* 0x000000ffff8f7224 */ /* 0x000fe400078e0090 */
[----:B------:R-:W-:-:S02]  /*24770*/  IMAD.MOV.U32 R144, RZ, RZ, R145 ;  /* 0x000000ffff907224 */ /* 0x000fc400078e0091 */
[----:B------:R-:W-:Y:S02]  /*24780*/  IMAD.MOV.U32 R145, RZ, RZ, R146 ;  /* 0x000000ffff917224 */ /* 0x000fe400078e0092 */
[----:B------:R-:W-:Y:S01]  /*24790*/  VIADD R5, R20, UR19 ;  /* 0x0000001314057c36 */ /* 0x000fe20008000000 */
[----:B------:R-:W-:Y:S01]  /*247a0*/  ULDC UR19, c[0x0][0x248] ;  /* 0x0000920000137ab9 */ /* 0x000fe20000000800 */
[----:B------:R-:W-:Y:S02]  /*247b0*/  IMAD.MOV.U32 R146, RZ, RZ, R147 ;  /* 0x000000ffff927224 */ /* 0x000fe400078e0093 */
[----:B------:R-:W-:Y:S02]  /*247c0*/  IMAD.MOV.U32 R147, RZ, RZ, R148 ;  /* 0x000000ffff937224 */ /* 0x000fe400078e0094 */
[----:B------:R-:W-:Y:S02]  /*247d0*/  IMAD.MOV.U32 R148, RZ, RZ, R149 ;  /* 0x000000ffff947224 */ /* 0x000fe400078e0095 */
[----:B------:R-:W-:-:S02]  /*247e0*/  IMAD.MOV.U32 R149, RZ, RZ, R150 ;  /* 0x000000ffff957224 */ /* 0x000fc400078e0096 */
[----:B------:R-:W-:Y:S02]  /*247f0*/  IMAD.MOV.U32 R150, RZ, RZ, R151 ;  /* 0x000000ffff967224 */ /* 0x000fe400078e0097 */
[----:B------:R-:W-:Y:S01]  /*24800*/  VIADD R131, R5, UR8 ;  /* 0x0000000805837c36 */ /* 0x000fe20008000000 */
[----:B------:R-:W-:Y:S01]  /*24810*/  ULDC UR8, c[0x0][0x248] ;  /* 0x0000920000087ab9 */ /* 0x000fe20000000800 */
[----:B------:R-:W-:Y:S02]  /*24820*/  IMAD.MOV.U32 R207, RZ, RZ, R5 ;  /* 0x000000ffffcf7224 */ /* 0x000fe400078e0005 */
[----:B------:R-:W-:Y:S01]  /*24830*/  IMAD.MOV.U32 R151, RZ, RZ, R23 ;  /* 0x000000ffff977224 */ /* 0x000fe200078e0017 */
[----:B------:R-:W4:Y:S01]  /*24840*/  LDL.LU R5, [R1+0x19a4] ;  /* 0x0019a40001057983 */ /* 0x000f220000300800 */
[----:B------:R-:W-:Y:S02]  /*24850*/  IMAD.MOV.U32 R23, RZ, RZ, R22 ;  /* 0x000000ffff177224 */ /* 0x000fe400078e0016 */
[----:B------:R-:W-:Y:S01]  /*24860*/  IMAD.MOV.U32 R22, RZ, RZ, R21 ;  /* 0x000000ffff167224 */ /* 0x000fe200078e0015 */
[----:B------:R1:W-:Y:S04]  /*24870*/  STL.64 [R1+0x12e0], R216 ;  /* 0x0012e0d801007387 */ /* 0x0003e80000100a00 */
[----:B------:R1:W-:Y:S01]  /*24880*/  STL.64 [R1+0x12d8], R214 ;  /* 0x0012d8d601007387 */ /* 0x0003e20000100a00 */
[----:B--2---:R-:W-:-:S03]  /*24890*/  IMAD.MOV.U32 R21, RZ, RZ, R16 ;  /* 0x000000ffff157224 */ /* 0x004fc600078e0010 */
[----:B------:R-:W2:Y:S01]  /*248a0*/  LDL.LU R16, [R1+0x430] ;  /* 0x0004300001107983 */ /* 0x000ea20000300800 */
[----:B------:R-:W-:-:S05]  /*248b0*/  IMAD.MOV.U32 R219, RZ, RZ, R191 ;  /* 0x000000ffffdb7224 */ /* 0x000fca00078e00bf */
        /* <DEDUP_REMOVED lines=23> */
[----:B------:R-:W-:Y:S01]  /*24a30*/  IMAD.MOV.U32 R151, RZ, RZ, R23 ;  /* 0x000000ffff977224 */ /* 0x000fe200078e0017 */
[----:B------:R1:W-:Y:S01]  /*24a40*/  STL.64 [R1+0x12d0], R216 ;  /* 0x0012d0d801007387 */ /* 0x0003e20000100a00 */
[----:B------:R-:W-:Y:S02]  /*24a50*/  IMAD.MOV.U32 R23, RZ, RZ, R22 ;  /* 0x000000ffff177224 */ /* 0x000fe400078e0016 */
[----:B------:R-:W-:Y:S01]  /*24a60*/  IMAD.MOV.U32 R22, RZ, RZ, R21 ;  /* 0x000000ffff167224 */ /* 0x000fe200078e0015 */
[----:B------:R3:W-:Y:S01]  /*24a70*/  STL.64 [R1+0x12c8], R214 ;  /* 0x0012c8d601007387 */ /* 0x0007e20000100a00 */
[----:B--2---:R-:W-:-:S03]  /*24a80*/  IMAD.MOV.U32 R21, RZ, RZ, R16 ;  /* 0x000000ffff157224 */ /* 0x004fc600078e0010 */
[----:B------:R-:W2:Y:S01]  /*24a90*/  LDL.LU R16, [R1+0x438] ;  /* 0x0004380001107983 */ /* 0x000ea20000300800 */
[CC--:B-1----:R-:W-:Y:S01]  /*24aa0*/  LEA R216, P1, R219.reuse, R2.reuse, 0x2 ;  /* 0x00000002dbd87211 */ /* 0x0c2fe200078210ff */
[----:B------:R-:W-:Y:S01]  /*24ab0*/  IMAD.MOV.U32 R212, RZ, RZ, R194 ;  /* 0x000000ffffd47224 */ /* 0x000fe200078e00c2 */
[C---:B---3--:R-:W-:Y:S02]  /*24ac0*/  LEA R214, P2, R208.reuse, R2, 0x2 ;  /* 0x00000002d0d67211 */ /* 0x048fe400078410ff */
[-C--:B------:R-:W-:Y:S02]  /*24ad0*/  LEA.HI.X.SX32 R217, R219, R0.reuse, 0x2, P1 ;  /* 0x00000000dbd97211 */ /* 0x080fe400008f16ff */
[----:B------:R-:W-:Y:S01]  /*24ae0*/  LEA.HI.X.SX32 R215, R208, R0, 0x2, P2 ;  /* 0x00000000d0d77211 */ /* 0x000fe200010f16ff */
[----:B------:R-:W-:Y:S02]  /*24af0*/  IMAD.MOV.U32 R208, RZ, RZ, R193 ;  /* 0x000000ffffd07224 */ /* 0x000fe400078e00c1 */
        /* <DEDUP_REMOVED lines=24> */
[----:B--2---:R-:W-:-:S03]  /*24c80*/  IMAD.MOV.U32 R21, RZ, RZ, R16 ;  /* 0x000000ffff157224 */ /* 0x004fc600078e0010 */
[----:B------:R-:W2:Y:S01]  /*24c90*/  LDL.LU R16, [R1+0x30] ;  /* 0x0000300001107983 */ /* 0x000ea20000300800 */
        /* <DEDUP_REMOVED lines=12> */
[----:B-1----:R-:W-:Y:S01]  /*24d60*/  LEA R214, P2, R210, R2, 0x2 ;  /* 0x00000002d2d67211 */ /* 0x002fe200078410ff */
        /* <DEDUP_REMOVED lines=12> */
[----:B--2---:R-:W-:Y:S02]  /*24e30*/  IMAD.MOV.U32 R21, RZ, RZ, R16 ;  /* 0x000000ffff157224 */ /* 0x004fe400078e0010 */
[----:B------:R-:W2:Y:S01]  /*24e40*/  LDL.LU R16, [R1+0x38] ;  /* 0x0000380001107983 */ /* 0x000ea20000300800 */
[-C--:B---3--:R-:W-:Y:S01]  /*24e50*/  LEA R216, P1, R219, R2.reuse, 0x2 ;  /* 0x00000002dbd87211 */ /* 0x088fe200078210ff */
[----:B------:R-:W-:Y:S01]  /*24e60*/  IMAD.MOV.U32 R210, RZ, RZ, R196 ;  /* 0x000000ffffd27224 */ /* 0x000fe200078e00c4 */
[----:B-1----:R-:W-:-:S02]  /*24e70*/  LEA R214, P2, R209, R2, 0x2 ;  /* 0x00000002d1d67211 */ /* 0x002fc400078410ff */
[-C--:B------:R-:W-:Y:S02]  /*24e80*/  LEA.HI.X.SX32 R217, R219, R0.reuse, 0x2, P1 ;  /* 0x00000000dbd97211 */ /* 0x080fe400008f16ff */
[----:B------:R-:W-:Y:S01]  /*24e90*/  LEA.HI.X.SX32 R215, R209, R0, 0x2, P2 ;  /* 0x00000000d1d77211 */ /* 0x000fe200010f16ff */
[----:B------:R-:W-:Y:S02]  /*24ea0*/  IMAD.MOV.U32 R209, RZ, RZ, R195 ;  /* 0x000000ffffd17224 */ /* 0x000fe400078e00c3 */
[----:B------:R1:W-:Y:S01]  /*24eb0*/  STL.64 [R1+0x12a0], R216 ;  /* 0x0012a0d801007387 */ /* 0x0003e20000100a00 */
[----:B------:R-:W-:Y:S01]  /*24ec0*/  VIADD R135, R131, UR20 ;  /* 0x0000001483877c36 */ /* 0x000fe20008000000 */
[----:B------:R-:W-:Y:S01]  /*24ed0*/  ULDC UR20, c[0x0][0x248] ;  /* 0x0000920000147ab9 */ /* 0x000fe20000000800 */
[----:B-1----:R-:W-:-:S04]  /*24ee0*/  LEA R216, P1, R210, R2, 0x2 ;  /* 0x00000002d2d87211 */ /* 0x002fc800078210ff */
[----:B------:R-:W-:Y:S01]  /*24ef0*/  LEA.HI.X.SX32 R217, R210, R0, 0x2, P1 ;  /* 0x00000000d2d97211 */ /* 0x000fe200008f16ff */
[----:B------:R-:W-:Y:S02]  /*24f00*/  IMAD.MOV.U32 R210, RZ, RZ, R209 ;  /* 0x000000ffffd27224 */ /* 0x000fe400078e00d1 */
[----:B------:R-:W-:Y:S02]  /*24f10*/  IMAD.MOV.U32 R209, RZ, RZ, R199 ;  /* 0x000000ffffd17224 */ /* 0x000fe400078e00c7 */
[----:B------:R-:W-:Y:S02]  /*24f20*/  IMAD.MOV.U32 R199, RZ, RZ, R204 ;  /* 0x000000ffffc77224 */ /* 0x000fe400078e00cc */
[----:B------:R-:W-:Y:S01]  /*24f30*/  VIADD R130, R135, UR22 ;  /* 0x0000001687827c36 */ /* 0x000fe20008000000 */
[----:B------:R-:W-:Y:S01]  /*24f40*/  STL.64 [R1+0x1298], R214 ;  /* 0x001298d601007387 */ /* 0x000fe20000100a00 */
[----:B------:R-:W-:Y:S01]  /*24f50*/  IMAD.MOV.U32 R204, RZ, RZ, R135 ;  /* 0x000000ffffcc7224 */ /* 0x000fe200078e0087 */
[----:B------:R-:W-:Y:S01]  /*24f60*/  ULDC UR22, c[0x0][0x248] ;  /* 0x0000920000167ab9 */ /* 0x000fe20000000800 */
        /* <DEDUP_REMOVED lines=20> */
[----:B--2---:R-:W-:Y:S02]  /*250b0*/  IMAD.MOV.U32 R21, RZ, RZ, R16 ;  /* 0x000000ffff157224 */ /* 0x004fe400078e0010 */
[----:B------:R-:W2:Y:S01]  /*250c0*/  LDL.LU R16, [R1+0x434] ;  /* 0x0004340001107983 */ /* 0x000ea20000300800 */
[----:B------:R-:W-:Y:S02]  /*250d0*/  IMAD.MOV.U32 R211, RZ, RZ, R192 ;  /* 0x000000ffffd37224 */ /* 0x000fe400078e00c0 */
[----:B-1----:R-:W-:-:S03]  /*250e0*/  IMAD.MOV.U32 R216, RZ, RZ, R209 ;  /* 0x000000ffffd87224 */ /* 0x002fc600078e00d1 */
[CC--:B------:R-:W-:Y:S01]  /*250f0*/  LEA R214, P2, R211.reuse, R2.reuse, 0x2 ;  /* 0x00000002d3d67211 */ /* 0x0c0fe200078410ff */
[----:B------:R-:W-:Y:S01]  /*25100*/  IMAD.MOV.U32 R217, RZ, RZ, R198 ;  /* 0x000000ffffd97224 */ /* 0x000fe200078e00c6 */
[C---:B------:R-:W-:Y:S01]  /*25110*/  LEA R218, P1, R216.reuse, R2, 0x2 ;  /* 0x00000002d8da7211 */ /* 0x040fe200078210ff */
[----:B------:R-:W-:Y:S01]  /*25120*/  IMAD.MOV.U32 R198, RZ, RZ, R200 ;  /* 0x000000ffffc67224 */ /* 0x000fe200078e00c8 */
[-C--:B------:R-:W-:Y:S01]  /*25130*/  LEA.HI.X.SX32 R215, R211, R0.reuse, 0x2, P2 ;  /* 0x00000000d3d77211 */ /* 0x080fe200010f16ff */
[----:B------:R-:W-:Y:S02]  /*25140*/  IMAD.MOV.U32 R200, RZ, RZ, R201 ;  /* 0x000000ffffc87224 */ /* 0x000fe400078e00c9 */
[----:B------:R-:W-:Y:S02]  /*25150*/  IMAD.MOV.U32 R201, RZ, RZ, R207 ;  /* 0x000000ffffc97224 */ /* 0x000fe400078e00cf */
[----:B------:R-:W-:Y:S01]  /*25160*/  IMAD.MOV.U32 R207, RZ, RZ, R20 ;  /* 0x000000ffffcf7224 */ /* 0x000fe200078e0014 */
[----:B------:R-:W-:Y:S01]  /*25170*/  LEA.HI.X.SX32 R219, R216, R0, 0x2, P1 ;  /* 0x00000000d8db7211 */ /* 0x000fe200008f16ff */
[----:B------:R-:W3:Y:S01]  /*25180*/  LDL.LU R20, [R1+0x19a0] ;  /* 0x0019a00001147983 */ /* 0x000ee20000300800 */
[----:B------:R-:W-:-:S03]  /*25190*/  IMAD.MOV.U32 R211, RZ, RZ, R198 ;  /* 0x000000ffffd37224 */ /* 0x000fc600078e00c6 */
[----:B------:R1:W-:Y:S01]  /*251a0*/  STL.64 [R1+0x1288], R214 ;  /* 0x001288d601007387 */ /* 0x0003e20000100a00 */
[----:B------:R-:W-:Y:S02]  /*251b0*/  IMAD.MOV.U32 R209, RZ, RZ, R199 ;  /* 0x000000ffffd17224 */ /* 0x000fe400078e00c7 */
[----:B------:R-:W-:Y:S02]  /*251c0*/  IMAD.MOV.U32 R198, RZ, RZ, R18 ;  /* 0x000000ffffc67224 */ /* 0x000fe400078e0012 */
[----:B------:R-:W3:Y:S01]  /*251d0*/  LDL.LU R18, [R1+0x199c] ;  /* 0x00199c0001127983 */ /* 0x000ee20000300800 */
[----:B-1----:R-:W-:-:S03]  /*251e0*/  LEA R214, P2, R213, R2, 0x2 ;  /* 0x00000002d5d67211 */ /* 0x002fc600078410ff */
[----:B------:R1:W-:Y:S01]  /*251f0*/  STL.64 [R1+0x1280], R218 ;  /* 0x001280da01007387 */ /* 0x0003e20000100a00 */
[----:B------:R-:W-:Y:S01]  /*25200*/  LEA.HI.X.SX32 R215, R213, R0, 0x2, P2 ;  /* 0x00000000d5d77211 */ /* 0x000fe200010f16ff */
[----:B------:R-:W-:Y:S02]  /*25210*/  IMAD.MOV.U32 R213, RZ, RZ, R209 ;  /* 0x000000ffffd57224 */ /* 0x000fe400078e00d1 */
[----:B------:R-:W-:Y:S01]  /*25220*/  IMAD.MOV.U32 R209, RZ, RZ, R198 ;  /* 0x000000ffffd17224 */ /* 0x000fe200078e00c6 */
[C---:B-1----:R-:W-:Y:S01]  /*25230*/  LEA R218, P1, R211.reuse, R2, 0x2 ;  /* 0x00000002d3da7211 */ /* 0x042fe200078210ff */
[----:B------:R-:W-:Y:S01]  /*25240*/  IMAD.MOV.U32 R216, RZ, RZ, R200 ;  /* 0x000000ffffd87224 */ /* 0x000fe200078e00c8 */
[----:B------:R1:W-:Y:S02]  /*25250*/  STL.64 [R1+0x1278], R214 ;  /* 0x001278d601007387 */ /* 0x0003e40000100a00 */
[----:B------:R-:W-:Y:S01]  /*25260*/  LEA.HI.X.SX32 R219, R211, R0, 0x2, P1 ;  /* 0x00000000d3db7211 */ /* 0x000fe200008f16ff */
[----:B------:R-:W-:-:S02]  /*25270*/  IMAD.MOV.U32 R211, RZ, RZ, R209 ;  /* 0x000000ffffd37224 */ /* 0x000fc400078e00d1 */
[----:B------:R-:W-:Y:S02]  /*25280*/  IMAD.MOV.U32 R209, RZ, RZ, R134 ;  /* 0x000000ffffd17224 */ /* 0x000fe400078e0086 */
[----:B------:R-:W-:Y:S02]  /*25290*/  IMAD.MOV.U32 R200, RZ, RZ, R133 ;  /* 0x000000ffffc87224 */ /* 0x000fe400078e0085 */
[----:B------:R-:W-:Y:S02]  /*252a0*/  IMAD.MOV.U32 R133, RZ, RZ, R135 ;  /* 0x000000ffff857224 */ /* 0x000fe400078e0087 */
[----:B------:R-:W-:Y:S01]  /*252b0*/  IMAD.MOV.U32 R134, RZ, RZ, R136 ;  /* 0x000000ffff867224 */ /* 0x000fe200078e0088 */
[----:B-1----:R-:W-:Y:S01]  /*252c0*/  LEA R214, P2, R208, R2, 0x2 ;  /* 0x00000002d0d67211 */ /* 0x002fe200078410ff */
        /* <DEDUP_REMOVED lines=24> */
[-C--:B-1----:R-:W-:Y:S01]  /*25450*/  LEA R218, P1, R216, R2.reuse, 0x2 ;  /* 0x00000002d8da7211 */ /* 0x082fe200078210ff */
[----:B------:R-:W-:Y:S01]  /*25460*/  IMAD.MOV.U32 R221, RZ, RZ, R209 ;  /* 0x000000ffffdd7224 */ /* 0x000fe200078e00d1 */
[----:B----4-:R-:W-:Y:S02]  /*25470*/  LEA R214, P2, R212, R2, 0x2 ;  /* 0x00000002d4d67211 */ /* 0x010fe400078410ff */
[-C--:B------:R-:W-:Y:S01]  /*25480*/  LEA.HI.X.SX32 R219, R216, R0.reuse, 0x2, P1 ;  /* 0x00000000d8db7211 */ /* 0x080fe200008f16ff */
[----:B------:R-:W-:Y:S01]  /*25490*/  IMAD.MOV.U32 R208, RZ, RZ, R201 ;  /* 0x000000ffffd07224 */ /* 0x000fe200078e00c9 */
[----:B------:R-:W-:-:S03]  /*254a0*/  LEA.HI.X.SX32 R215, R212, R0, 0x2, P2 ;  /* 0x00000000d4d77211 */ /* 0x000fc600010f16ff */
[----:B------:R1:W-:Y:S01]  /*254b0*/  STL.64 [R1+0x1260], R218 ;  /* 0x001260da01007387 */ /* 0x0003e20000100a00 */
[----:B------:R-:W-:Y:S02]  /*254c0*/  IMAD.MOV.U32 R212, RZ, RZ, R208 ;  /* 0x000000ffffd47224 */ /* 0x000fe400078e00d0 */
[----:B------:R-:W-:Y:S02]  /*254d0*/  IMAD.MOV.U32 R208, RZ, RZ, R17 ;  /* 0x000000ffffd07224 */ /* 0x000fe400078e0011 */
[----:B------:R-:W-:Y:S01]  /*254e0*/  VIADD R132, R130, UR6 ;  /* 0x0000000682847c36 */ /* 0x000fe20008000000 */
[----:B-1----:R-:W-:-:S03]  /*254f0*/  LEA R218, P1, R221, R2, 0x2 ;  /* 0x00000002ddda7211 */ /* 0x002fc600078210ff */
[----:B------:R-:W-:Y:S01]  /*25500*/  VIADD R129, R132, UR23 ;  /* 0x0000001784817c36 */ /* 0x000fe20008000000 */
[----:B------:R1:W-:Y:S01]  /*25510*/  STL.64 [R1+0x1258], R214 ;  /* 0x001258d601007387 */ /* 0x0003e20000100a00 */
[----:B------:R-:W-:Y:S01]  /*25520*/  IMAD.MOV.U32 R209, RZ, RZ, R203 ;  /* 0x000000ffffd17224 */ /* 0x000fe200078e00cb */
[----:B------:R-:W-:Y:S01]  /*25530*/  LEA.HI.X.SX32 R219, R221, R0, 0x2, P1 ;  /* 0x00000000dddb7211 */ /* 0x000fe200008f16ff */
[----:B------:R-:W-:Y:S01]  /*25540*/  IMAD.MOV.U32 R221, RZ, RZ, R208 ;  /* 0x000000ffffdd7224 */ /* 0x000fe200078e00d0 */
[----:B------:R-:W4:Y:S01]  /*25550*/  LDL.LU R17, [R1+0x1998] ;  /* 0x0019980001117983 */ /* 0x000f220000300800 */
[----:B------:R-:W-:Y:S01]  /*25560*/  IMAD.MOV.U32 R208, RZ, RZ, R132 ;  /* 0x000000ffffd07224 */ /* 0x000fe200078e0084 */
[----:B------:R-:W-:Y:S01]  /*25570*/  ULDC UR6, c[0x0][0x248] ;  /* 0x0000920000067ab9 */ /* 0x000fe20000000800 */
        /* <DEDUP_REMOVED lines=16> */
[----:B------:R-:W-:Y:S01]  /*25680*/  VIADD R7, R129, UR25 ;  /* 0x0000001981077c36 */ /* 0x000fe20008000000 */
[----:B------:R-:W-:Y:S01]  /*25690*/  LEA.HI.X.SX32 R215, R217, R0, 0x2, P2 ;  /* 0x00000000d9d77211 */ /* 0x000fe200010f16ff */
[----:B------:R-:W-:Y:S01]  /*256a0*/  IMAD.MOV.U32 R146, RZ, RZ, R147 ;  /* 0x000000ffff927224 */ /* 0x000fe200078e0093 */
[----:B------:R-:W-:Y:S01]  /*256b0*/  ULDC UR25, c[0x0][0x248] ;  /* 0x0000920000197ab9 */ /* 0x000fe20000000800 */
[----:B------:R-:W-:Y:S02]  /*256c0*/  IMAD.MOV.U32 R147, RZ, RZ, R148 ;  /* 0x000000ffff937224 */ /* 0x000fe400078e0094 */
[----:B------:R-:W-:Y:S02]  /*256d0*/  IMAD.MOV.U32 R148, RZ, RZ, R149 ;  /* 0x000000ffff947224 */ /* 0x000fe400078e0095 */
[----:B------:R-:W-:Y:S02]  /*256e0*/  IMAD.MOV.U32 R149, RZ, RZ, R150 ;  /* 0x000000ffff957224 */ /* 0x000fe400078e0096 */
[----:B------:R-:W-:-:S02]  /*256f0*/  IMAD.MOV.U32 R150, RZ, RZ, R151 ;  /* 0x000000ffff967224 */ /* 0x000fc400078e0097 */
[----:B------:R-:W-:Y:S01]  /*25700*/  VIADD R128, R7, UR9 ;  /* 0x0000000907807c36 */ /* 0x000fe20008000000 */
[----:B------:R-:W-:Y:S01]  /*25710*/  ULDC UR9, c[0x0][0x248] ;  /* 0x0000920000097ab9 */ /* 0x000fe20000000800 */
[----:B------:R-:W-:Y:S02]  /*25720*/  IMAD.MOV.U32 R203, RZ, RZ, R7 ;  /* 0x000000ffffcb7224 */ /* 0x000fe400078e0007 */
[----:B------:R-:W-:Y:S01]  /*25730*/  IMAD.MOV.U32 R151, RZ, RZ, R23 ;  /* 0x000000ffff977224 */ /* 0x000fe200078e0017 */
[----:B------:R-:W4:Y:S01]  /*25740*/  LDL.LU R7, [R1+0x1994] ;  /* 0x0019940001077983 */ /* 0x000f220000300800 */
[----:B------:R-:W-:-:S03]  /*25750*/  IMAD.MOV.U32 R23, RZ, RZ, R22 ;  /* 0x000000ffff177224 */ /* 0x000fc600078e0016 */
[----:B------:R1:W-:Y:S04]  /*25760*/  STL.64 [R1+0x1250], R218 ;  /* 0x001250da01007387 */ /* 0x0003e80000100a00 */
[----:B------:R1:W-:Y:S01]  /*25770*/  STL.64 [R1+0x1248], R214 ;  /* 0x001248d601007387 */ /* 0x0003e20000100a00 */
[----:B---3--:R-:W-:Y:S02]  /*25780*/  IMAD.MOV.U32 R22, RZ, RZ, R21 ;  /* 0x000000ffff167224 */ /* 0x008fe400078e0015 */
[----:B--2---:R-:W-:Y:S02]  /*25790*/  IMAD.MOV.U32 R21, RZ, RZ, R16 ;  /* 0x000000ffff157224 */ /* 0x004fe400078e0010 */
[----:B------:R-:W2:Y:S01]  /*257a0*/  LDL.LU R16, [R1+0x3c] ;  /* 0x00003c0001107983 */ /* 0x000ea20000300800 */
[----:B-1----:R-:W-:-:S02]  /*257b0*/  LEA R218, P1, R221, R2, 0x2 ;  /* 0x00000002ddda7211 */ /* 0x002fc400078210ff */
[C---:B------:R-:W-:Y:S02]  /*257c0*/  LEA R214, P2, R210.reuse, R2, 0x2 ;  /* 0x00000002d2d67211 */ /* 0x040fe400078410ff */
[-C--:B------:R-:W-:Y:S01]  /*257d0*/  LEA.HI.X.SX32 R219, R221, R0.reuse, 0x2, P1 ;  /* 0x00000000dddb7211 */ /* 0x080fe200008f16ff */
[----:B------:R-:W-:Y:S01]  /*257e0*/  IMAD.MOV.U32 R221, RZ, RZ, R19 ;  /* 0x000000ffffdd7224 */ /* 0x000fe200078e0013 */
[----:B------:R-:W-:-:S03]  /*257f0*/  LEA.HI.X.SX32 R215, R210, R0, 0x2, P2 ;  /* 0x00000000d2d77211 */ /* 0x000fc600010f16ff */
[----:B------:R1:W-:Y:S01]  /*25800*/  STL.64 [R1+0x1240], R218 ;  /* 0x001240da01007387 */ /* 0x0003e20000100a00 */
[----:B------:R-:W-:-:S03]  /*25810*/  IMAD.MOV.U32 R210, RZ, RZ, R208 ;  /* 0x000000ffffd27224 */ /* 0x000fc600078e00d0 */
[----:B------:R-:W3:Y:S01]  /*25820*/  LDL.LU R19, [R1+0x1990] ;  /* 0x0019900001137983 */ /* 0x000ee20000300800 */
[----:B------:R-:W-:Y:S01]  /*25830*/  IMAD.MOV.U32 R208, RZ, RZ, R203 ;  /* 0x000000ffffd07224 */ /* 0x000fe200078e00cb */
[C---:B-1----:R-:W-:Y:S02]  /*25840*/  LEA R218, P1, R221.reuse, R2, 0x2 ;  /* 0x00000002ddda7211 */ /* 0x042fe400078210ff */
[----:B------:R1:W-:Y:S02]  /*25850*/  STL.64 [R1+0x1238], R214 ;  /* 0x001238d601007387 */ /* 0x0003e40000100a00 */
[----:B------:R-:W-:-:S05]  /*25860*/  LEA.HI.X.SX32 R219, R221, R0, 0x2, P1 ;  /* 0x00000000dddb7211 */ /* 0x000fca00008f16ff */
        /* <DEDUP_REMOVED lines=31> */
[----:B------:R-:W4:Y:S01]  /*25a60*/  LDL.LU R21, [R1+0x440] ;  /* 0x0004400001157983 */ /* 0x000f220000300800 */
[----:B--2---:R-:W-:-:S03]  /*25a70*/  IMAD.MOV.U32 R22, RZ, RZ, R16 ;  /* 0x000000ffff167224 */ /* 0x004fc600078e0010 */
[----:B------:R-:W2:Y:S01]  /*25a80*/  LDL.LU R16, [R1+0x448] ;  /* 0x0004480001107983 */ /* 0x000ea20000300800 */
[----:B------:R-:W-:Y:S01]  /*25a90*/  LEA R220, P1, R218, R2, 0x2 ;  /* 0x00000002dadc7211 */ /* 0x000fe200078210ff */
[----:B------:R-:W-:-:S03]  /*25aa0*/  IMAD.MOV.U32 R219, RZ, RZ, R206 ;  /* 0x000000ffffdb7224 */ /* 0x000fc600078e00ce */
[----:B------:R-:W-:Y:S01]  /*25ab0*/  LEA.HI.X.SX32 R221, R218, R0, 0x2, P1 ;  /* 0x00000000dadd7211 */ /* 0x000fe200008f16ff */
[----:B------:R-:W-:Y:S01]  /*25ac0*/  IMAD.MOV.U32 R206, RZ, RZ, R207 ;  /* 0x000000ffffce7224 */ /* 0x000fe200078e00cf */
[----:B-1----:R-:W-:-:S03]  /*25ad0*/  LEA R214, P2, R211, R2, 0x2 ;  /* 0x00000002d3d67211 */ /* 0x002fc600078410ff */
[----:B------:R1:W-:Y:S01]  /*25ae0*/  STL.64 [R1+0x1220], R220 ;  /* 0x001220dc01007387 */ /* 0x0003e20000100a00 */
[----:B------:R-:W-:Y:S01]  /*25af0*/  LEA.HI.X.SX32 R215, R211, R0, 0x2, P2 ;  /* 0x00000000d3d77211 */ /* 0x000fe200010f16ff */
[----:B------:R-:W-:Y:S02]  /*25b00*/  IMAD.MOV.U32 R211, RZ, RZ, R206 ;  /* 0x000000ffffd37224 */ /* 0x000fe400078e00ce */
[----:B-1----:R-:W-:-:S05]  /*25b10*/  IMAD.MOV.U32 R221, RZ, RZ, R219 ;  /* 0x000000ffffdd7224 */ /* 0x002fca00078e00db */
[----:B------:R-:W-:-:S04]  /*25b20*/  LEA R218, P1, R221, R2, 0x2 ;  /* 0x00000002ddda7211 */ /* 0x000fc800078210ff */
        /* <DEDUP_REMOVED lines=23> */
[----:B------:R-:W-:Y:S01]  /*25ca0*/  IMAD.MOV.U32 R147, RZ, RZ, R148 ;  /* 0x000000ffff937224 */ /* 0x000fe200078e0094 */
[C---:B-1----:R-:W-:Y:S01]  /*25cb0*/  LEA R214, P2, R216.reuse, R2, 0x2 ;  /* 0x00000002d8d67211 */ /* 0x042fe200078410ff */
[----:B------:R-:W-:Y:S02]  /*25cc0*/  IMAD.MOV.U32 R148, RZ, RZ, R149 ;  /* 0x000000ffff947224 */ /* 0x000fe400078e0095 */
[----:B------:R-:W-:Y:S01]  /*25cd0*/  IMAD.MOV.U32 R149, RZ, RZ, R150 ;  /* 0x000000ffff957224 */ /* 0x000fe200078e0096 */
[----:B------:R-:W-:Y:S01]  /*25ce0*/  LEA.HI.X.SX32 R215, R216, R0, 0x2, P2 ;  /* 0x00000000d8d77211 */ /* 0x000fe200010f16ff */
[----:B------:R-:W-:-:S02]  /*25cf0*/  IMAD.MOV.U32 R150, RZ, RZ, R151 ;  /* 0x000000ffff967224 */ /* 0x000fc400078e0097 */
[----:B------:R-:W-:Y:S01]  /*25d00*/  IMAD.MOV.U32 R151, RZ, RZ, R23 ;  /* 0x000000ffff977224 */ /* 0x000fe200078e0017 */
[----:B------:R1:W-:Y:S01]  /*25d10*/  STL.64 [R1+0x1210], R218 ;  /* 0x001210da01007387 */ /* 0x0003e20000100a00 */
[----:B------:R-:W-:-:S03]  /*25d20*/  IMAD.MOV.U32 R23, RZ, RZ, R22 ;  /* 0x000000ffff177224 */ /* 0x000fc600078e0016 */
[----:B------:R3:W-:Y:S01]  /*25d30*/  STL.64 [R1+0x1208], R214 ;  /* 0x001208d601007387 */ /* 0x0007e20000100a00 */
[----:B----4-:R-:W-:Y:S02]  /*25d40*/  IMAD.MOV.U32 R22, RZ, RZ, R21 ;  /* 0x000000ffff167224 */ /* 0x010fe400078e0015 */
[----:B--2---:R-:W-:Y:S02]  /*25d50*/  IMAD.MOV.U32 R21, RZ, RZ, R16 ;  /* 0x000000ffff157224 */ /* 0x004fe400078e0010 */
[----:B------:R-:W2:Y:S01]  /*25d60*/  LDL.LU R16, [R1+0x40] ;  /* 0x0000400001107983 */ /* 0x000ea20000300800 */
[CC--:B-1----:R-:W-:Y:S02]  /*25d70*/  LEA R218, P1, R221.reuse, R2.reuse, 0x2 ;  /* 0x00000002ddda7211 */ /* 0x0c2fe400078210ff */
[C---:B---3--:R-:W-:Y:S02]  /*25d80*/  LEA R214, P2, R212.reuse, R2, 0x2 ;  /* 0x00000002d4d67211 */ /* 0x048fe400078410ff */
[-C--:B------:R-:W-:Y:S01]  /*25d90*/  LEA.HI.X.SX32 R219, R221, R0.reuse, 0x2, P1 ;  /* 0x00000000dddb7211 */ /* 0x080fe200008f16ff */
[----:B------:R-:W-:Y:S01]  /*25da0*/  IMAD.MOV.U32 R217, RZ, RZ, R204 ;  /* 0x000000ffffd97224 */ /* 0x000fe200078e00cc */
[----:B------:R-:W-:-:S03]  /*25db0*/  LEA.HI.X.SX32 R215, R212, R0, 0x2, P2 ;  /* 0x00000000d4d77211 */ /* 0x000fc600010f16ff */
[----:B------:R-:W-:Y:S04]  /*25dc0*/  STL.64 [R1+0x1200], R218 ;  /* 0x001200da01007387 */ /* 0x000fe80000100a00 */
        /* <DEDUP_REMOVED lines=35> */
[----:B------:R-:W-:Y:S02]  /*26000*/  IMAD.MOV.U32 R23, RZ, RZ, R22 ;  /* 0x000000ffff177224 */ /* 0x000fe400078e0016 */
[----:B------:R-:W-:Y:S01]  /*26010*/  IMAD.MOV.U32 R22, RZ, RZ, R21 ;  /* 0x000000ffff167224 */ /* 0x000fe200078e0015 */
[----:B------:R1:W-:Y:S01]  /*26020*/  STL.64 [R1+0x11e8], R214 ;  /* 0x0011e8d601007387 */ /* 0x0003e20000100a00 */
[----:B--2---:R-:W-:-:S03]  /*26030*/  IMAD.MOV.U32 R21, RZ, RZ, R16 ;  /* 0x000000ffff157224 */ /* 0x004fc600078e0010 */
[----:B------:R-:W2:Y:S01]  /*26040*/  LDL.LU R16, [R1+0x48] ;  /* 0x0000480001107983 */ /* 0x000ea20000300800 */
[----:B------:R-:W-:-:S04]  /*26050*/  IMAD.MOV.U32 R208, RZ, RZ, R209 ;  /* 0x000000ffffd07224 */ /* 0x000fc800078e00d1 */
[----:B------:R-:W-:-:S04]  /*26060*/  IMAD.MOV.U32 R212, RZ, RZ, R208 ;  /* 0x000000ffffd47224 */ /* 0x000fc800078e00d0 */
[----:B------:R-:W-:Y:S01]  /*26070*/  IMAD.MOV.U32 R216, RZ, RZ, R212 ;  /* 0x000000ffffd87224 */ /* 0x000fe200078e00d4 */
[----:B-1----:R-:W-:-:S04]  /*26080*/  LEA R214, P2, R210, R2, 0x2 ;  /* 0x00000002d2d67211 */ /* 0x002fc800078410ff */
[----:B------:R-:W-:Y:S02]  /*26090*/  LEA R218, P1, R216, R2, 0x2 ;  /* 0x00000002d8da7211 */ /* 0x000fe400078210ff */
[-C--:B------:R-:W-:Y:S02]  /*260a0*/  LEA.HI.X.SX32 R215, R210, R0.reuse, 0x2, P2 ;  /* 0x00000000d2d77211 */ /* 0x080fe400010f16ff */
[----:B------:R-:W-:Y:S01]  /*260b0*/  LEA.HI.X.SX32 R219, R216, R0, 0x2, P1 ;  /* 0x00000000d8db7211 */ /* 0x000fe200008f16ff */
[----:B------:R-:W-:-:S04]  /*260c0*/  IMAD.MOV.U32 R210, RZ, RZ, R211 ;  /* 0x000000ffffd27224 */ /* 0x000fc800078e00d3 */
        /* <DEDUP_REMOVED lines=40> */
[----:B--2---:R-:W-:-:S03]  /*26350*/  IMAD.MOV.U32 R21, RZ, RZ, R16 ;  /* 0x000000ffff157224 */ /* 0x004fc600078e0010 */
[----:B------:R-:W2:Y:S01]  /*26360*/  LDL.LU R16, [R1+0x444] ;  /* 0x0004440001107983 */ /* 0x000ea20000300800 */
[----:B------:R-:W-:-:S04]  /*26370*/  LEA R218, P1, R213, R2, 0x2 ;  /* 0x00000002d5da7211 */ /* 0x000fc800078210ff */
[----:B------:R-:W-:-:S05]  /*26380*/  LEA.HI.X.SX32 R219, R213, R0, 0x2, P1 ;  /* 0x00000000d5db7211 */ /* 0x000fca00008f16ff */
[----:B------:R3:W-:Y:S01]  /*26390*/  STL.64 [R1+0x11c0], R218 ;  /* 0x0011c0da01007387 */ /* 0x0007e20000100a00 */
[----:B------:R-:W-:Y:S01]  /*263a0*/  VIADD R93, R126, UR18 ;  /* 0x000000127e5d7c36 */ /* 0x000fe20008000000 */
[-C--:B-1----:R-:W-:Y:S01]  /*263b0*/  LEA R216, P2, R210, R2.reuse, 0x2 ;  /* 0x00000002d2d87211 */ /* 0x082fe200078410ff */
[----:B------:R-:W-:Y:S01]  /*263c0*/  ULDC UR18, c[0x0][0x248] ;  /* 0x0000920000127ab9 */ /* 0x000fe20000000800 */
[----:B---3--:R-:W-:-:S04]  /*263d0*/  LEA R218, P1, R126, R2, 0x2 ;  /* 0x000000027eda7211 */ /* 0x008fc800078210ff */
        /* <DEDUP_REMOVED lines=14> */
[----:B------:R-:W-:Y:S01]  /*264c0*/  VIADD R92, R93, UR21 ;  /* 0x000000155d5c7c36 */ /* 0x000fe20008000000 */
[----:B------:R1:W-:Y:S01]  /*264d0*/  STL.64 [R1+0x11b8], R216 ;  /* 0x0011b8d801007387 */ /* 0x0003e20000100a00 */
[----:B------:R-:W-:Y:S01]  /*264e0*/  IMAD.MOV.U32 R138, RZ, RZ, R139 ;  /* 0x000000ffff8a7224 */ /* 0x000fe200078e008b */
[----:B------:R-:W-:Y:S01]  /*264f0*/  ULDC UR21, c[0x0][0x248] ;  /* 0x0000920000157ab9 */ /* 0x000fe20000000800 */
[----:B------:R-:W-:Y:S02]  /*26500*/  IMAD.MOV.U32 R139, RZ, RZ, R140 ;  /* 0x000000ffff8b7224 */ /* 0x000fe400078e008c */
[----:B------:R-:W-:Y:S02]  /*26510*/  IMAD.MOV.U32 R140, RZ, RZ, R141 ;  /* 0x000000ffff8c7224 */ /* 0x000fe400078e008d */
[----:B------:R-:W-:Y:S02]  /*26520*/  IMAD.MOV.U32 R141, RZ, RZ, R142 ;  /* 0x000000ffff8d7224 */ /* 0x000fe400078e008e */
[----:B------:R-:W-:-:S02]  /*26530*/  IMAD.MOV.U32 R210, RZ, RZ, R92 ;  /* 0x000000ffffd27224 */ /* 0x000fc400078e005c */
[----:B------:R-:W-:Y:S01]  /*26540*/  IMAD.MOV.U32 R142, RZ, RZ, R143 ;  /* 0x000000ffff8e7224 */ /* 0x000fe200078e008f */
[C---:B-1----:R-:W-:Y:S01]  /*26550*/  LEA R216, P2, R93.reuse, R2, 0x2 ;  /* 0x000000025dd87211 */ /* 0x042fe200078410ff */
[----:B------:R-:W-:Y:S01]  /*26560*/  VIADD R124, R92, UR24 ;  /* 0x000000185c7c7c36 */ /* 0x000fe20008000000 */
[----:B------:R1:W-:Y:S01]  /*26570*/  STL.64 [R1+0x11b0], R218 ;  /* 0x0011b0da01007387 */ /* 0x0003e20000100a00 */
[----:B------:R-:W-:Y:S01]  /*26580*/  IMAD.MOV.U32 R143, RZ, RZ, R144 ;  /* 0x000000ffff8f7224 */ /* 0x000fe200078e0090 */
[----:B------:R-:W-:Y:S01]  /*26590*/  LEA.HI.X.SX32 R217, R93, R0, 0x2, P2 ;  /* 0x000000005dd97211 */ /* 0x000fe200010f16ff */
[----:B------:R-:W-:Y:S01]  /*265a0*/  IMAD.MOV.U32 R144, RZ, RZ, R145 ;  /* 0x000000ffff907224 */ /* 0x000fe200078e0091 */
[----:B------:R-:W-:Y:S01]  /*265b0*/  ULDC UR24, c[0x0][0x248] ;  /* 0x0000920000187ab9 */ /* 0x000fe20000000800 */
[----:B------:R-:W-:Y:S02]  /*265c0*/  IMAD.MOV.U32 R145, RZ, RZ, R146 ;  /* 0x000000ffff917224 */ /* 0x000fe400078e0092 */
[----:B------:R-:W-:Y:S01]  /*265d0*/  IMAD.MOV.U32 R146, RZ, RZ, R147 ;  /* 0x000000ffff927224 */ /* 0x000fe200078e0093 */
[----:B------:R-:W-:Y:S01]  /*265e0*/  LEA R92, P2, R124, R2, 0x2 ;  /* 0x000000027c5c7211 */ /* 0x000fe200078410ff */
[----:B------:R-:W-:-:S02]  /*265f0*/  IMAD.MOV.U32 R147, RZ, RZ, R148 ;  /* 0x000000ffff937224 */ /* 0x000fc400078e0094 */
[----:B------:R-:W-:Y:S01]  /*26600*/  IMAD.MOV.U32 R148, RZ, RZ, R149 ;  /* 0x000000ffff947224 */ /* 0x000fe200078e0095 */
[----:B-1----:R-:W-:Y:S01]  /*26610*/  LEA R218, P1, R210, R2, 0x2 ;  /* 0x00000002d2da7211 */ /* 0x002fe200078210ff */
[C---:B------:R-:W-:Y:S01]  /*26620*/  VIADD R123, R124.reuse, UR27 ;  /* 0x0000001b7c7b7c36 */ /* 0x040fe20008000000 */
[-C--:B------:R-:W-:Y:S01]  /*26630*/  LEA.HI.X.SX32 R93, R124, R0.reuse, 0x2, P2 ;  /* 0x000000007c5d7211 */ /* 0x080fe200010f16ff */
[----:B------:R-:W-:Y:S01]  /*26640*/  IMAD.MOV.U32 R149, RZ, RZ, R150 ;  /* 0x000000ffff957224 */ /* 0x000fe200078e0096 */
[----:B------:R-:W-:Y:S01]  /*26650*/  LEA.HI.X.SX32 R219, R210, R0, 0x2, P1 ;  /* 0x00000000d2db7211 */ /* 0x000fe200008f16ff */
[----:B------:R-:W-:Y:S01]  /*26660*/  IMAD.MOV.U32 R150, RZ, RZ, R151 ;  /* 0x000000ffff967224 */ /* 0x000fe200078e0097 */
[----:B------:R-:W-:Y:S01]  /*26670*/  STL.64 [R1+0x11a8], R216 ;  /* 0x0011a8d801007387 */ /* 0x000fe20000100a00 */
[----:B------:R-:W-:Y:S01]  /*26680*/  IMAD.MOV.U32 R151, RZ, RZ, R23 ;  /* 0x000000ffff977224 */ /* 0x000fe200078e0017 */
        /* <DEDUP_REMOVED lines=52> */
[----:B------:R-:W2:Y:S04]  /*269d0*/  LDL.LU R16, [R1+0x44c] ;  /* 0x00044c0001107983 */ /* 0x000ea80000300800 */
[----:B------:R1:W-:Y:S04]  /*269e0*/  STL.64 [R1+0x11a0], R218 ;  /* 0x0011a0da01007387 */ /* 0x0003e80000100a00 */
[----:B------:R3:W-:Y:S01]  /*269f0*/  STL.64 [R1+0x1198], R92 ;  /* 0x0011985c01007387 */ /* 0x0007e20000100a00 */
[----:B-1----:R-:W-:-:S02]  /*26a00*/  LEA R218, P1, R123, R2, 0x2 ;  /* 0x000000027bda7211 */ /* 0x002fc400078210ff */
[C---:B---3--:R-:W-:Y:S02]  /*26a10*/  LEA R92, P2, R122.reuse, R2, 0x2 ;  /* 0x000000027a5c7211 */ /* 0x048fe400078410ff */
[-C--:B------:R-:W-:Y:S02]  /*26a20*/  LEA.HI.X.SX32 R219, R123, R0.reuse, 0x2, P1 ;  /* 0x000000007bdb7211 */ /* 0x080fe400008f16ff */
[----:B------:R-:W-:Y:S02]  /*26a30*/  LEA.HI.X.SX32 R93, R122, R0, 0x2, P2 ;  /* 0x000000007a5d7211 */ /* 0x000fe400010f16ff */
[C---:B------:R-:W-:Y:S01]  /*26a40*/  LEA R122, P1, R121.reuse, R2, 0x2 ;  /* 0x00000002797a7211 */ /* 0x040fe200078210ff */
[----:B------:R-:W-:Y:S04]  /*26a50*/  STL.64 [R1+0x1190], R218 ;  /* 0x001190da01007387 */ /* 0x000fe80000100a00 */
[----:B------:R1:W-:Y:S01]  /*26a60*/  STL.64 [R1+0x1188], R92 ;  /* 0x0011885c01007387 */ /* 0x0003e20000100a00 */
[----:B------:R-:W-:-:S02]  /*26a70*/  LEA.HI.X.SX32 R123, R121, R0, 0x2, P1 ;  /* 0x00000000797b7211 */ /* 0x000fc400008f16ff */
[----:B-1----:R-:W-:-:S04]  /*26a80*/  LEA R92, P2, R120, R2, 0x2 ;  /* 0x00000002785c7211 */ /* 0x002fc800078410ff */
[----:B------:R-:W-:Y:S01]  /*26a90*/  LEA.HI.X.SX32 R93, R120, R0, 0x2, P2 ;  /* 0x00000000785d7211 */ /* 0x000fe200010f16ff */
[----:B------:R-:W-:Y:S01]  /*26aa0*/  STL.64 [R1+0x1180], R122 ;  /* 0x0011807a01007387 */ /* 0x000fe20000100a00 */
[----:B------:R-:W-:-:S03]  /*26ab0*/  LEA R120, P1, R119, R2, 0x2 ;  /* 0x0000000277787211 */ /* 0x000fc600078210ff */
[----:B------:R1:W-:Y:S01]  /*26ac0*/  STL.64 [R1+0x1178], R92 ;  /* 0x0011785c01007387 */ /* 0x0003e20000100a00 */
[----:B------:R-:W-:Y:S02]  /*26ad0*/  LEA.HI.X.SX32 R121, R119, R0, 0x2, P1 ;  /* 0x0000000077797211 */ /* 0x000fe400008f16ff */
        /* <DEDUP_REMOVED lines=53> */
[----:B------:R-:W-:Y:S01]  /*26e30*/  LEA.HI.X.SX32 R103, R101, R0, 0x2, P1 ;  /* 0x0000000065677211 */ /* 0x000fe200008f16ff */
[----:B------:R-:W-:Y:S01]  /*26e40*/  VIADD R98, R99, UR53 ;  /* 0x0000003563627c36 */ /* 0x000fe20008000000 */
[----:B------:R-:W-:Y:S01]  /*26e50*/  ULDC UR53, c[0x0][0x248] ;  /* 0x0000920000357ab9 */ /* 0x000fe20000000800 */
[----:B-1----:R-:W-:-:S04]  /*26e60*/  LEA R92, P2, R100, R2, 0x2 ;  /* 0x00000002645c7211 */ /* 0x002fc800078410ff */
[----:B------:R-:W-:Y:S01]  /*26e70*/  LEA.HI.X.SX32 R93, R100, R0, 0x2, P2 ;  /* 0x00000000645d7211 */ /* 0x000fe200010f16ff */
[----:B------:R-:W-:Y:S01]  /*26e80*/  STL.64 [R1+0x10e0], R102 ;  /* 0x0010e06601007387 */ /* 0x000fe20000100a00 */
[C---:B------:R-:W-:Y:S01]  /*26e90*/  LEA R100, P1, R99.reuse, R2, 0x2 ;  /* 0x0000000263647211 */ /* 0x040fe200078210ff */
[C---:B------:R-:W-:Y:S01]  /*26ea0*/  VIADD R97, R98.reuse, UR54 ;  /* 0x0000003662617c36 */ /* 0x040fe20008000000 */
[----:B------:R-:W-:Y:S01]  /*26eb0*/  ULDC UR54, c[0x0][0x248] ;  /* 0x0000920000367ab9 */ /* 0x000fe20000000800 */
        /* <DEDUP_REMOVED lines=27> */
[----:B------:R-:W-:Y:S01]  /*27070*/  LEA R94, P1, R91, R2, 0x2 ;  /* 0x000000025b5e7211 */ /* 0x000fe200078210ff */
[----:B------:R-:W-:Y:S01]  /*27080*/  VIADD R205, R89, UR60 ;  /* 0x0000003c59cd7c36 */ /* 0x000fe20008000000 */
[----:B------:R-:W-:Y:S01]  /*27090*/  ULDC UR60, c[0x0][0x248] ;  /* 0x00009200003c7ab9 */ /* 0x000fe20000000800 */
[----:B------:R1:W-:Y:S01]  /*270a0*/  STL.64 [R1+0x10a8], R92 ;  /* 0x0010a85c01007387 */ /* 0x0003e20000100a00 */
[----:B------:R-:W-:Y:S01]  /*270b0*/  LEA.HI.X.SX32 R95, R91, R0, 0x2, P1 ;  /* 0x000000005b5f7211 */ /* 0x000fe200008f16ff */
[----:B------:R-:W-:Y:S01]  /*270c0*/  VIADD R202, R205, UR61 ;  /* 0x0000003dcdca7c36 */ /* 0x000fe20008000000 */
[----:B------:R-:W-:Y:S01]  /*270d0*/  ULDC UR61, c[0x0][0x248] ;  /* 0x00009200003d7ab9 */ /* 0x000fe20000000800 */
[----:B-1----:R-:W-:-:S04]  /*270e0*/  LEA R92, P2, R89, R2, 0x2 ;  /* 0x00000002595c7211 */ /* 0x002fc800078410ff */
[----:B------:R-:W-:Y:S01]  /*270f0*/  LEA.HI.X.SX32 R93, R89, R0, 0x2, P2 ;  /* 0x00000000595d7211 */ /* 0x000fe200010f16ff */
[----:B------:R1:W-:Y:S01]  /*27100*/  STL.64 [R1+0x10a0], R94 ;  /* 0x0010a05e01007387 */ /* 0x0003e20000100a00 */
[C---:B------:R-:W-:Y:S01]  /*27110*/  VIADD R197, R202.reuse, UR4 ;  /* 0x00000004cac57c36 */ /* 0x040fe20008000000 */
[----:B------:R-:W-:Y:S02]  /*27120*/  ULDC UR4, c[0x0][0x248] ;  /* 0x0000920000047ab9 */ /* 0x000fe40000000800 */
[----:B------:R3:W-:Y:S01]  /*27130*/  STL.64 [R1+0x1098], R92 ;  /* 0x0010985c01007387 */ /* 0x0007e20000100a00 */
[----:B------:R-:W-:Y:S01]  /*27140*/  VIADD R168, R197, UR6 ;  /* 0x00000006c5a87c36 */ /* 0x000fe20008000000 */
[----:B------:R-:W-:Y:S01]  /*27150*/  ULDC UR6, c[0x0][0x248] ;  /* 0x0000920000067ab9 */ /* 0x000fe20000000800 */
[-C--:B-1----:R-:W-:Y:S02]  /*27160*/  LEA R94, P1, R205, R2.reuse, 0x2 ;  /* 0x00000002cd5e7211 */ /* 0x082fe400078210ff */
[----:B---3--:R-:W-:-:S02]  /*27170*/  LEA R92, P2, R202, R2, 0x2 ;  /* 0x00000002ca5c7211 */ /* 0x008fc400078410ff */
[-C--:B------:R-:W-:Y:S02]  /*27180*/  LEA.HI.X.SX32 R95, R205, R0.reuse, 0x2, P1 ;  /* 0x00000000cd5f7211 */ /* 0x080fe400008f16ff */
[----:B------:R-:W-:-:S03]  /*27190*/  LEA.HI.X.SX32 R93, R202, R0, 0x2, P2 ;  /* 0x00000000ca5d7211 */ /* 0x000fc600010f16ff */
[----:B------:R1:W-:Y:S01]  /*271a0*/  STL.64 [R1+0x1090], R94 ;  /* 0x0010905e01007387 */ /* 0x0003e20000100a00 */
[C---:B------:R-:W-:Y:S01]  /*271b0*/  VIADD R167, R168.reuse, UR7 ;  /* 0x00000007a8a77c36 */ /* 0x040fe20008000000 */
[----:B------:R-:W-:Y:S02]  /*271c0*/  ULDC UR7, c[0x0][0x248] ;  /* 0x0000920000077ab9 */ /* 0x000fe40000000800 */
[----:B------:R3:W-:Y:S01]  /*271d0*/  STL.64 [R1+0x1088], R92 ;  /* 0x0010885c01007387 */ /* 0x0007e20000100a00 */
[----:B------:R-:W-:Y:S01]  /*271e0*/  VIADD R166, R167, UR8 ;  /* 0x00000008a7a67c36 */ /* 0x000fe20008000000 */
[----:B------:R-:W-:Y:S01]  /*271f0*/  ULDC UR8, c[0x0][0x248] ;  /* 0x0000920000087ab9 */ /* 0x000fe20000000800 */
[CC--:B-1----:R-:W-:Y:S02]  /*27200*/  LEA R94, P1, R197.reuse, R2.reuse, 0x2 ;  /* 0x00000002c55e7211 */ /* 0x0c2fe400078210ff */
[----:B---3--:R-:W-:Y:S02]  /*27210*/  LEA R92, P2, R168, R2, 0x2 ;  /* 0x00000002a85c7211 */ /* 0x008fe400078410ff */
[----:B------:R-:W-:-:S02]  /*27220*/  LEA.HI.X.SX32 R95, R197, R0, 0x2, P1 ;  /* 0x00000000c55f7211 */ /* 0x000fc400008f16ff */
        /* <DEDUP_REMOVED lines=70> */
[----:B------:R-:W-:Y:S01]  /*27690*/  LEA.HI.X.SX32 R93, R154, R0, 0x2, P2 ;  /* 0x000000009a5d7211 */ /* 0x000fe200010f16ff */
[----:B------:R-:W-:Y:S01]  /*276a0*/  VIADD R15, R152, UR25 ;  /* 0x00000019980f7c36 */ /* 0x000fe20008000000 */
[----:B------:R-:W-:Y:S01]  /*276b0*/  ULDC UR25, c[0x0][0x248] ;  /* 0x0000920000197ab9 */ /* 0x000fe20000000800 */
[----:B------:R1:W-:Y:S04]  /*276c0*/  STL.64 [R1+0x1010], R94 ;  /* 0x0010105e01007387 */ /* 0x0003e80000100a00 */
[----:B------:R3:W-:Y:S01]  /*276d0*/  STL.64 [R1+0x1008], R92 ;  /* 0x0010085c01007387 */ /* 0x0007e20000100a00 */
[----:B------:R-:W-:Y:S01]  /*276e0*/  VIADD R14, R15, UR26 ;  /* 0x0000001a0f0e7c36 */ /* 0x000fe20008000000 */
[----:B------:R-:W-:Y:S01]  /*276f0*/  ULDC UR26, c[0x0][0x248] ;  /* 0x00009200001a7ab9 */ /* 0x000fe20000000800 */
[----:B-1----:R-:W-:-:S02]  /*27700*/  LEA R94, P1, R153, R2, 0x2 ;  /* 0x00000002995e7211 */ /* 0x002fc400078210ff */
[C---:B---3--:R-:W-:Y:S02]  /*27710*/  LEA R92, P2, R152.reuse, R2, 0x2 ;  /* 0x00000002985c7211 */ /* 0x048fe400078410ff */
[-C--:B------:R-:W-:Y:S02]  /*27720*/  LEA.HI.X.SX32 R95, R153, R0.reuse, 0x2, P1 ;  /* 0x00000000995f7211 */ /* 0x080fe400008f16ff */
        /* <DEDUP_REMOVED lines=12> */
[----:B------:R-:W-:Y:S01]  /*277f0*/  LEA R14, P1, R13, R2, 0x2 ;  /* 0x000000020d0e7211 */ /* 0x000fe200078210ff */
[----:B------:R-:W-:Y:S01]  /*27800*/  STL.64 [R1+0xff0], R94 ;  /* 0x000ff05e01007387 */ /* 0x000fe20000100a00 */
[----:B------:R-:W-:Y:S01]  /*27810*/  ULDC UR29, c[0x0][0x248] ;  /* 0x00009200001d7ab9 */ /* 0x000fe20000000800 */
[----:B------:R-:W-:Y:S01]  /*27820*/  VIADD R10, R11, UR30 ;  /* 0x0000001e0b0a7c36 */ /* 0x000fe20008000000 */
[----:B------:R-:W-:Y:S01]  /*27830*/  LEA.HI.X.SX32 R15, R13, R0, 0x2, P1 ;  /* 0x000000000d0f7211 */ /* 0x000fe200008f16ff */
[----:B------:R1:W-:Y:S01]  /*27840*/  STL.64 [R1+0xfe8], R92 ;  /* 0x000fe85c01007387 */ /* 0x0003e20000100a00 */
[----:B------:R-:W-:Y:S01]  /*27850*/  ULDC UR30, c[0x0][0x248] ;  /* 0x00009200001e7ab9 */ /* 0x000fe20000000800 */
[----:B------:R-:W-:Y:S01]  /*27860*/  VIADD R9, R10, UR31 ;  /* 0x0000001f0a097c36 */ /* 0x000fe20008000000 */
[----:B------:R-:W-:Y:S01]  /*27870*/  ULDC UR31, c[0x0][0x248] ;  /* 0x00009200001f7ab9 */ /* 0x000fe20000000800 */
[----:B------:R3:W-:Y:S01]  /*27880*/  STL.64 [R1+0xfe0], R14 ;  /* 0x000fe00e01007387 */ /* 0x0007e20000100a00 */
[----:B-1----:R-:W-:-:S04]  /*27890*/  LEA R92, P2, R12, R2, 0x2 ;  /* 0x000000020c5c7211 */ /* 0x002fc800078410ff */
[----:B------:R-:W-:Y:S02]  /*278a0*/  LEA.HI.X.SX32 R93, R12, R0, 0x2, P2 ;  /* 0x000000000c5d7211 */ /* 0x000fe400010f16ff */
[-C--:B------:R-:W-:Y:S02]  /*278b0*/  LEA R12, P1, R11, R2.reuse, 0x2 ;  /* 0x000000020b0c7211 */ /* 0x080fe400078210ff */
[C---:B---3--:R-:W-:Y:S01]  /*278c0*/  LEA R14, P2, R10.reuse, R2, 0x2 ;  /* 0x000000020a0e7211 */ /* 0x048fe200078410ff */
[----:B------:R-:W-:Y:S01]  /*278d0*/  VIADD R8, R9, UR32 ;  /* 0x0000002009087c36 */ /* 0x000fe20008000000 */
[-C--:B------:R-:W-:Y:S01]  /*278e0*/  LEA.HI.X.SX32 R13, R11, R0.reuse, 0x2, P1 ;  /* 0x000000000b0d7211 */ /* 0x080fe200008f16ff */
[----:B------:R-:W-:Y:S01]  /*278f0*/  STL.64 [R1+0xfd8], R92 ;  /* 0x000fd85c01007387 */ /* 0x000fe20000100a00 */
[----:B------:R-:W-:Y:S01]  /*27900*/  LEA.HI.X.SX32 R15, R10, R0, 0x2, P2 ;  /* 0x000000000a0f7211 */ /* 0x000fe200010f16ff */
[----:B------:R-:W-:Y:S01]  /*27910*/  VIADD R170, R8, UR33 ;  /* 0x0000002108aa7c36 */ /* 0x000fe20008000000 */
[C---:B------:R-:W-:Y:S01]  /*27920*/  LEA R10, P1, R9.reuse, R2, 0x2 ;  /* 0x00000002090a7211 */ /* 0x040fe200078210ff */
[----:B------:R1:W-:Y:S01]  /*27930*/  STL.64 [R1+0xfd0], R12 ;  /* 0x000fd00c01007387 */ /* 0x0003e20000100a00 */
[----:B------:R-:W-:Y:S01]  /*27940*/  ULDC UR32, c[0x0][0x248] ;  /* 0x0000920000207ab9 */ /* 0x000fe20000000800 */
[----:B------:R-:W-:Y:S01]  /*27950*/  VIADD R169, R170, UR34 ;  /* 0x00000022aaa97c36 */ /* 0x000fe20008000000 */
[----:B------:R-:W-:Y:S01]  /*27960*/  LEA.HI.X.SX32 R11, R9, R0, 0x2, P1 ;  /* 0x00000000090b7211 */ /* 0x000fe200008f16ff */
[----:B------:R-:W-:Y:S01]  /*27970*/  STL.64 [R1+0xfc8], R14 ;  /* 0x000fc80e01007387 */ /* 0x000fe20000100a00 */
[----:B------:R-:W-:Y:S01]  /*27980*/  ULDC UR33, c[0x0][0x248] ;  /* 0x0000920000217ab9 */ /* 0x000fe20000000800 */
[----:B------:R-:W-:Y:S01]  /*27990*/  ULDC UR34, c[0x0][0x248] ;  /* 0x0000920000227ab9 */ /* 0x000fe20000000800 */
[C---:B-1----:R-:W-:Y:S01]  /*279a0*/  LEA R12, P2, R8.reuse, R2, 0x2 ;  /* 0x00000002080c7211 */ /* 0x042fe200078410ff */
[----:B------:R1:W-:Y:S03]  /*279b0*/  STL.64 [R1+0xfc0], R10 ;  /* 0x000fc00a01007387 */ /* 0x0003e60000100a00 */
[----:B------:R-:W-:-:S02]  /*279c0*/  LEA.HI.X.SX32 R13, R8, R0, 0x2, P2 ;  /* 0x00000000080d7211 */ /* 0x000fc400010f16ff */
[C---:B------:R-:W-:Y:S01]  /*279d0*/  LEA R8, P1, R170.reuse, R2, 0x2 ;  /* 0x00000002aa087211 */ /* 0x040fe200078210ff */
[C---:B------:R-:W-:Y:S01]  /*279e0*/  VIADD R172, R169.reuse, UR35 ;  /* 0x00000023a9ac7c36 */ /* 0x040fe20008000000 */
[----:B------:R-:W-:Y:S02]  /*279f0*/  ULDC UR35, c[0x0][0x248] ;  /* 0x0000920000237ab9 */ /* 0x000fe40000000800 */
[----:B------:R-:W-:Y:S02]  /*27a00*/  LEA.HI.X.SX32 R9, R170, R0, 0x2, P1 ;  /* 0x00000000aa097211 */ /* 0x000fe400008f16ff */
[C---:B-1----:R-:W-:Y:S01]  /*27a10*/  LEA R10, P2, R169.reuse, R2, 0x2 ;  /* 0x00000002a90a7211 */ /* 0x042fe200078410ff */
[----:B------:R-:W-:Y:S01]  /*27a20*/  VIADD R171, R172, UR36 ;  /* 0x00000024acab7c36 */ /* 0x000fe20008000000 */
[----:B------:R-:W-:Y:S01]  /*27a30*/  STL.64 [R1+0xfb8], R12 ;  /* 0x000fb80c01007387 */ /* 0x000fe20000100a00 */
[----:B------:R-:W-:Y:S01]  /*27a40*/  ULDC UR36, c[0x0][0x248] ;  /* 0x0000920000247ab9 */ /* 0x000fe20000000800 */
[----:B------:R-:W-:-:S02]  /*27a50*/  LEA.HI.X.SX32 R11, R169, R0, 0x2, P2 ;  /* 0x00000000a90b7211 */ /* 0x000fc400010f16ff */
        /* <DEDUP_REMOVED lines=11> */
[----:B------:R-:W-:-:S03]  /*27b10*/  ULDC UR39, c[0x0][0x248] ;  /* 0x0000920000277ab9 */ /* 0x000fc60000000800 */
[----:B------:R1:W-:Y:S04]  /*27b20*/  STL.64 [R1+0xfa0], R10 ;  /* 0x000fa00a01007387 */ /* 0x0003e80000100a00 */
        /* <DEDUP_REMOVED lines=76> */
[----:B------:R-:W-:Y:S02]  /*27ff0*/  LEA.HI.X.SX32 R9, R187, R0, 0x2, P2 ;  /* 0x00000000bb097211 */ /* 0x000fe400010f16ff */
[C---:B------:R-:W-:Y:S01]  /*28000*/  LEA R92, P1, R190.reuse, R2, 0x2 ;  /* 0x00000002be5c7211 */ /* 0x040fe200078210ff */
[----:B------:R-:W-:Y:S01]  /*28010*/  VIADD R192, R189, UR55 ;  /* 0x00000037bdc07c36 */ /* 0x000fe20008000000 */
[----:B------:R-:W-:Y:S01]  /*28020*/  STL.64 [R1+0xf20], R10 ;  /* 0x000f200a01007387 */ /* 0x000fe20000100a00 */
[----:B------:R-:W-:Y:S01]  /*28030*/  ULDC UR55, c[0x0][0x248] ;  /* 0x0000920000377ab9 */ /* 0x000fe20000000800 */
[----:B------:R-:W-:-:S02]  /*28040*/  LEA.HI.X.SX32 R93, R190, R0, 0x2, P1 ;  /* 0x00000000be5d7211 */ /* 0x000fc400008f16ff */
[----:B------:R1:W-:Y:S01]  /*28050*/  STL.64 [R1+0xf18], R8 ;  /* 0x000f180801007387 */ /* 0x0003e20000100a00 */
[----:B------:R-:W-:Y:S01]  /*28060*/  VIADD R191, R192, UR56 ;  /* 0x00000038c0bf7c36 */ /* 0x000fe20008000000 */
[----:B------:R-:W-:Y:S02]  /*28070*/  ULDC UR56, c[0x0][0x248] ;  /* 0x0000920000387ab9 */ /* 0x000fe40000000800 */
[----:B------:R3:W-:Y:S01]  /*28080*/  STL.64 [R1+0xf10], R92 ;  /* 0x000f105c01007387 */ /* 0x0007e20000100a00 */
[----:B------:R-:W-:Y:S01]  /*28090*/  VIADD R194, R191, UR57 ;  /* 0x00000039bfc27c36 */ /* 0x000fe20008000000 */
[----:B------:R-:W-:Y:S01]  /*280a0*/  ULDC UR57, c[0x0][0x248] ;  /* 0x0000920000397ab9 */ /* 0x000fe20000000800 */
[----:B-1----:R-:W-:-:S04]  /*280b0*/  LEA R8, P2, R189, R2, 0x2 ;  /* 0x00000002bd087211 */ /* 0x002fc800078410ff */
[----:B------:R-:W-:Y:S02]  /*280c0*/  LEA.HI.X.SX32 R9, R189, R0, 0x2, P2 ;  /* 0x00000000bd097211 */ /* 0x000fe400010f16ff */
[----:B---3--:R-:W-:Y:S01]  /*280d0*/  LEA R92, P1, R192, R2, 0x2 ;  /* 0x00000002c05c7211 */ /* 0x008fe200078210ff */
[----:B------:R-:W-:Y:S01]  /*280e0*/  VIADD R193, R194, UR58 ;  /* 0x0000003ac2c17c36 */ /* 0x000fe20008000000 */
[----:B------:R-:W-:Y:S01]  /*280f0*/  ULDC UR58, c[0x0][0x248] ;  /* 0x00009200003a7ab9 */ /* 0x000fe20000000800 */
[----:B------:R1:W-:Y:S01]  /*28100*/  STL.64 [R1+0xf08], R8 ;  /* 0x000f080801007387 */ /* 0x0003e20000100a00 */
[----:B------:R-:W-:Y:S02]  /*28110*/  LEA.HI.X.SX32 R93, R192, R0, 0x2, P1 ;  /* 0x00000000c05d7211 */ /* 0x000fe400008f16ff */
[-C--:B------:R-:W-:Y:S01]  /*28120*/  LEA R94, P1, R194, R2.reuse, 0x2 ;  /* 0x00000002c25e7211 */ /* 0x080fe200078210ff */
[----:B------:R-:W-:Y:S01]  /*28130*/  VIADD R196, R193, UR59 ;  /* 0x0000003bc1c47c36 */ /* 0x000fe20008000000 */
[----:B------:R-:W-:Y:S01]  /*28140*/  ULDC UR59, c[0x0][0x248] ;  /* 0x00009200003b7ab9 */ /* 0x000fe20000000800 */
[----:B------:R3:W-:Y:S01]  /*28150*/  STL.64 [R1+0xf00], R92 ;  /* 0x000f005c01007387 */ /* 0x0007e20000100a00 */
[----:B-1----:R-:W-:-:S04]  /*28160*/  LEA R8, P2, R191, R2, 0x2 ;  /* 0x00000002bf087211 */ /* 0x002fc800078410ff */
[----:B------:R-:W-:Y:S02]  /*28170*/  LEA.HI.X.SX32 R9, R191, R0, 0x2, P2 ;  /* 0x00000000bf097211 */ /* 0x000fe400010f16ff */
[C---:B---3--:R-:W-:Y:S02]  /*28180*/  LEA R92, P2, R193.reuse, R2, 0x2 ;  /* 0x00000002c15c7211 */ /* 0x048fe400078410ff */
[-C--:B------:R-:W-:Y:S01]  /*28190*/  LEA.HI.X.SX32 R95, R194, R0.reuse, 0x2, P1 ;  /* 0x00000000c25f7211 */ /* 0x080fe200008f16ff */
[----:B------:R-:W-:Y:S01]  /*281a0*/  VIADD R195, R196, UR60 ;  /* 0x0000003cc4c37c36 */ /* 0x000fe20008000000 */
[----:B------:R-:W-:Y:S01]  /*281b0*/  LEA.HI.X.SX32 R93, R193, R0, 0x2, P2 ;  /* 0x00000000c15d7211 */ /* 0x000fe200010f16ff */
[----:B------:R-:W-:Y:S01]  /*281c0*/  STL.64 [R1+0xef8], R8 ;  /* 0x000ef80801007387 */ /* 0x000fe20000100a00 */
[----:B------:R-:W-:-:S03]  /*281d0*/  ULDC UR60, c[0x0][0x248] ;  /* 0x00009200003c7ab9 */ /* 0x000fc60000000800 */
[----:B------:R1:W-:Y:S01]  /*281e0*/  STL.64 [R1+0xef0], R94 ;  /* 0x000ef05e01007387 */ /* 0x0003e20000100a00 */
[----:B------:R-:W-:Y:S01]  /*281f0*/  VIADD R199, R195, UR61 ;  /* 0x0000003dc3c77c36 */ /* 0x000fe20008000000 */
        /* <DEDUP_REMOVED lines=234> */
[-C--:B-1----:R-:W-:Y:S02]  /*290a0*/  LEA R94, P1, R167, R2.reuse, 0x2 ;  /* 0x00000002a75e7211 */ /* 0x082fe400078210ff */
        /* <DEDUP_REMOVED lines=43> */
[----:B------:R-:W-:Y:S01]  /*29360*/  STL.64 [R1+0xd30], R94 ;  /* 0x000d305e01007387 */ /* 0x000fe20000100a00 */
[----:B------:R-:W-:-:S03]  /*29370*/  LEA R14, P2, R11, R2, 0x2 ;  /* 0x000000020b0e7211 */ /* 0x000fc600078410ff */
[----:B------:R1:W-:Y:S01]  /*29380*/  STL.64 [R1+0xd28], R92 ;  /* 0x000d285c01007387 */ /* 0x0003e20000100a00 */
[C---:B------:R-:W-:Y:S01]  /*29390*/  VIADD R10, R11.reuse, UR4 ;  /* 0x000000040b0a7c36 */ /* 0x040fe20008000000 */
[----:B------:R-:W-:Y:S01]  /*293a0*/  LEA.HI.X.SX32 R15, R11, R0, 0x2, P2 ;  /* 0x000000000b0f7211 */ /* 0x000fe200010f16ff */
[----:B------:R-:W-:Y:S02]  /*293b0*/  ULDC UR4, c[0x0][0x248] ;  /* 0x0000920000047ab9 */ /* 0x000fe40000000800 */
[----:B------:R-:W-:Y:S01]  /*293c0*/  VIADD R9, R10, UR6 ;  /* 0x000000060a097c36 */ /* 0x000fe20008000000 */
[----:B------:R-:W-:Y:S01]  /*293d0*/  ULDC UR6, c[0x0][0x248] ;  /* 0x0000920000067ab9 */ /* 0x000fe20000000800 */
[----:B-1----:R-:W-:-:S04]  /*293e0*/  LEA R92, P1, R12, R2, 0x2 ;  /* 0x000000020c5c7211 */ /* 0x002fc800078210ff */
[----:B------:R-:W-:Y:S02]  /*293f0*/  LEA.HI.X.SX32 R93, R12, R0, 0x2, P1 ;  /* 0x000000000c5d7211 */ /* 0x000fe400008f16ff */
[----:B------:R-:W-:-:S03]  /*29400*/  LEA R12, P2, R9, R2, 0x2 ;  /* 0x00000002090c7211 */ /* 0x000fc600078410ff */
[----:B------:R-:W-:Y:S04]  /*29410*/  STL.64 [R1+0xd20], R92 ;  /* 0x000d205c01007387 */ /* 0x000fe80000100a00 */
        /* <DEDUP_REMOVED lines=17> */
[----:B------:R-:W-:Y:S01]  /*29530*/  LEA.HI.X.SX32 R13, R8, R0, 0x2, P1 ;  /* 0x00000000080d7211 */ /* 0x000fe200008f16ff */
[C---:B------:R-:W-:Y:S01]  /*29540*/  VIADD R162, R159.reuse, UR13 ;  /* 0x0000000d9fa27c36 */ /* 0x040fe20008000000 */
[C---:B------:R-:W-:Y:S01]  /*29550*/  LEA R8, P2, R159.reuse, R2, 0x2 ;  /* 0x000000029f087211 */ /* 0x040fe200078410ff */
[----:B------:R-:W-:Y:S02]  /*29560*/  ULDC UR13, c[0x0][0x248] ;  /* 0x00009200000d7ab9 */ /* 0x000fe40000000800 */
[----:B------:R-:W-:Y:S04]  /*29570*/  STL.64 [R1+0xd00], R12 ;  /* 0x000d000c01007387 */ /* 0x000fe80000100a00 */
[----:B------:R1:W-:Y:S01]  /*29580*/  STL.64 [R1+0xcf8], R10 ;  /* 0x000cf80a01007387 */ /* 0x0003e20000100a00 */
[----:B------:R-:W-:Y:S01]  /*29590*/  LEA.HI.X.SX32 R9, R159, R0, 0x2, P2 ;  /* 0x000000009f097211 */ /* 0x000fe200010f16ff */
[----:B------:R-:W-:Y:S01]  /*295a0*/  VIADD R161, R162, UR14 ;  /* 0x0000000ea2a17c36 */ /* 0x000fe20008000000 */
[----:B------:R-:W-:Y:S01]  /*295b0*/  ULDC UR14, c[0x0][0x248] ;  /* 0x00009200000e7ab9 */ /* 0x000fe20000000800 */
[----:B-1----:R-:W-:-:S04]  /*295c0*/  LEA R10, P1, R160, R2, 0x2 ;  /* 0x00000002a00a7211 */ /* 0x002fc800078210ff */
        /* <DEDUP_REMOVED lines=32> */
[C---:B------:R-:W-:Y:S01]  /*297d0*/  LEA R92, P1, R169.reuse, R2, 0x2 ;  /* 0x00000002a95c7211 */ /* 0x040fe200078210ff */
[----:B------:R-:W-:Y:S01]  /*297e0*/  STL.64 [R1+0xcc0], R10 ;  /* 0x000cc00a01007387 */ /* 0x000fe20000100a00 */
[----:B------:R-:W-:Y:S01]  /*297f0*/  ULDC UR21, c[0x0][0x248] ;  /* 0x0000920000157ab9 */ /* 0x000fe20000000800 */
[C---:B------:R-:W-:Y:S01]  /*29800*/  VIADD R173, R170.reuse, UR22 ;  /* 0x00000016aaad7c36 */ /* 0x040fe20008000000 */
[----:B------:R-:W-:Y:S01]  /*29810*/  LEA.HI.X.SX32 R93, R169, R0, 0x2, P1 ;  /* 0x00000000a95d7211 */ /* 0x000fe200008f16ff */
[----:B------:R1:W-:Y:S01]  /*29820*/  STL.64 [R1+0xcb8], R8 ;  /* 0x000cb80801007387 */ /* 0x0003e20000100a00 */
[-C--:B------:R-:W-:Y:S01]  /*29830*/  LEA R94, P1, R170, R2.reuse, 0x2 ;  /* 0x00000002aa5e7211 */ /* 0x080fe200078210ff */
[----:B------:R-:W-:Y:S01]  /*29840*/  VIADD R175, R173, UR23 ;  /* 0x00000017adaf7c36 */ /* 0x000fe20008000000 */
[----:B------:R-:W-:Y:S01]  /*29850*/  ULDC UR22, c[0x0][0x248] ;  /* 0x0000920000167ab9 */ /* 0x000fe20000000800 */
[----:B------:R3:W-:Y:S01]  /*29860*/  STL.64 [R1+0xcb0], R92 ;  /* 0x000cb05c01007387 */ /* 0x0007e20000100a00 */
[----:B-1----:R-:W-:Y:S01]  /*29870*/  LEA R8, P2, R168, R2, 0x2 ;  /* 0x00000002a8087211 */ /* 0x002fe200078410ff */
[----:B------:R-:W-:-:S03]  /*29880*/  ULDC UR23, c[0x0][0x248] ;  /* 0x0000920000177ab9 */ /* 0x000fc60000000800 */
[----:B------:R-:W-:Y:S02]  /*29890*/  LEA.HI.X.SX32 R9, R168, R0, 0x2, P2 ;  /* 0x00000000a8097211 */ /* 0x000fe400010f16ff */
[----:B---3--:R-:W-:Y:S02]  /*298a0*/  LEA R92, P2, R173, R2, 0x2 ;  /* 0x00000002ad5c7211 */ /* 0x008fe400078410ff */
        /* <DEDUP_REMOVED lines=145> */
[----:B------:R-:W-:Y:S01]  /*2a1c0*/  LEA R10, P1, R9, R2, 0x2 ;  /* 0x00000002090a7211 */ /* 0x000fe200078210ff */
[----:B------:R1:W-:Y:S01]  /*2a1d0*/  STL.64 [R1+0xb28], R12 ;  /* 0x000b280c01007387 */ /* 0x0003e20000100a00 */
[----:B------:R-:W-:Y:S01]  /*2a1e0*/  IMAD.MOV.U32 R123, RZ, RZ, R128 ;  /* 0x000000ffff7b7224 */ /* 0x000fe200078e0080 */
[----:B------:R-:W-:Y:S01]  /*2a1f0*/  LOP3.LUT R3, R3, 0xffffffef, RZ, 0xc0, !PT ;  /* 0xffffffef03037812 */ /* 0x000fe200078ec0ff */
[----:B------:R-:W-:Y:S01]  /*2a200*/  VIADD R155, R156, UR54 ;  /* 0x000000369c9b7c36 */ /* 0x000fe20008000000 */
[----:B------:R-:W-:Y:S01]  /*2a210*/  LEA.HI.X.SX32 R11, R9, R0, 0x2, P1 ;  /* 0x00000000090b7211 */ /* 0x000fe200008f16ff */
[----:B------:R-:W-:Y:S01]  /*2a220*/  STL.64 [R1+0xc18], R14 ;  /* 0x000c180e01007387 */ /* 0x000fe20000100a00 */
[----:B------:R-:W-:Y:S01]  /*2a230*/  IMAD.MOV.U32 R121, RZ, RZ, R126 ;  /* 0x000000ffff797224 */ /* 0x000fe200078e007e */
[----:B------:R-:W-:Y:S01]  /*2a240*/  ULDC UR54, c[0x0][0x22c] ;  /* 0x00008b0000367ab9 */ /* 0x000fe20000000800 */
[----:B------:R-:W-:Y:S01]  /*2a250*/  IMAD.MOV.U32 R124, RZ, RZ, R129 ;  /* 0x000000ffff7c7224 */ /* 0x000fe200078e0081 */
[----:B------:R-:W-:Y:S01]  /*2a260*/  ULDC UR53, c[0x0][0x22c] ;  /* 0x00008b0000357ab9 */ /* 0x000fe20000000800 */
[----:B------:R-:W-:Y:S01]  /*2a270*/  IMAD.MOV.U32 R122, RZ, RZ, R127 ;  /* 0x000000ffff7a7224 */ /* 0x000fe200078e007f */
[----:B------:R-:W-:Y:S01]  /*2a280*/  LOP3.LUT R5, R5, 0xffff7fff, RZ, 0xc0, !PT ;  /* 0xffff7fff05057812 */ /* 0x000fe200078ec0ff */
        /* <DEDUP_REMOVED lines=11> */
[----:B------:R-:W-:Y:S01]  /*2a340*/  IMAD.MOV.U32 R128, RZ, RZ, R132 ;  /* 0x000000ffff807224 */ /* 0x000fe200078e0084 */
[----:B------:R-:W-:Y:S01]  /*2a350*/  LEA.HI.X.SX32 R11, R155, R0, 0x2, P2 ;  /* 0x000000009b0b7211 */ /* 0x000fe200010f16ff */
[----:B------:R-:W-:Y:S01]  /*2a360*/  IMAD.MOV.U32 R126, RZ, RZ, R130 ;  /* 0x000000ffff7e7224 */ /* 0x000fe200078e0082 */
[----:B------:R1:W-:Y:S01]  /*2a370*/  STL.64 [R1+0xb18], R8 ;  /* 0x000b180801007387 */ /* 0x0003e20000100a00 */
[----:B------:R-:W-:Y:S01]  /*2a380*/  VIADD R159, R157, UR57 ;  /* 0x000000399d9f7c36 */ /* 0x000fe20008000000 */
[----:B------:R-:W-:Y:S01]  /*2a390*/  ULDC UR56, c[0x0][0x22c] ;  /* 0x00008b0000387ab9 */ /* 0x000fe20000000800 */
[----:B------:R-:W-:Y:S01]  /*2a3a0*/  IMAD.MOV.U32 R129, RZ, RZ, R133 ;  /* 0x000000ffff817224 */ /* 0x000fe200078e0085 */
[----:B------:R3:W-:Y:S01]  /*2a3b0*/  STL.64 [R1+0xc08], R10 ;  /* 0x000c080a01007387 */ /* 0x0007e20000100a00 */
[----:B------:R-:W-:Y:S01]  /*2a3c0*/  VIADD R160, R159, UR58 ;  /* 0x0000003a9fa07c36 */ /* 0x000fe20008000000 */
[----:B------:R-:W-:-:S02]  /*2a3d0*/  LOP3.LUT R20, R20, 0xffffbfff, RZ, 0xc0, !PT ;  /* 0xffffbfff14147812 */ /* 0x000fc400078ec0ff */
[CC--:B-1----:R-:W-:Y:S01]  /*2a3e0*/  LEA R8, P2, R157.reuse, R2.reuse, 0x2 ;  /* 0x000000029d087211 */ /* 0x0c2fe200078410ff */
[----:B------:R-:W-:Y:S01]  /*2a3f0*/  IMAD.MOV.U32 R132, RZ, RZ, R136 ;  /* 0x000000ffff847224 */ /* 0x000fe200078e0088 */
[----:B------:R-:W-:Y:S01]  /*2a400*/  LOP3.LUT R18, R18, 0x7fffffff, RZ, 0xc0, !PT ;  /* 0x7fffffff12127812 */ /* 0x000fe200078ec0ff */
[----:B------:R-:W-:Y:S01]  /*2a410*/  IMAD.MOV.U32 R127, RZ, RZ, R131 ;  /* 0x000000ffff7f7224 */ /* 0x000fe200078e0083 */
[C---:B---3--:R-:W-:Y:S01]  /*2a420*/  LEA R10, P1, R158.reuse, R2, 0x2 ;  /* 0x000000029e0a7211 */ /* 0x048fe200078210ff */
[----:B------:R-:W-:Y:S01]  /*2a430*/  IMAD.MOV.U32 R130, RZ, RZ, R134 ;  /* 0x000000ffff827224 */ /* 0x000fe200078e0086 */
[-C--:B------:R-:W-:Y:S01]  /*2a440*/  LEA.HI.X.SX32 R9, R157, R0.reuse, 0x2, P2 ;  /* 0x000000009d097211 */ /* 0x080fe200010f16ff */
[----:B------:R-:W-:Y:S01]  /*2a450*/  IMAD.MOV.U32 R133, RZ, RZ, R137 ;  /* 0x000000ffff857224 */ /* 0x000fe200078e0089 */
[----:B------:R-:W-:Y:S01]  /*2a460*/  LEA.HI.X.SX32 R11, R158, R0, 0x2, P1 ;  /* 0x000000009e0b7211 */ /* 0x000fe200008f16ff */
[----:B------:R-:W-:Y:S01]  /*2a470*/  VIADD R162, R160, UR59 ;  /* 0x0000003ba0a27c36 */ /* 0x000fe20008000000 */
[----:B------:R-:W-:Y:S01]  /*2a480*/  ULDC UR59, c[0x0][0x22c] ;  /* 0x00008b00003b7ab9 */ /* 0x000fe20000000800 */
[----:B------:R-:W-:Y:S01]  /*2a490*/  IMAD.MOV.U32 R118, RZ, RZ, R126 ;  /* 0x000000ffff767224 */ /* 0x000fe200078e007e */
[----:B------:R-:W-:Y:S01]  /*2a4a0*/  ULDC UR58, c[0x0][0x22c] ;  /* 0x00008b00003a7ab9 */ /* 0x000fe20000000800 */
[----:B------:R1:W-:Y:S01]  /*2a4b0*/  STL.64 [R1+0xb10], R10 ;  /* 0x000b100a01007387 */ /* 0x0003e20000100a00 */
[----:B------:R-:W-:Y:S01]  /*2a4c0*/  VIADD R161, R162, UR60 ;  /* 0x0000003ca2a17c36 */ /* 0x000fe20008000000 */
[----:B------:R-:W-:Y:S01]  /*2a4d0*/  ULDC UR60, c[0x0][0x22c] ;  /* 0x00008b00003c7ab9 */ /* 0x000fe20000000800 */
[----:B------:R-:W-:Y:S01]  /*2a4e0*/  IMAD.MOV.U32 R120, RZ, RZ, R128 ;  /* 0x000000ffff787224 */ /* 0x000fe200078e0080 */
[----:B------:R3:W-:Y:S01]  /*2a4f0*/  STL.64 [R1+0xc00], R8 ;  /* 0x000c000801007387 */ /* 0x0007e20000100a00 */
[----:B------:R-:W-:Y:S01]  /*2a500*/  VIADD R166, R161, UR61 ;  /* 0x0000003da1a67c36 */ /* 0x000fe20008000000 */
[----:B------:R-:W-:Y:S01]  /*2a510*/  ULDC UR61, c[0x0][0x22c] ;  /* 0x00008b00003d7ab9 */ /* 0x000fe20000000800 */
[----:B------:R-:W-:Y:S01]  /*2a520*/  ULDC UR57, c[0x0][0x22c] ;  /* 0x00008b0000397ab9 */ /* 0x000fe20000000800 */
[----:B-1----:R-:W-:-:S02]  /*2a530*/  LEA R10, P1, R159, R2, 0x2 ;  /* 0x000000029f0a7211 */ /* 0x002fc400078210ff */
[C---:B---3--:R-:W-:Y:S02]  /*2a540*/  LEA R8, P2, R160.reuse, R2, 0x2 ;  /* 0x00000002a0087211 */ /* 0x048fe400078410ff */
[-C--:B------:R-:W-:Y:S02]  /*2a550*/  LEA.HI.X.SX32 R11, R159, R0.reuse, 0x2, P1 ;  /* 0x000000009f0b7211 */ /* 0x080fe400008f16ff */
[----:B------:R-:W-:Y:S02]  /*2a560*/  LEA.HI.X.SX32 R9, R160, R0, 0x2, P2 ;  /* 0x00000000a0097211 */ /* 0x000fe400010f16ff */
[----:B------:R-:W-:Y:S01]  /*2a570*/  LEA R92, P1, R162, R2, 0x2 ;  /* 0x00000002a25c7211 */ /* 0x000fe200078210ff */
[----:B------:R-:W-:Y:S01]  /*2a580*/  STL.64 [R1+0xb08], R10 ;  /* 0x000b080a01007387 */ /* 0x000fe20000100a00 */
[----:B------:R-:W-:Y:S01]  /*2a590*/  VIADD R165, R166, UR4 ;  /* 0x00000004a6a57c36 */ /* 0x000fe20008000000 */
[----:B------:R-:W-:Y:S01]  /*2a5a0*/  ULDC UR4, c[0x0][0x248] ;  /* 0x0000920000047ab9 */ /* 0x000fe20000000800 */
[----:B------:R-:W-:Y:S01]  /*2a5b0*/  LEA.HI.X.SX32 R93, R162, R0, 0x2, P1 ;  /* 0x00000000a25d7211 */ /* 0x000fe200008f16ff */
[----:B------:R1:W-:Y:S01]  /*2a5c0*/  STL.64 [R1+0xbf8], R8 ;  /* 0x000bf80801007387 */ /* 0x0003e20000100a00 */
        /* <DEDUP_REMOVED lines=94> */
[----:B------:R1:W-:Y:S02]  /*2abb0*/  STL.64 [R1+0xab8], R94 ;  /* 0x000ab85e01007387 */ /* 0x0003e40000100a00 */
[----:B------:R-:W-:Y:S01]  /*2abc0*/  VIADD R12, R13, UR27 ;  /* 0x0000001b0d0c7c36 */ /* 0x000fe20008000000 */
[----:B------:R-:W-:Y:S01]  /*2abd0*/  ULDC UR27, c[0x0][0x248] ;  /* 0x00009200001b7ab9 */ /* 0x000fe20000000800 */
[----:B------:R3:W-:Y:S02]  /*2abe0*/  STL.64 [R1+0xba8], R92 ;  /* 0x000ba85c01007387 */ /* 0x0007e40000100a00 */
        /* <DEDUP_REMOVED lines=9> */
[----:B------:R-:W-:-:S03]  /*2ac80*/  ULDC UR29, c[0x0][0x248] ;  /* 0x00009200001d7ab9 */ /* 0x000fc60000000800 */
[----:B------:R1:W-:Y:S01]  /*2ac90*/  STL.64 [R1+0xba0], R92 ;  /* 0x000ba05c01007387 */ /* 0x0003e20000100a00 */
[----:B------:R-:W-:Y:S01]  /*2aca0*/  VIADD R9, R10, UR30 ;  /* 0x0000001e0a097c36 */ /* 0x000fe20008000000 */
[----:B------:R-:W-:Y:S01]  /*2acb0*/  LEA.HI.X.SX32 R15, R13, R0, 0x2, P1 ;  /* 0x000000000d0f7211 */ /* 0x000fe200008f16ff */
[----:B------:R-:W-:Y:S02]  /*2acc0*/  ULDC UR30, c[0x0][0x248] ;  /* 0x00009200001e7ab9 */ /* 0x000fe40000000800 */
[----:B------:R-:W-:Y:S01]  /*2acd0*/  VIADD R8, R9, UR31 ;  /* 0x0000001f09087c36 */ /* 0x000fe20008000000 */
[----:B------:R-:W-:Y:S01]  /*2ace0*/  ULDC UR31, c[0x0][0x248] ;  /* 0x00009200001f7ab9 */ /* 0x000fe20000000800 */
[----:B-1----:R-:W-:-:S04]  /*2acf0*/  LEA R92, P2, R12, R2, 0x2 ;  /* 0x000000020c5c7211 */ /* 0x002fc800078410ff */
[----:B------:R-:W-:Y:S02]  /*2ad00*/  LEA.HI.X.SX32 R93, R12, R0, 0x2, P2 ;  /* 0x000000000c5d7211 */ /* 0x000fe400010f16ff */
[C---:B------:R-:W-:Y:S01]  /*2ad10*/  LEA R12, P1, R11.reuse, R2, 0x2 ;  /* 0x000000020b0c7211 */ /* 0x040fe200078210ff */
[----:B------:R1:W-:Y:S01]  /*2ad20*/  STL.64 [R1+0xaa8], R14 ;  /* 0x000aa80e01007387 */ /* 0x0003e20000100a00 */
[----:B------:R-:W-:Y:S01]  /*2ad30*/  VIADD R153, R8, UR32 ;  /* 0x0000002008997c36 */ /* 0x000fe20008000000 */
[----:B------:R-:W-:Y:S01]  /*2ad40*/  ULDC UR32, c[0x0][0x248] ;  /* 0x0000920000207ab9 */ /* 0x000fe20000000800 */
[----:B------:R-:W-:Y:S01]  /*2ad50*/  LEA.HI.X.SX32 R13, R11, R0, 0x2, P1 ;  /* 0x000000000b0d7211 */ /* 0x000fe200008f16ff */
[----:B------:R-:W-:Y:S01]  /*2ad60*/  STL.64 [R1+0xb98], R92 ;  /* 0x000b985c01007387 */ /* 0x000fe20000100a00 */
[----:B------:R-:W-:Y:S01]  /*2ad70*/  VIADD R154, R153, UR33 ;  /* 0x00000021999a7c36 */ /* 0x000fe20008000000 */
[----:B------:R-:W-:Y:S01]  /*2ad80*/  ULDC UR33, c[0x0][0x248] ;  /* 0x0000920000217ab9 */ /* 0x000fe20000000800 */
[C---:B-1----:R-:W-:Y:S01]  /*2ad90*/  LEA R14, P2, R10.reuse, R2, 0x2 ;  /* 0x000000020a0e7211 */ /* 0x042fe200078410ff */
[----:B------:R1:W-:Y:S03]  /*2ada0*/  STL.64 [R1+0xaa0], R12 ;  /* 0x000aa00c01007387 */ /* 0x0003e60000100a00 */
[----:B------:R-:W-:-:S02]  /*2adb0*/  LEA.HI.X.SX32 R15, R10, R0, 0x2, P2 ;  /* 0x000000000a0f7211 */ /* 0x000fc400010f16ff */
[C---:B------:R-:W-:Y:S01]  /*2adc0*/  LEA R10, P1, R9.reuse, R2, 0x2 ;  /* 0x00000002090a7211 */ /* 0x040fe200078210ff */
[----:B------:R-:W-:Y:S01]  /*2add0*/  VIADD R156, R154, UR34 ;  /* 0x000000229a9c7c36 */ /* 0x000fe20008000000 */
[----:B------:R-:W-:Y:S02]  /*2ade0*/  ULDC UR34, c[0x0][0x22c] ;  /* 0x00008b0000227ab9 */ /* 0x000fe40000000800 */
[----:B------:R-:W-:Y:S02]  /*2adf0*/  LEA.HI.X.SX32 R11, R9, R0, 0x2, P1 ;  /* 0x00000000090b7211 */ /* 0x000fe400008f16ff */
[----:B-1----:R-:W-:Y:S01]  /*2ae00*/  LEA R12, P2, R8, R2, 0x2 ;  /* 0x00000002080c7211 */ /* 0x002fe200078410ff */
[----:B------:R-:W-:Y:S01]  /*2ae10*/  VIADD R155, R156, UR35 ;  /* 0x000000239c9b7c36 */ /* 0x000fe20008000000 */
[----:B------:R1:W-:Y:S01]  /*2ae20*/  STL.64 [R1+0xb90], R14 ;  /* 0x000b900e01007387 */ /* 0x0003e20000100a00 */
[----:B------:R-:W-:Y:S01]  /*2ae30*/  IMAD.MOV.U32 R136, RZ, RZ, R140 ;  /* 0x000000ffff887224 */ /* 0x000fe200078e008c */
[----:B------:R-:W-:Y:S01]  /*2ae40*/  LEA.HI.X.SX32 R13, R8, R0, 0x2, P2 ;  /* 0x00000000080d7211 */ /* 0x000fe200010f16ff */
[----:B------:R-:W-:Y:S01]  /*2ae50*/  IMAD.MOV.U32 R131, RZ, RZ, R135 ;  /* 0x000000ffff837224 */ /* 0x000fe200078e0087 */
[----:B------:R-:W-:Y:S01]  /*2ae60*/  LEA R8, P1, R153, R2, 0x2 ;  /* 0x0000000299087211 */ /* 0x000fe200078210ff */
[----:B------:R3:W-:Y:S01]  /*2ae70*/  STL.64 [R1+0xa98], R10 ;  /* 0x000a980a01007387 */ /* 0x0007e20000100a00 */
[----:B------:R-:W-:Y:S01]  /*2ae80*/  VIADD R158, R155, UR36 ;  /* 0x000000249b9e7c36 */ /* 0x000fe20008000000 */
[----:B------:R-:W-:Y:S01]  /*2ae90*/  ULDC UR36, c[0x0][0x22c] ;  /* 0x00008b0000247ab9 */ /* 0x000fe20000000800 */
[----:B------:R-:W-:Y:S01]  /*2aea0*/  LEA.HI.X.SX32 R9, R153, R0, 0x2, P1 ;  /* 0x0000000099097211 */ /* 0x000fe200008f16ff */
[----:B------:R-:W-:Y:S01]  /*2aeb0*/  STL.64 [R1+0xb88], R12 ;  /* 0x000b880c01007387 */ /* 0x000fe20000100a00 */
[----:B------:R-:W-:Y:S01]  /*2aec0*/  IMAD.MOV.U32 R134, RZ, RZ, R138 ;  /* 0x000000ffff867224 */ /* 0x000fe200078e008a */
[----:B------:R-:W-:Y:S01]  /*2aed0*/  ULDC UR35, c[0x0][0x22c] ;  /* 0x00008b0000237ab9 */ /* 0x000fe20000000800 */
[----:B-1----:R-:W-:-:S02]  /*2aee0*/  LEA R14, P1, R156, R2, 0x2 ;  /* 0x000000029c0e7211 */ /* 0x002fc400078210ff */
[----:B---3--:R-:W-:Y:S01]  /*2aef0*/  LEA R10, P2, R154, R2, 0x2 ;  /* 0x000000029a0a7211 */ /* 0x008fe200078410ff */
[----:B------:R1:W-:Y:S01]  /*2af00*/  STL.64 [R1+0xa90], R8 ;  /* 0x000a900801007387 */ /* 0x0003e20000100a00 */
[-C--:B------:R-:W-:Y:S02]  /*2af10*/  LEA.HI.X.SX32 R15, R156, R0.reuse, 0x2, P1 ;  /* 0x000000009c0f7211 */ /* 0x080fe400008f16ff */
[----:B------:R-:W-:Y:S01]  /*2af20*/  LEA.HI.X.SX32 R11, R154, R0, 0x2, P2 ;  /* 0x000000009a0b7211 */ /* 0x000fe200010f16ff */
[C---:B------:R-:W-:Y:S01]  /*2af30*/  VIADD R157, R158.reuse, UR37 ;  /* 0x000000259e9d7c36 */ /* 0x040fe20008000000 */
[-C--:B------:R-:W-:Y:S01]  /*2af40*/  LEA R92, P1, R158, R2.reuse, 0x2 ;  /* 0x000000029e5c7211 */ /* 0x080fe200078210ff */
[----:B------:R-:W-:Y:S01]  /*2af50*/  IMAD.MOV.U32 R137, RZ, RZ, R141 ;  /* 0x000000ffff897224 */ /* 0x000fe200078e008d */
[----:B------:R-:W-:Y:S01]  /*2af60*/  ULDC UR37, c[0x0][0x22c] ;  /* 0x00008b0000257ab9 */ /* 0x000fe20000000800 */
[----:B------:R-:W-:Y:S01]  /*2af70*/  STL.64 [R1+0xa88], R10 ;  /* 0x000a880a01007387 */ /* 0x000fe20000100a00 */
[----:B-1----:R-:W-:-:S03]  /*2af80*/  LEA R8, P2, R155, R2, 0x2 ;  /* 0x000000029b087211 */ /* 0x002fc600078410ff */
[----:B------:R1:W-:Y:S01]  /*2af90*/  STL.64 [R1+0xa80], R14 ;  /* 0x000a800e01007387 */ /* 0x0003e20000100a00 */
[-C--:B------:R-:W-:Y:S01]  /*2afa0*/  LEA.HI.X.SX32 R9, R155, R0.reuse, 0x2, P2 ;  /* 0x000000009b097211 */ /* 0x080fe200010f16ff */
[C---:B------:R-:W-:Y:S01]  /*2afb0*/  VIADD R161, R157.reuse, UR38 ;  /* 0x000000269da17c36 */ /* 0x040fe20008000000 */
[----:B------:R-:W-:Y:S01]  /*2afc0*/  LEA.HI.X.SX32 R93, R158, R0, 0x2, P1 ;  /* 0x000000009e5d7211 */ /* 0x000fe200008f16ff */
[----:B------:R-:W-:Y:S01]  /*2afd0*/  IMAD.MOV.U32 R140, RZ, RZ, R144 ;  /* 0x000000ffff8c7224 */ /* 0x000fe200078e0090 */
[----:B------:R-:W-:Y:S01]  /*2afe0*/  ULDC UR38, c[0x0][0x22c] ;  /* 0x00008b0000267ab9 */ /* 0x000fe20000000800 */
[----:B-1----:R-:W-:Y:S01]  /*2aff0*/  LEA R14, P2, R157, R2, 0x2 ;  /* 0x000000029d0e7211 */ /* 0x002fe200078410ff */
[----:B------:R-:W-:Y:S01]  /*2b000*/  VIADD R162, R161, UR39 ;  /* 0x00000027a1a27c36 */ /* 0x000fe20008000000 */
[----:B------:R-:W-:Y:S01]  /*2b010*/  STL.64 [R1+0xa78], R8 ;  /* 0x000a780801007387 */ /* 0x000fe20000100a00 */
[----:B------:R-:W-:Y:S01]  /*2b020*/  IMAD.MOV.U32 R135, RZ, RZ, R139 ;  /* 0x000000ffff877224 */ /* 0x000fe200078e008b */
[----:B------:R-:W-:Y:S01]  /*2b030*/  LEA.HI.X.SX32 R15, R157, R0, 0x2, P2 ;  /* 0x000000009d0f7211 */ /* 0x000fe200010f16ff */
[----:B------:R-:W-:Y:S01]  /*2b040*/  IMAD.MOV.U32 R138, RZ, RZ, R142 ;  /* 0x000000ffff8a7224 */ /* 0x000fe200078e008e */
[----:B------:R1:W-:Y:S01]  /*2b050*/  STL.64 [R1+0xa70], R92 ;  /* 0x000a705c01007387 */ /* 0x0003e20000100a00 */
[C---:B------:R-:W-:Y:S01]  /*2b060*/  VIADD R171, R162.reuse, UR40 ;  /* 0x00000028a2ab7c36 */ /* 0x040fe20008000000 */
[----:B------:R-:W-:Y:S01]  /*2b070*/  ULDC UR40, c[0x0][0x22c] ;  /* 0x00008b0000287ab9 */ /* 0x000fe20000000800 */
[----:B------:R-:W-:Y:S01]  /*2b080*/  IMAD.MOV.U32 R141, RZ, RZ, R145 ;  /* 0x000000ffff8d7224 */ /* 0x000fe200078e0091 */
[----:B------:R3:W-:Y:S01]  /*2b090*/  STL.64 [R1+0xa68], R14 ;  /* 0x000a680e01007387 */ /* 0x0007e20000100a00 */
[----:B------:R-:W-:Y:S01]  /*2b0a0*/  VIADD R167, R171, UR41 ;  /* 0x00000029aba77c36 */ /* 0x000fe20008000000 */
[----:B------:R-:W-:Y:S01]  /*2b0b0*/  ULDC UR41, c[0x0][0x22c] ;  /* 0x00008b0000297ab9 */ /* 0x000fe20000000800 */
[----:B------:R-:W-:Y:S01]  /*2b0c0*/  IMAD.MOV.U32 R144, RZ, RZ, R148 ;  /* 0x000000ffff907224 */ /* 0x000fe200078e0094 */
[----:B------:R-:W-:Y:S01]  /*2b0d0*/  ULDC UR39, c[0x0][0x22c] ;  /* 0x00008b0000277ab9 */ /* 0x000fe20000000800 */
[----:B-1----:R-:W-:-:S02]  /*2b0e0*/  LEA R92, P2, R162, R2, 0x2 ;  /* 0x00000002a25c7211 */ /* 0x002fc400078410ff */
[C---:B---3--:R-:W-:Y:S02]  /*2b0f0*/  LEA R14, P1, R161.reuse, R2, 0x2 ;  /* 0x00000002a10e7211 */ /* 0x048fe400078210ff */
[-C--:B------:R-:W-:Y:S02]  /*2b100*/  LEA.HI.X.SX32 R93, R162, R0.reuse, 0x2, P2 ;  /* 0x00000000a25d7211 */ /* 0x080fe400010f16ff */
[----:B------:R-:W-:Y:S02]  /*2b110*/  LEA.HI.X.SX32 R15, R161, R0, 0x2, P1 ;  /* 0x00000000a10f7211 */ /* 0x000fe400008f16ff */
[----:B------:R-:W-:-:S03]  /*2b120*/  LEA R94, P1, R171, R2, 0x2 ;  /* 0x00000002ab5e7211 */ /* 0x000fc600078210ff */
[----:B------:R-:W-:Y:S01]  /*2b130*/  STL.64 [R1+0xa60], R14 ;  /* 0x000a600e01007387 */ /* 0x000fe20000100a00 */
[----:B------:R-:W-:Y:S01]  /*2b140*/  VIADD R170, R167, UR42 ;  /* 0x0000002aa7aa7c36 */ /* 0x000fe20008000000 */
[----:B------:R-:W-:Y:S01]  /*2b150*/  LEA.HI.X.SX32 R95, R171, R0, 0x2, P1 ;  /* 0x00000000ab5f7211 */ /* 0x000fe200008f16ff */
[----:B------:R-:W-:Y:S01]  /*2b160*/  IMAD.MOV.U32 R139, RZ, RZ, R143 ;  /* 0x000000ffff8b7224 */ /* 0x000fe200078e008f */
[----:B------:R1:W-:Y:S01]  /*2b170*/  STL.64 [R1+0xa58], R92 ;  /* 0x000a585c01007387 */ /* 0x0003e20000100a00 */
[----:B------:R-:W-:Y:S01]  /*2b180*/  VIADD R169, R170, UR43 ;  /* 0x0000002baaa97c36 */ /* 0x000fe20008000000 */
[----:B------:R-:W-:Y:S01]  /*2b190*/  ULDC UR43, c[0x0][0x22c] ;  /* 0x00008b00002b7ab9 */ /* 0x000fe20000000800 */
[----:B------:R-:W-:Y:S01]  /*2b1a0*/  IMAD.MOV.U32 R142, RZ, RZ, R146 ;  /* 0x000000ffff8e7224 */ /* 0x000fe200078e0092 */
[----:B------:R3:W-:Y:S01]  /*2b1b0*/  STL.64 [R1+0xa50], R94 ;  /* 0x000a505e01007387 */ /* 0x0007e20000100a00 */
[----:B------:R-:W-:Y:S01]  /*2b1c0*/  IMAD.MOV.U32 R145, RZ, RZ, R149 ;  /* 0x000000ffff917224 */ /* 0x000fe200078e0095 */
[----:B------:R-:W-:Y:S01]  /*2b1d0*/  ULDC UR42, c[0x0][0x22c] ;  /* 0x00008b00002a7ab9 */ /* 0x000fe20000000800 */
[----:B-1----:R-:W-:-:S04]  /*2b1e0*/  LEA R92, P2, R167, R2, 0x2 ;  /* 0x00000002a75c7211 */ /* 0x002fc800078410ff */
[----:B------:R-:W-:Y:S02]  /*2b1f0*/  LEA.HI.X.SX32 R93, R167, R0, 0x2, P2 ;  /* 0x00000000a75d7211 */ /* 0x000fe400010f16ff */
[C---:B---3--:R-:W-:Y:S01]  /*2b200*/  LEA R94, P1, R170.reuse, R2, 0x2 ;  /* 0x00000002aa5e7211 */ /* 0x048fe200078210ff */
        /* <DEDUP_REMOVED lines=9> */
[----:B------:R-:W-:Y:S01]  /*2b2a0*/  VIADD R165, R168, UR46 ;  /* 0x0000002ea8a57c36 */ /* 0x000fe20008000000 */
        /* <DEDUP_REMOVED lines=59> */
[----:B------:R-:W-:Y:S01]  /*2b660*/  LEA R10, P2, R14, R2, 0x2 ;  /* 0x000000020e0a7211 */ /* 0x000fe200078410ff */
[----:B------:R-:W-:Y:S02]  /*2b670*/  ULDC UR13, c[0x0][0x248] ;  /* 0x00009200000d7ab9 */ /* 0x000fe40000000800 */
[----:B------:R-:W-:Y:S04]  /*2b680*/  STL.64 [R1+0x9e0], R92 ;  /* 0x0009e05c01007387 */ /* 0x000fe80000100a00 */
[----:B------:R1:W-:Y:S01]  /*2b690*/  STL.64 [R1+0x9d8], R12 ;  /* 0x0009d80c01007387 */ /* 0x0003e20000100a00 */
[----:B------:R-:W-:Y:S01]  /*2b6a0*/  VIADD R15, R152, UR14 ;  /* 0x0000000e980f7c36 */ /* 0x000fe20008000000 */
[----:B------:R-:W-:Y:S01]  /*2b6b0*/  LEA.HI.X.SX32 R11, R14, R0, 0x2, P2 ;  /* 0x000000000e0b7211 */ /* 0x000fe200010f16ff */
[----:B------:R-:W-:Y:S01]  /*2b6c0*/  ULDC UR14, c[0x0][0x248] ;  /* 0x00009200000e7ab9 */ /* 0x000fe20000000800 */
[----:B-1----:R-:W-:-:S04]  /*2b6d0*/  LEA R12, P1, R8, R2, 0x2 ;  /* 0x00000002080c7211 */ /* 0x002fc800078210ff */
[----:B------:R-:W-:Y:S01]  /*2b6e0*/  LEA.HI.X.SX32 R13, R8, R0, 0x2, P1 ;  /* 0x00000000080d7211 */ /* 0x000fe200008f16ff */
[C---:B------:R-:W-:Y:S01]  /*2b6f0*/  VIADD R155, R15.reuse, UR15 ;  /* 0x0000000f0f9b7c36 */ /* 0x040fe20008000000 */
[----:B------:R-:W-:Y:S01]  /*2b700*/  LEA R8, P2, R15, R2, 0x2 ;  /* 0x000000020f087211 */ /* 0x000fe200078410ff */
[----:B------:R-:W-:Y:S02]  /*2b710*/  ULDC UR15, c[0x0][0x248] ;  /* 0x00009200000f7ab9 */ /* 0x000fe40000000800 */
[----:B------:R-:W-:Y:S01]  /*2b720*/  STL.64 [R1+0x9d0], R12 ;  /* 0x0009d00c01007387 */ /* 0x000fe20000100a00 */
[----:B------:R-:W-:Y:S01]  /*2b730*/  VIADD R154, R155, UR16 ;  /* 0x000000109b9a7c36 */ /* 0x000fe20008000000 */
[----:B------:R-:W-:Y:S01]  /*2b740*/  LEA.HI.X.SX32 R9, R15, R0, 0x2, P2 ;  /* 0x000000000f097211 */ /* 0x000fe200010f16ff */
[----:B------:R-:W-:Y:S01]  /*2b750*/  ULDC UR16, c[0x0][0x248] ;  /* 0x0000920000107ab9 */ /* 0x000fe20000000800 */
[----:B------:R1:W-:Y:S01]  /*2b760*/  STL.64 [R1+0x9c8], R10 ;  /* 0x0009c80a01007387 */ /* 0x0003e20000100a00 */
[----:B------:R-:W-:Y:S01]  /*2b770*/  VIADD R156, R154, UR17 ;  /* 0x000000119a9c7c36 */ /* 0x000fe20008000000 */
[----:B------:R-:W-:Y:S01]  /*2b780*/  ULDC UR17, c[0x0][0x248] ;  /* 0x0000920000117ab9 */ /* 0x000fe20000000800 */
[----:B-1----:R-:W-:-:S04]  /*2b790*/  LEA R10, P1, R152, R2, 0x2 ;  /* 0x00000002980a7211 */ /* 0x002fc800078210ff */
[----:B------:R-:W-:Y:S02]  /*2b7a0*/  LEA.HI.X.SX32 R11, R152, R0, 0x2, P1 ;  /* 0x00000000980b7211 */ /* 0x000fe400008f16ff */
[C---:B------:R-:W-:Y:S01]  /*2b7b0*/  LEA R14, P1, R155.reuse, R2, 0x2 ;  /* 0x000000029b0e7211 */ /* 0x040fe200078210ff */
[----:B------:R-:W-:Y:S01]  /*2b7c0*/  VIADD R157, R156, UR18 ;  /* 0x000000129c9d7c36 */ /* 0x000fe20008000000 */
[----:B------:R-:W-:Y:S01]  /*2b7d0*/  ULDC UR18, c[0x0][0x248] ;  /* 0x0000920000127ab9 */ /* 0x000fe20000000800 */
[----:B------:R-:W-:Y:S01]  /*2b7e0*/  STL.64 [R1+0x9c0], R10 ;  /* 0x0009c00a01007387 */ /* 0x000fe20000100a00 */
[----:B------:R-:W-:-:S03]  /*2b7f0*/  LEA.HI.X.SX32 R15, R155, R0, 0x2, P1 ;  /* 0x000000009b0f7211 */ /* 0x000fc600008f16ff */
[----:B------:R1:W-:Y:S01]  /*2b800*/  STL.64 [R1+0x9b8], R8 ;  /* 0x0009b80801007387 */ /* 0x0003e20000100a00 */
[C---:B------:R-:W-:Y:S01]  /*2b810*/  LEA R92, P1, R156.reuse, R2, 0x2 ;  /* 0x000000029c5c7211 */ /* 0x040fe200078210ff */
[----:B------:R-:W-:Y:S01]  /*2b820*/  VIADD R163, R157, UR19 ;  /* 0x000000139da37c36 */ /* 0x000fe20008000000 */
[----:B------:R-:W-:Y:S01]  /*2b830*/  ULDC UR19, c[0x0][0x248] ;  /* 0x0000920000137ab9 */ /* 0x000fe20000000800 */
[----:B------:R3:W-:Y:S01]  /*2b840*/  STL.64 [R1+0x9b0], R14 ;  /* 0x0009b00e01007387 */ /* 0x0007e20000100a00 */
[----:B------:R-:W-:Y:S01]  /*2b850*/  LEA.HI.X.SX32 R93, R156, R0, 0x2, P1 ;  /* 0x000000009c5d7211 */ /* 0x000fe200008f16ff */
[----:B------:R-:W-:Y:S01]  /*2b860*/  VIADD R162, R163, UR20 ;  /* 0x00000014a3a27c36 */ /* 0x000fe20008000000 */
[----:B-1----:R-:W-:Y:S01]  /*2b870*/  LEA R8, P2, R154, R2, 0x2 ;  /* 0x000000029a087211 */ /* 0x002fe200078410ff */
[----:B------:R-:W-:-:S03]  /*2b880*/  ULDC UR20, c[0x0][0x248] ;  /* 0x0000920000147ab9 */ /* 0x000fc60000000800 */
[----:B------:R-:W-:Y:S02]  /*2b890*/  LEA.HI.X.SX32 R9, R154, R0, 0x2, P2 ;  /* 0x000000009a097211 */ /* 0x000fe400010f16ff */
[-C--:B---3--:R-:W-:Y:S02]  /*2b8a0*/  LEA R14, P2, R157, R2.reuse, 0x2 ;  /* 0x000000029d0e7211 */ /* 0x088fe400078410ff */
[----:B------:R-:W-:Y:S01]  /*2b8b0*/  LEA R94, P1, R163, R2, 0x2 ;  /* 0x00000002a35e7211 */ /* 0x000fe200078210ff */
[----:B------:R-:W-:Y:S01]  /*2b8c0*/  STL.64 [R1+0x9a8], R8 ;  /* 0x0009a80801007387 */ /* 0x000fe20000100a00 */
[-C--:B------:R-:W-:Y:S01]  /*2b8d0*/  LEA.HI.X.SX32 R15, R157, R0.reuse, 0x2, P2 ;  /* 0x000000009d0f7211 */ /* 0x080fe200010f16ff */
[----:B------:R-:W-:Y:S01]  /*2b8e0*/  VIADD R164, R162, UR21 ;  /* 0x00000015a2a47c36 */ /* 0x000fe20008000000 */
[----:B------:R-:W-:Y:S01]  /*2b8f0*/  LEA.HI.X.SX32 R95, R163, R0, 0x2, P1 ;  /* 0x00000000a35f7211 */ /* 0x000fe200008f16ff */
[----:B------:R1:W-:Y:S01]  /*2b900*/  STL.64 [R1+0x9a0], R92 ;  /* 0x0009a05c01007387 */ /* 0x0003e20000100a00 */
[----:B------:R-:W-:Y:S01]  /*2b910*/  ULDC UR21, c[0x0][0x248] ;  /* 0x0000920000157ab9 */ /* 0x000fe20000000800 */
[----:B------:R-:W-:Y:S01]  /*2b920*/  VIADD R161, R164, UR22 ;  /* 0x00000016a4a17c36 */ /* 0x000fe20008000000 */
[----:B------:R-:W-:Y:S01]  /*2b930*/  ULDC UR22, c[0x0][0x248] ;  /* 0x0000920000167ab9 */ /* 0x000fe20000000800 */
[----:B------:R-:W-:Y:S01]  /*2b940*/  STL.64 [R1+0x998], R14 ;  /* 0x0009980e01007387 */ /* 0x000fe20000100a00 */
        /* <DEDUP_REMOVED lines=29> */
[----:B---3--:R-:W-:Y:S02]  /*2bb20*/  LEA R92, P2, R153, R2, 0x2 ;  /* 0x00000002995c7211 */ /* 0x008fe400078410ff */
        /* <DEDUP_REMOVED lines=15> */
[----:B------:R-:W-:Y:S01]  /*2bc20*/  IMAD.MOV.U32 R148, RZ, RZ, R23 ;  /* 0x000000ffff947224 */ /* 0x000fe200078e0017 */
[----:B------:R-:W-:Y:S01]  /*2bc30*/  ULDC UR31, c[0x0][0x22c] ;  /* 0x00008b00001f7ab9 */ /* 0x000fe20000000800 */
[----:B------:R-:W-:Y:S01]  /*2bc40*/  VIADD R8, R9, UR32 ;  /* 0x0000002009087c36 */ /* 0x000fe20008000000 */
[----:B------:R1:W-:Y:S01]  /*2bc50*/  STL.64 [R1+0x940], R92 ;  /* 0x0009405c01007387 */ /* 0x0003e20000100a00 */
[----:B------:R-:W-:Y:S01]  /*2bc60*/  LEA.HI.X.SX32 R13, R11, R0, 0x2, P1 ;  /* 0x000000000b0d7211 */ /* 0x000fe200008f16ff */
[----:B------:R-:W-:Y:S01]  /*2bc70*/  IMAD.MOV.U32 R143, RZ, RZ, R147 ;  /* 0x000000ffff8f7224 */ /* 0x000fe200078e0093 */
        /* <DEDUP_REMOVED lines=22> */
[----:B------:R-:W-:Y:S01]  /*2bde0*/  STL.64 [R1+0x910], R8 ;  /* 0x0009100801007387 */ /* 0x000fe20000100a00 */
[----:B------:R-:W-:Y:S01]  /*2bdf0*/  ULDC UR8, c[0x0][0x248] ;  /* 0x0000920000087ab9 */ /* 0x000fe20000000800 */
[----:B-1----:R-:W-:-:S04]  /*2be00*/  LEA R12, P2, R14, R2, 0x2 ;  /* 0x000000020e0c7211 */ /* 0x002fc800078410ff */
[----:B------:R-:W-:Y:S02]  /*2be10*/  LEA.HI.X.SX32 R13, R14, R0, 0x2, P2 ;  /* 0x000000000e0d7211 */ /* 0x000fe400010f16ff */
[----:B------:R-:W-:Y:S01]  /*2be20*/  LEA R14, P1, R154, R2, 0x2 ;  /* 0x000000029a0e7211 */ /* 0x000fe200078210ff */
[----:B------:R-:W-:Y:S01]  /*2be30*/  VIADD R157, R160, UR9 ;  /* 0x00000009a09d7c36 */ /* 0x000fe20008000000 */
[----:B------:R-:W-:Y:S01]  /*2be40*/  ULDC UR9, c[0x0][0x248] ;  /* 0x0000920000097ab9 */ /* 0x000fe20000000800 */
[----:B------:R1:W-:Y:S01]  /*2be50*/  STL.64 [R1+0x908], R12 ;  /* 0x0009080c01007387 */ /* 0x0003e20000100a00 */
[----:B------:R-:W-:Y:S01]  /*2be60*/  LEA.HI.X.SX32 R15, R154, R0, 0x2, P1 ;  /* 0x000000009a0f7211 */ /* 0x000fe200008f16ff */
[----:B------:R-:W-:Y:S01]  /*2be70*/  VIADD R159, R157, UR12 ;  /* 0x0000000c9d9f7c36 */ /* 0x000fe20008000000 */
[C---:B------:R-:W-:Y:S01]  /*2be80*/  LEA R92, P1, R160.reuse, R2, 0x2 ;  /* 0x00000002a05c7211 */ /* 0x040fe200078210ff */
[----:B------:R-:W-:Y:S02]  /*2be90*/  ULDC UR12, c[0x0][0x248] ;  /* 0x00009200000c7ab9 */ /* 0x000fe40000000800 */
[----:B------:R3:W-:Y:S01]  /*2bea0*/  STL.64 [R1+0x900], R14 ;  /* 0x0009000e01007387 */ /* 0x0007e20000100a00 */
[----:B------:R-:W-:-:S02]  /*2beb0*/  LEA.HI.X.SX32 R93, R160, R0, 0x2, P1 ;  /* 0x00000000a05d7211 */ /* 0x000fc400008f16ff */
[CC--:B-1----:R-:W-:Y:S01]  /*2bec0*/  LEA R12, P2, R156.reuse, R2.reuse, 0x2 ;  /* 0x000000029c0c7211 */ /* 0x0c2fe200078410ff */
[C---:B------:R-:W-:Y:S01]  /*2bed0*/  VIADD R158, R159.reuse, UR13 ;  /* 0x0000000d9f9e7c36 */ /* 0x040fe20008000000 */
[----:B------:R-:W-:Y:S01]  /*2bee0*/  LEA R94, P1, R159, R2, 0x2 ;  /* 0x000000029f5e7211 */ /* 0x000fe200078210ff */
[----:B------:R-:W-:Y:S01]  /*2bef0*/  ULDC UR13, c[0x0][0x248] ;  /* 0x00009200000d7ab9 */ /* 0x000fe20000000800 */
[----:B------:R-:W-:Y:S02]  /*2bf00*/  LEA.HI.X.SX32 R13, R156, R0, 0x2, P2 ;  /* 0x000000009c0d7211 */ /* 0x000fe400010f16ff */
[----:B---3--:R-:W-:-:S03]  /*2bf10*/  LEA R14, P2, R157, R2, 0x2 ;  /* 0x000000029d0e7211 */ /* 0x008fc600078410ff */
[----:B------:R-:W-:Y:S01]  /*2bf20*/  STL.64 [R1+0x8f8], R12 ;  /* 0x0008f80c01007387 */ /* 0x000fe20000100a00 */
[-C--:B------:R-:W-:Y:S01]  /*2bf30*/  LEA.HI.X.SX32 R15, R157, R0.reuse, 0x2, P2 ;  /* 0x000000009d0f7211 */ /* 0x080fe200010f16ff */
[C---:B------:R-:W-:Y:S01]  /*2bf40*/  VIADD R155, R158.reuse, UR14 ;  /* 0x0000000e9e9b7c36 */ /* 0x040fe20008000000 */
        /* <DEDUP_REMOVED lines=107> */
[----:B------:R-:W-:Y:S01]  /*2c600*/  IMAD.MOV.U32 R146, RZ, RZ, R150 ;  /* 0x000000ffff927224 */ /* 0x000fe200078e0096 */
[----:B------:R-:W-:Y:S01]  /*2c610*/  ULDC UR8, c[0x0][0x22c] ;  /* 0x00008b0000087ab9 */ /* 0x000fe20000000800 */
[----:B------:R-:W-:Y:S01]  /*2c620*/  VIADD R153, R154, UR9 ;  /* 0x000000099a997c36 */ /* 0x000fe20008000000 */
[----:B------:R-:W-:Y:S01]  /*2c630*/  ULDC UR9, c[0x0][0x22c] ;  /* 0x00008b0000097ab9 */ /* 0x000fe20000000800 */
[----:B-1----:R-:W-:-:S04]  /*2c640*/  LEA R92, P2, R12, R2, 0x2 ;  /* 0x000000020c5c7211 */ /* 0x002fc800078410ff */
[----:B------:R-:W-:Y:S01]  /*2c650*/  LEA.HI.X.SX32 R93, R12, R0, 0x2, P2 ;  /* 0x000000000c5d7211 */ /* 0x000fe200010f16ff */
[----:B------:R-:W-:Y:S01]  /*2c660*/  STL.64 [R1+0x840], R10 ;  /* 0x0008400a01007387 */ /* 0x000fe20000100a00 */
[----:B------:R-:W-:Y:S01]  /*2c670*/  VIADD R152, R153, UR12 ;  /* 0x0000000c99987c36 */ /* 0x000fe20008000000 */
[----:B------:R-:W-:Y:S01]  /*2c680*/  LEA R8, P2, R14, R2, 0x2 ;  /* 0x000000020e087211 */ /* 0x000fe200078410ff */
[----:B------:R-:W-:Y:S01]  /*2c690*/  IMAD.MOV.U32 R149, RZ, RZ, R22 ;  /* 0x000000ffff957224 */ /* 0x000fe200078e0016 */
[----:B------:R1:W-:Y:S01]  /*2c6a0*/  STL.64 [R1+0x838], R92 ;  /* 0x0008385c01007387 */ /* 0x0003e20000100a00 */
[----:B------:R-:W-:Y:S01]  /*2c6b0*/  VIADD R13, R152, UR4 ;  /* 0x00000004980d7c36 */ /* 0x000fe20008000000 */
[----:B------:R-:W-:Y:S01]  /*2c6c0*/  LEA.HI.X.SX32 R9, R14, R0, 0x2, P2 ;  /* 0x000000000e097211 */ /* 0x000fe200010f16ff */
[----:B------:R-:W-:Y:S01]  /*2c6d0*/  ULDC UR4, c[0x0][0x248] ;  /* 0x0000920000047ab9 */ /* 0x000fe20000000800 */
[----:B------:R-:W-:Y:S01]  /*2c6e0*/  IMAD.MOV.U32 R147, RZ, RZ, R151 ;  /* 0x000000ffff937224 */ /* 0x000fe200078e0097 */
[----:B------:R-:W-:Y:S01]  /*2c6f0*/  ULDC UR12, c[0x0][0x22c] ;  /* 0x00008b00000c7ab9 */ /* 0x000fe20000000800 */
[----:B-1----:R-:W-:-:S04]  /*2c700*/  LEA R92, P1, R15, R2, 0x2 ;  /* 0x000000020f5c7211 */ /* 0x002fc800078210ff */
[----:B------:R-:W-:Y:S01]  /*2c710*/  LEA.HI.X.SX32 R93, R15, R0, 0x2, P1 ;  /* 0x000000000f5d7211 */ /* 0x000fe200008f16ff */
[----:B------:R-:W-:Y:S01]  /*2c720*/  VIADD R11, R13, UR6 ;  /* 0x000000060d0b7c36 */ /* 0x000fe20008000000 */
[C---:B------:R-:W-:Y:S01]  /*2c730*/  LEA R14, P1, R154.reuse, R2, 0x2 ;  /* 0x000000029a0e7211 */ /* 0x040fe200078210ff */
[----:B------:R-:W-:Y:S02]  /*2c740*/  ULDC UR6, c[0x0][0x248] ;  /* 0x0000920000067ab9 */ /* 0x000fe40000000800 */
[----:B------:R1:W-:Y:S01]  /*2c750*/  STL.64 [R1+0x830], R92 ;  /* 0x0008305c01007387 */ /* 0x0003e20000100a00 */
[----:B------:R-:W-:Y:S01]  /*2c760*/  VIADD R10, R11, UR7 ;  /* 0x000000070b0a7c36 */ /* 0x000fe20008000000 */
[----:B------:R-:W-:Y:S01]  /*2c770*/  LEA.HI.X.SX32 R15, R154, R0, 0x2, P1 ;  /* 0x000000009a0f7211 */ /* 0x000fe200008f16ff */
[----:B------:R-:W-:Y:S01]  /*2c780*/  IMAD.MOV.U32 R150, RZ, RZ, R21 ;  /* 0x000000ffff967224 */ /* 0x000fe200078e0015 */
[----:B------:R3:W-:Y:S01]  /*2c790*/  STL.64 [R1+0x828], R8 ;  /* 0x0008280801007387 */ /* 0x0007e20000100a00 */
[----:B--2---:R-:W-:Y:S01]  /*2c7a0*/  IMAD.MOV.U32 R151, RZ, RZ, R16 ;  /* 0x000000ffff977224 */ /* 0x004fe200078e0010 */
[----:B------:R-:W-:Y:S01]  /*2c7b0*/  ULDC UR7, c[0x0][0x22c] ;  /* 0x00008b0000077ab9 */ /* 0x000fe20000000800 */
[----:B-1----:R-:W-:-:S04]  /*2c7c0*/  LEA R92, P2, R153, R2, 0x2 ;  /* 0x00000002995c7211 */ /* 0x002fc800078410ff */
[----:B------:R-:W-:Y:S01]  /*2c7d0*/  LEA.HI.X.SX32 R93, R153, R0, 0x2, P2 ;  /* 0x00000000995d7211 */ /* 0x000fe200010f16ff */
[----:B---3--:R-:W-:Y:S01]  /*2c7e0*/  VIADD R9, R10, UR4 ;  /* 0x000000040a097c36 */ /* 0x008fe20008000000 */
[----:B------:R-:W-:Y:S01]  /*2c7f0*/  STL.64 [R1+0x820], R14 ;  /* 0x0008200e01007387 */ /* 0x000fe20000100a00 */
[----:B------:R-:W-:-:S03]  /*2c800*/  ULDC UR4, c[0x0][0x248] ;  /* 0x0000920000047ab9 */ /* 0x000fc60000000800 */
[----:B------:R1:W-:Y:S01]  /*2c810*/  STL.64 [R1+0x818], R92 ;  /* 0x0008185c01007387 */ /* 0x0003e20000100a00 */
[----:B------:R-:W-:Y:S01]  /*2c820*/  VIADD R8, R9, UR6 ;  /* 0x0000000609087c36 */ /* 0x000fe20008000000 */
[CC--:B------:R-:W-:Y:S01]  /*2c830*/  LEA R94, P2, R13.reuse, R2.reuse, 0x2 ;  /* 0x000000020d5e7211 */ /* 0x0c0fe200078410ff */
[----:B------:R-:W-:Y:S01]  /*2c840*/  IMAD.MOV.U32 R119, RZ, RZ, R127 ;  /* 0x000000ffff777224 */ /* 0x000fe200078e007f */
[----:B------:R-:W-:Y:S01]  /*2c850*/  ULDC UR6, c[0x0][0x22c] ;  /* 0x00008b0000067ab9 */ /* 0x000fe20000000800 */
[----:B------:R-:W-:Y:S01]  /*2c860*/  VIADD R12, R8, UR4 ;  /* 0x00000004080c7c36 */ /* 0x000fe20008000000 */
[----:B-1----:R-:W-:Y:S01]  /*2c870*/  LEA R92, P1, R152, R2, 0x2 ;  /* 0x00000002985c7211 */ /* 0x002fe200078210ff */
[----:B------:R-:W-:Y:S01]  /*2c880*/  VIADD R14, R6, 0x6 ;  /* 0x00000006060e7836 */ /* 0x000fe20000000000 */
[-C--:B------:R-:W-:Y:S01]  /*2c890*/  LEA.HI.X.SX32 R95, R13, R0.reuse, 0x2, P2 ;  /* 0x000000000d5f7211 */ /* 0x080fe200010f16ff */
[----:B------:R-:W-:Y:S01]  /*2c8a0*/  ULDC UR4, c[0x0][0x22c] ;  /* 0x00008b0000047ab9 */ /* 0x000fe20000000800 */
[----:B------:R-:W-:-:S05]  /*2c8b0*/  LEA.HI.X.SX32 R93, R152, R0, 0x2, P1 ;  /* 0x00000000985d7211 */ /* 0x000fca00008f16ff */
[----:B------:R1:W-:Y:S04]  /*2c8c0*/  STL.64 [R1+0x810], R92 ;  /* 0x0008105c01007387 */ /* 0x0003e80000100a00 */
[----:B------:R2:W-:Y:S01]  /*2c8d0*/  STL.64 [R1+0x808], R94 ;  /* 0x0008085e01007387 */ /* 0x0005e20000100a00 */
[----:B-1----:R-:W-:-:S04]  /*2c8e0*/  LEA R92, P1, R12, R2, 0x2 ;  /* 0x000000020c5c7211 */ /* 0x002fc800078210ff */
[----:B------:R-:W-:Y:S02]  /*2c8f0*/  LEA.HI.X.SX32 R93, R12, R0, 0x2, P1 ;  /* 0x000000000c5d7211 */ /* 0x000fe400008f16ff */
[----:B--2---:R-:W-:-:S03]  /*2c900*/  LEA R94, P2, R11, R2, 0x2 ;  /* 0x000000020b5e7211 */ /* 0x004fc600078410ff */
[----:B------:R1:W-:Y:S01]  /*2c910*/  STL.64 [R1+0x800], R92 ;  /* 0x0008005c01007387 */ /* 0x0003e20000100a00 */
[----:B------:R-:W-:Y:S02]  /*2c920*/  LEA.HI.X.SX32 R95, R11, R0, 0x2, P2 ;  /* 0x000000000b5f7211 */ /* 0x000fe400010f16ff */
[----:B-1----:R-:W-:-:S04]  /*2c930*/  LEA R92, P1, R10, R2, 0x2 ;  /* 0x000000020a5c7211 */ /* 0x002fc800078210ff */
[----:B------:R-:W-:Y:S01]  /*2c940*/  LEA.HI.X.SX32 R93, R10, R0, 0x2, P1 ;  /* 0x000000000a5d7211 */ /* 0x000fe200008f16ff */
[----:B------:R1:W-:Y:S04]  /*2c950*/  STL.64 [R1+0x7f8], R94 ;  /* 0x0007f85e01007387 */ /* 0x0003e80000100a00 */
[----:B------:R2:W-:Y:S01]  /*2c960*/  STL.64 [R1+0x7f0], R92 ;  /* 0x0007f05c01007387 */ /* 0x0005e20000100a00 */
[CC--:B-1----:R-:W-:Y:S02]  /*2c970*/  LEA R94, P2, R9.reuse, R2.reuse, 0x2 ;  /* 0x00000002095e7211 */ /* 0x0c2fe400078410ff */
[----:B--2---:R-:W-:Y:S02]  /*2c980*/  LEA R92, P1, R8, R2, 0x2 ;  /* 0x00000002085c7211 */ /* 0x004fe400078210ff */
[----:B------:R-:W-:-:S02]  /*2c990*/  LEA.HI.X.SX32 R95, R9, R0, 0x2, P2 ;  /* 0x00000000095f7211 */ /* 0x000fc400010f16ff */
[----:B------:R-:W-:Y:S01]  /*2c9a0*/  LEA.HI.X.SX32 R93, R8, R0, 0x2, P1 ;  /* 0x00000000085d7211 */ /* 0x000fe200008f16ff */
[----:B------:R-:W-:Y:S02]  /*2c9b0*/  VIADD R13, R6, 0x5 ;  /* 0x00000005060d7836 */ /* 0x000fe40000000000 */
[----:B------:R-:W-:Y:S01]  /*2c9c0*/  STL.64 [R1+0x7e8], R94 ;  /* 0x0007e85e01007387 */ /* 0x000fe20000100a00 */
[----:B------:R-:W-:Y:S01]  /*2c9d0*/  ISETP.LT.AND P2, PT, R14, UR4, !P0 ;  /* 0x000000040e007c0c */ /* 0x000fe2000c741270 */
[----:B------:R-:W-:Y:S02]  /*2c9e0*/  ULDC UR4, c[0x0][0x22c] ;  /* 0x00008b0000047ab9 */ /* 0x000fe40000000800 */
[----:B------:R-:W-:Y:S04]  /*2c9f0*/  STL.64 [R1+0x7e0], R92 ;  /* 0x0007e05c01007387 */ /* 0x000fe80000100a00 */
[----:B------:R-:W2:Y:S01]  /*2ca00*/  LDL.LU R23, [R1+0x44] ;  /* 0x0000440001177983 */ /* 0x000ea20000300800 */
[----:B------:R-:W-:Y:S01]  /*2ca10*/  ISETP.LT.AND P1, PT, R13, UR4, !P0 ;  /* 0x000000040d007c0c */ /* 0x000fe2000c721270 */
[----:B------:R-:W-:-:S02]  /*2ca20*/  IMAD.MOV.U32 R8, RZ, RZ, R121 ;  /* 0x000000ffff087224 */ /* 0x000fc400078e0079 */
[----:B------:R-:W-:Y:S01]  /*2ca30*/  IMAD.MOV.U32 R10, RZ, RZ, R123 ;  /* 0x000000ffff0a7224 */ /* 0x000fe200078e007b */
[----:B------:R-:W3:Y:S01]  /*2ca40*/  LDL.LU R22, [R1+0x4c] ;  /* 0x00004c0001167983 */ /* 0x000ee20000300800 */
[----:B------:R-:W-:Y:S02]  /*2ca50*/  IMAD.MOV.U32 R9, RZ, RZ, R122 ;  /* 0x000000ffff097224 */ /* 0x000fe400078e007a */
[----:B------:R-:W-:Y:S01]  /*2ca60*/  IMAD.MOV.U32 R11, RZ, RZ, R124 ;  /* 0x000000ffff0b7224 */ /* 0x000fe200078e007c */
[----:B------:R-:W4:Y:S01]  /*2ca70*/  LDL.LU R21, [R1+0x450] ;  /* 0x0004500001157983 */ /* 0x000f220000300800 */
[----:B------:R-:W-:Y:S01]  /*2ca80*/  LOP3.LUT R2, R125, 0x7f, RZ, 0xc0, !PT ;  /* 0x0000007f7d027812 */ /* 0x000fe200078ec0ff */
[----:B------:R-:W-:Y:S02]  /*2ca90*/  IMAD.MOV.U32 R126, RZ, RZ, R134 ;  /* 0x000000ffff7e7224 */ /* 0x000fe400078e0086 */
[----:B------:R-:W-:Y:S01]  /*2caa0*/  IMAD.MOV.U32 R127, RZ, RZ, R135 ;  /* 0x000000ffff7f7224 */ /* 0x000fe200078e0087 */
[----:B------:R-:W4:Y:S01]  /*2cab0*/  LDL.LU R16, [R1+0x458] ;  /* 0x0004580001107983 */ /* 0x000f220000300800 */
[----:B------:R-:W-:Y:S01]  /*2cac0*/  IMAD.MOV.U32 R128, RZ, RZ, R136 ;  /* 0x000000ffff807224 */ /* 0x000fe200078e0088 */
[----:B------:R-:W-:Y:S01]  /*2cad0*/  @P2 LOP3.LUT R3, R3, 0x10, RZ, 0xfc, !PT ;  /* 0x0000001003032812 */ /* 0x000fe200078efcff */
[C---:B------:R-:W-:Y:S01]  /*2cae0*/  VIADD R152, R6.reuse, 0x39 ;  /* 0x0000003906987836 */ /* 0x040fe20000000000 */
[----:B------:R-:W2:Y:S01]  /*2caf0*/  LDL.LU R12, [R1+0x404] ;  /* 0x00040400010c7983 */ /* 0x000ea20000300800 */
[----:B------:R-:W-:Y:S01]  /*2cb00*/  VIADD R153, R6, 0x3a ;  /* 0x0000003a06997836 */ /* 0x000fe20000000000 */
[----:B------:R-:W-:-:S02]  /*2cb10*/  ULDC UR4, c[0x0][0x22c] ;  /* 0x00008b0000047ab9 */ /* 0x000fc40000000800 */
[----:B------:R-:W2:Y:S04]  /*2cb20*/  LDL.LU R13, [R1+0x40c] ;  /* 0x00040c00010d7983 */ /* 0x000ea80000300800 */
[----:B------:R-:W2:Y:S04]  /*2cb30*/  LDL.LU R14, [R1+0x4] ;  /* 0x00000400010e7983 */ /* 0x000ea80000300800 */
[----:B------:R-:W2:Y:S04]  /*2cb40*/  LDL.LU R15, [R1+0xc] ;  /* 0x00000c00010f7983 */ /* 0x000ea80000300800 */
[----:B------:R1:W-:Y:S04]  /*2cb50*/  STSM.16.M88.4 [R4], R8 ;  /* 0x0000000804007844 */ /* 0x0003e80000000200 */
[----:B-1----:R-:W4:Y:S04]  /*2cb60*/  LDL.LU R8, [R1+0x410] ;  /* 0x0004100001087983 */ /* 0x002f280000300800 */
[----:B------:R-:W4:Y:S04]  /*2cb70*/  LDL.LU R9, [R1+0x418] ;  /* 0x0004180001097983 */ /* 0x000f280000300800 */
[----:B------:R-:W4:Y:S04]  /*2cb80*/  LDL.LU R10, [R1+0x10] ;  /* 0x00001000010a7983 */ /* 0x000f280000300800 */
[----:B------:R-:W4:Y:S01]  /*2cb90*/  LDL.LU R11, [R1+0x18] ;  /* 0x00001800010b7983 */ /* 0x000f220000300800 */
[----:B------:R-:W-:Y:S01]  /*2cba0*/  BAR.SYNC.DEFER_BLOCKING 0x0 ;  /* 0x0000000000007b1d */ /* 0x000fe20000010000 */
[----:B------:R-:W-:Y:S01]  /*2cbb0*/  LEA R0, R2, UR5, 0x4 ;  /* 0x0000000502007c11 */ /* 0x000fe2000f8e20ff */
        /* <DEDUP_REMOVED lines=8> */
[----:B------:R-:W-:Y:S01]  /*2cc40*/  LOP3.LUT R3, R3, 0xfffffff7, RZ, 0xc0, !PT ;  /* 0xfffffff703037812 */ /* 0x000fe200078ec0ff */
[----:B------:R-:W-:Y:S01]  /*2cc50*/  VIADD R2, R6, 0x1 ;  /* 0x0000000106027836 */ /* 0x000fe20000000000 */
[----:B------:R-:W-:Y:S01]  /*2cc60*/  ULDC UR5, c[0x0][0x22c] ;  /* 0x00008b0000057ab9 */ /* 0x000fe20000000800 */
[----:B------:R-:W1:Y:S01]  /*2cc70*/  LDS.128 R92, [R0] ;  /* 0x00000000005c7984 */ /* 0x000e620000000c00 */
[----:B------:R-:W-:Y:S01]  /*2cc80*/  BAR.SYNC.DEFER_BLOCKING 0x0 ;  /* 0x0000000000007b1d */ /* 0x000fe20000010000 */
        /* <DEDUP_REMOVED lines=12> */
[----:B-1----:R-:W-:Y:S04]  /*2cd50*/  STL.64 [R1+0x7d0], R92 ;  /* 0x0007d05c01007387 */ /* 0x002fe80000100a00 */
[----:B------:R-:W-:Y:S04]  /*2cd60*/  STL.64 [R1+0x7d8], R94 ;  /* 0x0007d85e01007387 */ /* 0x000fe80000100a00 */
[----:B--2---:R-:W-:Y:S01]  /*2cd70*/  STSM.16.M88.4 [R4], R12 ;  /* 0x0000000c04007844 */ /* 0x004fe20000000200 */
[----:B------:R-:W-:Y:S06]  /*2cd80*/  BAR.SYNC.DEFER_BLOCKING 0x0 ;  /* 0x0000000000007b1d */ /* 0x000fec0000010000 */
[----:B------:R-:W1:Y:S01]  /*2cd90*/  LDS.128 R12, [R0] ;  /* 0x00000000000c7984 */ /* 0x000e620000000c00 */
[----:B------:R-:W-:-:S02]  /*2cda0*/  IMAD.MOV.U32 R144, RZ, RZ, R23 ;  /* 0x000000ffff907224 */ /* 0x000fc400078e0017 */
[----:B---3--:R-:W-:Y:S01]  /*2cdb0*/  IMAD.MOV.U32 R145, RZ, RZ, R22 ;  /* 0x000000ffff917224 */ /* 0x008fe200078e0016 */
[----:B------:R-:W-:Y:S01]  /*2cdc0*/  BAR.SYNC.DEFER_BLOCKING 0x0 ;  /* 0x0000000000007b1d */ /* 0x000fe20000010000 */
[----:B----4-:R-:W-:Y:S02]  /*2cdd0*/  IMAD.MOV.U32 R146, RZ, RZ, R21 ;  /* 0x000000ffff927224 */ /* 0x010fe400078e0015 */
[----:B------:R-:W-:-:S03]  /*2cde0*/  IMAD.MOV.U32 R147, RZ, RZ, R16 ;  /* 0x000000ffff937224 */ /* 0x000fc600078e0010 */
[----:B-1----:R1:W-:Y:S04]  /*2cdf0*/  STL.64 [R1+0x7c0], R12 ;  /* 0x0007c00c01007387 */ /* 0x0023e80000100a00 */
[----:B------:R2:W-:Y:S04]  /*2ce00*/  STL.64 [R1+0x7c8], R14 ;  /* 0x0007c80e01007387 */ /* 0x0005e80000100a00 */
[----:B------:R-:W3:Y:S04]  /*2ce10*/  LDL.LU R148, [R1+0x50] ;  /* 0x0000500001947983 */ /* 0x000ee80000300800 */
[----:B------:R-:W4:Y:S04]  /*2ce20*/  LDL.LU R149, [R1+0x58] ;  /* 0x0000580001957983 */ /* 0x000f280000300800 */
[----:B------:R-:W4:Y:S04]  /*2ce30*/  LDL.LU R150, [R1+0x454] ;  /* 0x0004540001967983 */ /* 0x000f280000300800 */
[----:B------:R-:W4:Y:S04]  /*2ce40*/  LDL.LU R151, [R1+0x45c] ;  /* 0x00045c0001977983 */ /* 0x000f280000300800 */
[----:B------:R-:W4:Y:S04]  /*2ce50*/  LDL.LU R23, [R1+0x54] ;  /* 0x0000540001177983 */ /* 0x000f280000300800 */
[----:B------:R-:W4:Y:S04]  /*2ce60*/  LDL.LU R22, [R1+0x5c] ;  /* 0x00005c0001167983 */ /* 0x000f280000300800 */
[----:B------:R-:W4:Y:S04]  /*2ce70*/  LDL.LU R21, [R1+0x460] ;  /* 0x0004600001157983 */ /* 0x000f280000300800 */
[----:B------:R-:W4:Y:S04]  /*2ce80*/  LDL.LU R16, [R1+0x468] ;  /* 0x0004680001107983 */ /* 0x000f280000300800 */
[----:B------:R2:W-:Y:S01]  /*2ce90*/  STSM.16.M88.4 [R4], R8 ;  /* 0x0000000804007844 */ /* 0x0005e20000000200 */
[----:B------:R-:W-:Y:S01]  /*2cea0*/  BAR.SYNC.DEFER_BLOCKING 0x0 ;  /* 0x0000000000007b1d */ /* 0x000fe20000010000 */
[----:B-1----:R-:W-:-:S02]  /*2ceb0*/  IMAD.MOV.U32 R12, RZ, RZ, R118 ;  /* 0x000000ffff0c7224 */ /* 0x002fc400078e0076 */
[----:B------:R-:W-:-:S03]  /*2cec0*/  IMAD.MOV.U32 R13, RZ, RZ, R119 ;  /* 0x000000ffff0d7224 */ /* 0x000fc600078e0077 */
[----:B------:R-:W1:Y:S01]  /*2ced0*/  LDS.128 R92, [R0] ;  /* 0x00000000005c7984 */ /* 0x000e620000000c00 */
[----:B--2---:R-:W-:Y:S02]  /*2cee0*/  IMAD.MOV.U32 R14, RZ, RZ, R120 ;  /* 0x000000ffff0e7224 */ /* 0x004fe400078e0078 */
[----:B------:R-:W-:Y:S01]  /*2cef0*/  IMAD.MOV.U32 R15, RZ, RZ, R121 ;  /* 0x000000ffff0f7224 */ /* 0x000fe200078e0079 */
[----:B------:R-:W-:Y:S06]  /*2cf00*/  BAR.SYNC.DEFER_BLOCKING 0x0 ;  /* 0x0000000000007b1d */ /* 0x000fec0000010000 */
[----:B------:R-:W-:Y:S02]  /*2cf10*/  STSM.16.M88.4 [R4], R12 ;  /* 0x0000000c04007844 */ /* 0x000fe40000000200 */
[----:B------:R-:W-:Y:S06]  /*2cf20*/  BAR.SYNC.DEFER_BLOCKING 0x0 ;  /* 0x0000000000007b1d */ /* 0x000fec0000010000 */
[----:B------:R-:W2:Y:S01]  /*2cf30*/  LDS.128 R12, [R0] ;  /* 0x00000000000c7984 */ /* 0x000ea20000000c00 */
[----:B------:R-:W-:-:S02]  /*2cf40*/  IMAD.MOV.U32 R10, RZ, RZ, R124 ;  /* 0x000000ffff0a7224 */ /* 0x000fc400078e007c */
[----:B------:R-:W-:Y:S01]  /*2cf50*/  IMAD.MOV.U32 R11, RZ, RZ, R125 ;  /* 0x000000ffff0b7224 */ /* 0x000fe200078e007d */
[----:B-1----:R-:W-:Y:S01]  /*2cf60*/  STL.64 [R1+0x7b0], R92 ;  /* 0x0007b05c01007387 */ /* 0x002fe20000100a00 */
[----:B------:R-:W-:Y:S02]  /*2cf70*/  IMAD.MOV.U32 R124, RZ, RZ, R132 ;  /* 0x000000ffff7c7224 */ /* 0x000fe400078e0084 */
[----:B------:R-:W-:Y:S01]  /*2cf80*/  IMAD.MOV.U32 R118, RZ, RZ, R126 ;  /* 0x000000ffff767224 */ /* 0x000fe200078e007e */
[----:B------:R-:W-:Y:S01]  /*2cf90*/  STL.64 [R1+0x7b8], R94 ;  /* 0x0007b85e01007387 */ /* 0x000fe20000100a00 */
[----:B------:R-:W-:Y:S02]  /*2cfa0*/  IMAD.MOV.U32 R125, RZ, RZ, R133 ;  /* 0x000000ffff7d7224 */ /* 0x000fe400078e0085 */
[----:B------:R-:W-:Y:S01]  /*2cfb0*/  IMAD.MOV.U32 R132, RZ, RZ, R140 ;  /* 0x000000ffff847224 */ /* 0x000fe200078e008c */
[----:B------:R-:W-:Y:S01]  /*2cfc0*/  BAR.SYNC.DEFER_BLOCKING 0x0 ;  /* 0x0000000000007b1d */ /* 0x000fe20000010000 */
        /* <DEDUP_REMOVED lines=12> */
[----:B--2---:R1:W-:Y:S01]  /*2d090*/  STL.64 [R1+0x7a0], R12 ;  /* 0x0007a00c01007387 */ /* 0x0043e20000100a00 */
[----:B------:R-:W-:-:S03]  /*2d0a0*/  IMAD.MOV.U32 R129, RZ, RZ, R137 ;  /* 0x000000ffff817224 */ /* 0x000fc600078e0089 */
[----:B------:R2:W-:Y:S01]  /*2d0b0*/  STL.64 [R1+0x7a8], R14 ;  /* 0x0007a80e01007387 */ /* 0x0005e20000100a00 */
[----:B------:R-:W-:Y:S02]  /*2d0c0*/  IMAD.MOV.U32 R136, RZ, RZ, R144 ;  /* 0x000000ffff887224 */ /* 0x000fe400078e0090 */
[----:B------:R-:W-:Y:S02]  /*2d0d0*/  IMAD.MOV.U32 R123, RZ, RZ, R131 ;  /* 0x000000ffff7b7224 */ /* 0x000fe400078e0083 */
[----:B------:R-:W-:Y:S02]  /*2d0e0*/  IMAD.MOV.U32 R130, RZ, RZ, R138 ;  /* 0x000000ffff827224 */ /* 0x000fe400078e008a */
[----:B------:R-:W-:Y:S02]  /*2d0f0*/  IMAD.MOV.U32 R137, RZ, RZ, R145 ;  /* 0x000000ffff897224 */ /* 0x000fe400078e0091 */
[----:B------:R-:W-:Y:S02]  /*2d100*/  IMAD.MOV.U32 R131, RZ, RZ, R139 ;  /* 0x000000ffff837224 */ /* 0x000fe400078e008b */
[----:B------:R-:W-:-:S02]  /*2d110*/  IMAD.MOV.U32 R138, RZ, RZ, R146 ;  /* 0x000000ffff8a7224 */ /* 0x000fc400078e0092 */
[----:B------:R-:W-:Y:S02]  /*2d120*/  IMAD.MOV.U32 R139, RZ, RZ, R147 ;  /* 0x000000ffff8b7224 */ /* 0x000fe400078e0093 */
[----:B---3--:R-:W-:Y:S02]  /*2d130*/  IMAD.MOV.U32 R140, RZ, RZ, R148 ;  /* 0x000000ffff8c7224 */ /* 0x008fe400078e0094 */
[----:B------:R-:W3:Y:S01]  /*2d140*/  LDL.LU R148, [R1+0x60] ;  /* 0x0000600001947983 */ /* 0x000ee20000300800 */
[----:B----4-:R-:W-:-:S03]  /*2d150*/  IMAD.MOV.U32 R141, RZ, RZ, R149 ;  /* 0x000000ffff8d7224 */ /* 0x010fc600078e0095 */
[----:B------:R-:W4:Y:S01]  /*2d160*/  LDL.LU R149, [R1+0x68] ;  /* 0x0000680001957983 */ /* 0x000f220000300800 */
[----:B------:R-:W-:-:S03]  /*2d170*/  IMAD.MOV.U32 R142, RZ, RZ, R150 ;  /* 0x000000ffff8e7224 */ /* 0x000fc600078e0096 */
        /* <DEDUP_REMOVED lines=10> */
[----:B------:R-:W4:Y:S04]  /*2d220*/  LDL.LU R16, [R1+0x478] ;  /* 0x0004780001107983 */ /* 0x000f280000300800 */
[----:B------:R2:W-:Y:S01]  /*2d230*/  STSM.16.M88.4 [R4], R8 ;  /* 0x0000000804007844 */ /* 0x0005e20000000200 */
[----:B------:R-:W-:Y:S01]  /*2d240*/  BAR.SYNC.DEFER_BLOCKING 0x0 ;  /* 0x0000000000007b1d */ /* 0x000fe20000010000 */
[----:B-1----:R-:W-:Y:S02]  /*2d250*/  IMAD.MOV.U32 R12, RZ, RZ, R118 ;  /* 0x000000ffff0c7224 */ /* 0x002fe400078e0076 */
        /* <DEDUP_REMOVED lines=682> */
[----:B------:R-:W3:Y:S01]  /*2fd00*/  LDL.LU R150, [R1+0x534] ;  /* 0x0005340001967983 */ /* 0x000ee20000300800 */
        /* <DEDUP_REMOVED lines=9> */
[----:B------:R-:W3:Y:S04]  /*2fda0*/  LDL.LU R16, [R1+0x548] ;  /* 0x0005480001107983 */ /* 0x000ee80000300800 */
        /* <DEDUP_REMOVED lines=42> */
[----:B----4-:R-:W-:Y:S02]  /*30050*/  IMAD.MOV.U32 R141, RZ, RZ, R149 ;  /* 0x000000ffff8d7224 */ /* 0x010fe400078e0095 */
[----:B------:R-:W4:Y:S01]  /*30060*/  LDL.LU R149, [R1+0x140] ;  /* 0x0001400001957983 */ /* 0x000f220000300800 */
[----:B---3--:R-:W-:-:S03]  /*30070*/  IMAD.MOV.U32 R143, RZ, RZ, R150 ;  /* 0x000000ffff8f7224 */ /* 0x008fc600078e0096 */
[----:B------:R-:W3:Y:S01]  /*30080*/  LDL.LU R150, [R1+0x148] ;  /* 0x0001480001967983 */ /* 0x000ee20000300800 */
[----:B------:R-:W-:-:S03]  /*30090*/  IMAD.MOV.U32 R144, RZ, RZ, R151 ;  /* 0x000000ffff907224 */ /* 0x000fc600078e0097 */
[----:B------:R-:W3:Y:S01]  /*300a0*/  LDL.LU R151, [R1+0x544] ;  /* 0x0005440001977983 */ /* 0x000ee20000300800 */
[----:B------:R-:W-:-:S03]  /*300b0*/  IMAD.MOV.U32 R145, RZ, RZ, R23 ;  /* 0x000000ffff917224 */ /* 0x000fc600078e0017 */
[----:B------:R-:W3:Y:S01]  /*300c0*/  LDL.LU R23, [R1+0x54c] ;  /* 0x00054c0001177983 */ /* 0x000ee20000300800 */
[----:B------:R-:W-:Y:S02]  /*300d0*/  IMAD.MOV.U32 R140, RZ, RZ, R148 ;  /* 0x000000ffff8c7224 */ /* 0x000fe400078e0094 */
[----:B------:R-:W-:Y:S02]  /*300e0*/  IMAD.MOV.U32 R146, RZ, RZ, R22 ;  /* 0x000000ffff927224 */ /* 0x000fe400078e0016 */
[----:B------:R-:W3:Y:S01]  /*300f0*/  LDL.LU R22, [R1+0x144] ;  /* 0x0001440001167983 */ /* 0x000ee20000300800 */
[----:B------:R-:W-:-:S03]  /*30100*/  IMAD.MOV.U32 R147, RZ, RZ, R21 ;  /* 0x000000ffff937224 */ /* 0x000fc600078e0015 */
[----:B------:R-:W3:Y:S01]  /*30110*/  LDL.LU R21, [R1+0x14c] ;  /* 0x00014c0001157983 */ /* 0x000ee20000300800 */
[----:B------:R-:W-:-:S03]  /*30120*/  IMAD.MOV.U32 R148, RZ, RZ, R16 ;  /* 0x000000ffff947224 */ /* 0x000fc600078e0010 */
[----:B------:R-:W3:Y:S04]  /*30130*/  LDL.LU R16, [R1+0x550] ;  /* 0x0005500001107983 */ /* 0x000ee80000300800 */
        /* <DEDUP_REMOVED lines=12> */
[----:B------:R-:W-:-:S03]  /*30200*/  IMAD.MOV.U32 R8, RZ, RZ, R122 ;  /* 0x000000ffff087224 */ /* 0x000fc600078e007a */
[----:B-1----:R-:W-:Y:S01]  /*30210*/  STL.64 [R1+0x4f0], R92 ;  /* 0x0004f05c01007387 */ /* 0x002fe20000100a00 */
[----:B------:R-:W-:Y:S02]  /*30220*/  IMAD.MOV.U32 R9, RZ, RZ, R123 ;  /* 0x000000ffff097224 */ /* 0x000fe400078e007b */
[----:B------:R-:W-:Y:S01]  /*30230*/  IMAD.MOV.U32 R122, RZ, RZ, R129 ;  /* 0x000000ffff7a7224 */ /* 0x000fe200078e0081 */
[----:B------:R-:W-:Y:S01]  /*30240*/  STL.64 [R1+0x4f8], R94 ;  /* 0x0004f85e01007387 */ /* 0x000fe20000100a00 */
[----:B------:R-:W-:Y:S02]  /*30250*/  IMAD.MOV.U32 R10, RZ, RZ, R124 ;  /* 0x000000ffff0a7224 */ /* 0x000fe400078e007c */
[----:B------:R-:W-:Y:S01]  /*30260*/  IMAD.MOV.U32 R123, RZ, RZ, R130 ;  /* 0x000000ffff7b7224 */ /* 0x000fe200078e0082 */
[----:B------:R-:W-:Y:S01]  /*30270*/  BAR.SYNC.DEFER_BLOCKING 0x0 ;  /* 0x0000000000007b1d */ /* 0x000fe20000010000 */
[----:B------:R-:W-:Y:S02]  /*30280*/  IMAD.MOV.U32 R129, RZ, RZ, R136 ;  /* 0x000000ffff817224 */ /* 0x000fe400078e0088 */
[----:B------:R-:W-:-:S02]  /*30290*/  IMAD.MOV.U32 R124, RZ, RZ, R131 ;  /* 0x000000ffff7c7224 */ /* 0x000fc400078e0083 */
[----:B------:R-:W-:Y:S02]  /*302a0*/  IMAD.MOV.U32 R130, RZ, RZ, R137 ;  /* 0x000000ffff827224 */ /* 0x000fe400078e0089 */
[----:B------:R-:W-:Y:S01]  /*302b0*/  IMAD.MOV.U32 R131, RZ, RZ, R138 ;  /* 0x000000ffff837224 */ /* 0x000fe200078e008a */
[----:B--2---:R1:W-:Y:S04]  /*302c0*/  STL.64 [R1+0x4e0], R12 ;  /* 0x0004e00c01007387 */ /* 0x0043e80000100a00 */
[----:B------:R2:W-:Y:S04]  /*302d0*/  STL.64 [R1+0x4e8], R14 ;  /* 0x0004e80e01007387 */ /* 0x0005e80000100a00 */
[----:B------:R-:W3:Y:S04]  /*302e0*/  LDL.LU R136, [R1+0x52c] ;  /* 0x00052c0001887983 */ /* 0x000ee80000300800 */
[----:B------:R-:W3:Y:S04]  /*302f0*/  LDL.LU R137, [R1+0x124] ;  /* 0x0001240001897983 */ /* 0x000ee80000300800 */
[----:B------:R-:W3:Y:S01]  /*30300*/  LDL.LU R138, [R1+0x12c] ;  /* 0x00012c00018a7983 */ /* 0x000ee20000300800 */
[----:B------:R-:W-:-:S02]  /*30310*/  IMAD.MOV.U32 R11, RZ, RZ, R125 ;  /* 0x000000ffff0b7224 */ /* 0x000fc400078e007d */
[----:B------:R-:W-:Y:S02]  /*30320*/  IMAD.MOV.U32 R119, RZ, RZ, R126 ;  /* 0x000000ffff777224 */ /* 0x000fe400078e007e */
[----:B------:R-:W-:Y:S02]  /*30330*/  IMAD.MOV.U32 R125, RZ, RZ, R132 ;  /* 0x000000ffff7d7224 */ /* 0x000fe400078e0084 */
[----:B------:R-:W-:Y:S02]  /*30340*/  IMAD.MOV.U32 R120, RZ, RZ, R127 ;  /* 0x000000ffff787224 */ /* 0x000fe400078e007f */
[----:B------:R-:W-:Y:S02]  /*30350*/  IMAD.MOV.U32 R126, RZ, RZ, R133 ;  /* 0x000000ffff7e7224 */ /* 0x000fe400078e0085 */
[----:B------:R-:W-:Y:S02]  /*30360*/  IMAD.MOV.U32 R132, RZ, RZ, R139 ;  /* 0x000000ffff847224 */ /* 0x000fe400078e008b */
[----:B------:R-:W-:Y:S01]  /*30370*/  IMAD.MOV.U32 R121, RZ, RZ, R128 ;  /* 0x000000ffff797224 */ /* 0x000fe200078e0080 */
[----:B------:R-:W3:Y:S01]  /*30380*/  LDL.LU R139, [R1+0x530] ;  /* 0x00053000018b7983 */ /* 0x000ee20000300800 */
[----:B------:R-:W-:-:S02]  /*30390*/  IMAD.MOV.U32 R127, RZ, RZ, R134 ;  /* 0x000000ffff7f7224 */ /* 0x000fc400078e0086 */
[----:B------:R-:W-:Y:S02]  /*303a0*/  IMAD.MOV.U32 R133, RZ, RZ, R140 ;  /* 0x000000ffff857224 */ /* 0x000fe400078e008c */
[----:B------:R-:W-:Y:S01]  /*303b0*/  IMAD.MOV.U32 R128, RZ, RZ, R135 ;  /* 0x000000ffff807224 */ /* 0x000fe200078e0087 */
        /* <DEDUP_REMOVED lines=12> */
[----:B------:R-:W-:Y:S01]  /*30480*/  BAR.SYNC.DEFER_BLOCKING 0x0 ;  /* 0x0000000000007b1d */ /* 0x000fe20000010000 */
[----:B----4-:R-:W-:-:S05]  /*30490*/  IMAD.MOV.U32 R135, RZ, RZ, R142 ;  /* 0x000000ffff877224 */ /* 0x010fca00078e008e */
[----:B------:R-:W2:Y:S04]  /*304a0*/  LDS.128 R12, [R0] ;  /* 0x00000000000c7984 */ /* 0x000ea80000000c00 */
[----:B------:R-:W4:Y:S01]  /*304b0*/  LDL.LU R142, [R1+0x138] ;  /* 0x00013800018e7983 */ /* 0x000f220000300800 */
[----:B------:R-:W-:Y:S02]  /*304c0*/  IMAD.MOV.U32 R8, RZ, RZ, R123 ;  /* 0x000000ffff087224 */ /* 0x000fe400078e007b */
[----:B------:R-:W-:Y:S02]  /*304d0*/  IMAD.MOV.U32 R9, RZ, RZ, R124 ;  /* 0x000000ffff097224 */ /* 0x000fe400078e007c */
[----:B------:R-:W-:Y:S02]  /*304e0*/  IMAD.MOV.U32 R10, RZ, RZ, R125 ;  /* 0x000000ffff0a7224 */ /* 0x000fe400078e007d */
[----:B------:R-:W-:Y:S01]  /*304f0*/  IMAD.MOV.U32 R11, RZ, RZ, R126 ;  /* 0x000000ffff0b7224 */ /* 0x000fe200078e007e */
[----:B------:R-:W-:Y:S06]  /*30500*/  BAR.SYNC.DEFER_BLOCKING 0x0 ;  /* 0x0000000000007b1d */ /* 0x000fec0000010000 */
[----:B------:R-:W-:Y:S04]  /*30510*/  STSM.16.M88.4 [R4], R8 ;  /* 0x0000000804007844 */ /* 0x000fe80000000200 */
[----:B-1----:R-:W-:Y:S04]  /*30520*/  STL.64 [R1+0x4d0], R92 ;  /* 0x0004d05c01007387 */ /* 0x002fe80000100a00 */
[----:B------:R-:W-:Y:S01]  /*30530*/  STL.64 [R1+0x4d8], R94 ;  /* 0x0004d85e01007387 */ /* 0x000fe20000100a00 */
[----:B------:R-:W-:Y:S06]  /*30540*/  BAR.SYNC.DEFER_BLOCKING 0x0 ;  /* 0x0000000000007b1d */ /* 0x000fec0000010000 */
[----:B------:R-:W1:Y:S04]  /*30550*/  LDS.128 R92, [R0] ;  /* 0x00000000005c7984 */ /* 0x000e680000000c00 */
[----:B--2---:R2:W-:Y:S04]  /*30560*/  STL.64 [R1+0x4c0], R12 ;  /* 0x0004c00c01007387 */ /* 0x0045e80000100a00 */
[----:B------:R2:W-:Y:S02]  /*30570*/  STL.64 [R1+0x4c8], R14 ;  /* 0x0004c80e01007387 */ /* 0x0005e40000100a00 */
[----:B--2---:R-:W-:-:S02]  /*30580*/  IMAD.MOV.U32 R12, RZ, RZ, R127 ;  /* 0x000000ffff0c7224 */ /* 0x004fc400078e007f */
[----:B------:R-:W-:Y:S02]  /*30590*/  IMAD.MOV.U32 R13, RZ, RZ, R128 ;  /* 0x000000ffff0d7224 */ /* 0x000fe400078e0080 */
[----:B------:R-:W-:Y:S02]  /*305a0*/  IMAD.MOV.U32 R14, RZ, RZ, R129 ;  /* 0x000000ffff0e7224 */ /* 0x000fe400078e0081 */
[----:B------:R-:W-:Y:S01]  /*305b0*/  IMAD.MOV.U32 R15, RZ, RZ, R130 ;  /* 0x000000ffff0f7224 */ /* 0x000fe200078e0082 */
[----:B------:R-:W-:Y:S06]  /*305c0*/  BAR.SYNC.DEFER_BLOCKING 0x0 ;  /* 0x0000000000007b1d */ /* 0x000fec0000010000 */
[----:B------:R-:W-:Y:S02]  /*305d0*/  STSM.16.M88.4 [R4], R12 ;  /* 0x0000000c04007844 */ /* 0x000fe40000000200 */
[----:B------:R-:W-:Y:S01]  /*305e0*/  BAR.SYNC.DEFER_BLOCKING 0x0 ;  /* 0x0000000000007b1d */ /* 0x000fe20000010000 */
[----:B------:R-:W-:-:S02]  /*305f0*/  IMAD.MOV.U32 R8, RZ, RZ, R131 ;  /* 0x000000ffff087224 */ /* 0x000fc400078e0083 */
[----:B------:R-:W-:-:S03]  /*30600*/  IMAD.MOV.U32 R9, RZ, RZ, R132 ;  /* 0x000000ffff097224 */ /* 0x000fc600078e0084 */
[----:B------:R-:W2:Y:S01]  /*30610*/  LDS.128 R12, [R0] ;  /* 0x00000000000c7984 */ /* 0x000ea20000000c00 */
        /* <DEDUP_REMOVED lines=9> */
[----:B------:R3:W-:Y:S01]  /*306b0*/  STL.64 [R1+0x4a8], R14 ;  /* 0x0004a80e01007387 */ /* 0x0007e20000100a00 */
[----:B--2---:R-:W-:-:S02]  /*306c0*/  IMAD.MOV.U32 R12, RZ, RZ, R135 ;  /* 0x000000ffff0c7224 */ /* 0x004fc400078e0087 */
[----:B---3--:R-:W-:Y:S02]  /*306d0*/  IMAD.MOV.U32 R13, RZ, RZ, R136 ;  /* 0x000000ffff0d7224 */ /* 0x008fe400078e0088 */
        /* <DEDUP_REMOVED lines=9> */
[----:B----4-:R-:W-:Y:S01]  /*30770*/  IMAD.MOV.U32 R11, RZ, RZ, R142 ;  /* 0x000000ffff0b7224 */ /* 0x010fe200078e008e */
        /* <DEDUP_REMOVED lines=9> */
[----:B------:R-:W-:Y:S02]  /*30810*/  IMAD.MOV.U32 R13, RZ, RZ, R144 ;  /* 0x000000ffff0d7224 */ /* 0x000fe400078e0090 */
[----:B---3--:R-:W-:Y:S02]  /*30820*/  IMAD.MOV.U32 R14, RZ, RZ, R145 ;  /* 0x000000ffff0e7224 */ /* 0x008fe400078e0091 */
        /* <DEDUP_REMOVED lines=10> */
[----:B------:R3:W-:Y:S04]  /*308d0*/  STSM.16.M88.4 [R4], R8 ;  /* 0x0000000804007844 */ /* 0x0007e80000000200 */
[----:B-1----:R-:W-:Y:S04]  /*308e0*/  STL.64 [R1+0x470], R92 ;  /* 0x0004705c01007387 */ /* 0x002fe80000100a00 */
[----:B------:R-:W-:Y:S01]  /*308f0*/  STL.64 [R1+0x478], R94 ;  /* 0x0004785e01007387 */ /* 0x000fe20000100a00 */
[----:B------:R-:W-:Y:S06]  /*30900*/  BAR.SYNC.DEFER_BLOCKING 0x0 ;  /* 0x0000000000007b1d */ /* 0x000fec0000010000 */
[----:B------:R-:W1:Y:S04]  /*30910*/  LDS.128 R92, [R0] ;  /* 0x00000000005c7984 */ /* 0x000e680000000c00 */
[----:B--2---:R2:W-:Y:S04]  /*30920*/  STL.64 [R1+0x460], R12 ;  /* 0x0004600c01007387 */ /* 0x0045e80000100a00 */
[----:B------:R4:W-:Y:S04]  /*30930*/  STL.64 [R1+0x468], R14 ;  /* 0x0004680e01007387 */ /* 0x0009e80000100a00 */
[----:B---3--:R-:W3:Y:S01]  /*30940*/  LDL.LU R9, [R1+0x558] ;  /* 0x0005580001097983 */ /* 0x008ee20000300800 */
[----:B--2---:R-:W-:-:S03]  /*30950*/  IMAD.MOV.U32 R12, RZ, RZ, R151 ;  /* 0x000000ffff0c7224 */ /* 0x004fc600078e0097 */
[----:B------:R-:W3:Y:S01]  /*30960*/  LDL.LU R10, [R1+0x150] ;  /* 0x00015000010a7983 */ /* 0x000ee20000300800 */
[----:B------:R-:W-:Y:S02]  /*30970*/  IMAD.MOV.U32 R13, RZ, RZ, R23 ;  /* 0x000000ffff0d7224 */ /* 0x000fe400078e0017 */
[----:B----4-:R-:W-:Y:S01]  /*30980*/  IMAD.MOV.U32 R14, RZ, RZ, R22 ;  /* 0x000000ffff0e7224 */ /* 0x010fe200078e0016 */
[----:B------:R-:W3:Y:S01]  /*30990*/  LDL.LU R11, [R1+0x158] ;  /* 0x00015800010b7983 */ /* 0x000ee20000300800 */
[----:B------:R-:W-:Y:S01]  /*309a0*/  IMAD.MOV.U32 R15, RZ, RZ, R21 ;  /* 0x000000ffff0f7224 */ /* 0x000fe200078e0015 */
[----:B------:R-:W-:Y:S06]  /*309b0*/  BAR.SYNC.DEFER_BLOCKING 0x0 ;  /* 0x0000000000007b1d */ /* 0x000fec0000010000 */
[----:B------:R-:W-:Y:S02]  /*309c0*/  STSM.16.M88.4 [R4], R12 ;  /* 0x0000000c04007844 */ /* 0x000fe40000000200 */
[----:B------:R-:W-:Y:S06]  /*309d0*/  BAR.SYNC.DEFER_BLOCKING 0x0 ;  /* 0x0000000000007b1d */ /* 0x000fec0000010000 */
[----:B------:R-:W2:Y:S04]  /*309e0*/  LDS.128 R12, [R0] ;  /* 0x00000000000c7984 */ /* 0x000ea80000000c00 */
[----:B-1----:R-:W-:Y:S04]  /*309f0*/  STL.64 [R1+0x450], R92 ;  /* 0x0004505c01007387 */ /* 0x002fe80000100a00 */
[----:B------:R-:W-:Y:S01]  /*30a00*/  STL.64 [R1+0x458], R94 ;  /* 0x0004585e01007387 */ /* 0x000fe20000100a00 */
[----:B------:R-:W-:Y:S06]  /*30a10*/  BAR.SYNC.DEFER_BLOCKING 0x0 ;  /* 0x0000000000007b1d */ /* 0x000fec0000010000 */
[----:B--2---:R1:W-:Y:S04]  /*30a20*/  STL.64 [R1+0x440], R12 ;  /* 0x0004400c01007387 */ /* 0x0043e80000100a00 */
[----:B------:R2:W-:Y:S04]  /*30a30*/  STL.64 [R1+0x448], R14 ;  /* 0x0004480e01007387 */ /* 0x0005e80000100a00 */
[----:B-1----:R-:W4:Y:S04]  /*30a40*/  LDL.LU R12, [R1+0x554] ;  /* 0x00055400010c7983 */ /* 0x002f280000300800 */
[----:B------:R-:W4:Y:S04]  /*30a50*/  LDL.LU R13, [R1+0x55c] ;  /* 0x00055c00010d7983 */ /* 0x000f280000300800 */
[----:B--2---:R-:W4:Y:S04]  /*30a60*/  LDL.LU R14, [R1+0x154] ;  /* 0x00015400010e7983 */ /* 0x004f280000300800 */
[----:B------:R-:W4:Y:S01]  /*30a70*/  LDL.LU R15, [R1+0x15c] ;  /* 0x00015c00010f7983 */ /* 0x000f220000300800 */
[----:B------:R-:W-:-:S05]  /*30a80*/  IMAD.MOV.U32 R8, RZ, RZ, R16 ;  /* 0x000000ffff087224 */ /* 0x000fca00078e0010 */
[----:B---3--:R1:W-:Y:S01]  /*30a90*/  STSM.16.M88.4 [R4], R8 ;  /* 0x0000000804007844 */ /* 0x0083e20000000200 */
[----:B------:R-:W-:Y:S06]  /*30aa0*/  BAR.SYNC.DEFER_BLOCKING 0x0 ;  /* 0x0000000000007b1d */ /* 0x000fec0000010000 */
[----:B-1----:R-:W2:Y:S04]  /*30ab0*/  LDL.LU R8, [R1+0x560] ;  /* 0x0005600001087983 */ /* 0x002ea80000300800 */
[----:B------:R-:W2:Y:S04]  /*30ac0*/  LDL.LU R9, [R1+0x568] ;  /* 0x0005680001097983 */ /* 0x000ea80000300800 */
[----:B------:R-:W2:Y:S04]  /*30ad0*/  LDL.LU R10, [R1+0x160] ;  /* 0x00016000010a7983 */ /* 0x000ea80000300800 */
[----:B------:R-:W1:Y:S01]  /*30ae0*/  LDS.128 R92, [R0] ;  /* 0x00000000005c7984 */ /* 0x000e620000000c00 */
[----:B------:R-:W-:Y:S06]  /*30af0*/  BAR.SYNC.DEFER_BLOCKING 0x0 ;  /* 0x0000000000007b1d */ /* 0x000fec0000010000 */
[----:B------:R-:W2:Y:S04]  /*30b00*/  LDL.LU R11, [R1+0x168] ;  /* 0x00016800010b7983 */ /* 0x000ea80000300800 */
[----:B----4-:R-:W-:Y:S01]  /*30b10*/  STSM.16.M88.4 [R4], R12 ;  /* 0x0000000c04007844 */ /* 0x010fe20000000200 */
[----:B------:R-:W-:Y:S06]  /*30b20*/  BAR.SYNC.DEFER_BLOCKING 0x0 ;  /* 0x0000000000007b1d */ /* 0x000fec0000010000 */
[----:B------:R-:W3:Y:S04]  /*30b30*/  LDS.128 R12, [R0] ;  /* 0x00000000000c7984 */ /* 0x000ee80000000c00 */
[----:B-1----:R-:W-:Y:S04]  /*30b40*/  STL.64 [R1+0x430], R92 ;  /* 0x0004305c01007387 */ /* 0x002fe80000100a00 */
[----:B------:R-:W-:Y:S01]  /*30b50*/  STL.64 [R1+0x438], R94 ;  /* 0x0004385e01007387 */ /* 0x000fe20000100a00 */
[----:B------:R-:W-:Y:S06]  /*30b60*/  BAR.SYNC.DEFER_BLOCKING 0x0 ;  /* 0x0000000000007b1d */ /* 0x000fec0000010000 */
[----:B---3--:R1:W-:Y:S04]  /*30b70*/  STL.64 [R1+0x420], R12 ;  /* 0x0004200c01007387 */ /* 0x0083e80000100a00 */
[----:B------:R3:W-:Y:S04]  /*30b80*/  STL.64 [R1+0x428], R14 ;  /* 0x0004280e01007387 */ /* 0x0007e80000100a00 */
[----:B-1----:R-:W4:Y:S04]  /*30b90*/  LDL.LU R12, [R1+0x564] ;  /* 0x00056400010c7983 */ /* 0x002f280000300800 */
[----:B------:R-:W4:Y:S04]  /*30ba0*/  LDL.LU R13, [R1+0x56c] ;  /* 0x00056c00010d7983 */ /* 0x000f280000300800 */
[----:B---3--:R-:W4:Y:S04]  /*30bb0*/  LDL.LU R14, [R1+0x164] ;  /* 0x00016400010e7983 */ /* 0x008f280000300800 */
[----:B------:R-:W4:Y:S04]  /*30bc0*/  LDL.LU R15, [R1+0x16c] ;  /* 0x00016c00010f7983 */ /* 0x000f280000300800 */
[----:B--2---:R1:W-:Y:S01]  /*30bd0*/  STSM.16.M88.4 [R4], R8 ;  /* 0x0000000804007844 */ /* 0x0043e20000000200 */
[----:B------:R-:W-:Y:S06]  /*30be0*/  BAR.SYNC.DEFER_BLOCKING 0x0 ;  /* 0x0000000000007b1d */ /* 0x000fec0000010000 */
[----:B-1----:R-:W2:Y:S04]  /*30bf0*/  LDL.LU R8, [R1+0x570] ;  /* 0x0005700001087983 */ /* 0x002ea80000300800 */
[----:B------:R-:W2:Y:S04]  /*30c00*/  LDL.LU R9, [R1+0x578] ;  /* 0x0005780001097983 */ /* 0x000ea80000300800 */
[----:B------:R-:W2:Y:S04]  /*30c10*/  LDL.LU R10, [R1+0x170] ;  /* 0x00017000010a7983 */ /* 0x000ea80000300800 */
[----:B------:R-:W1:Y:S01]  /*30c20*/  LDS.128 R92, [R0] ;  /* 0x00000000005c7984 */ /* 0x000e620000000c00 */
[----:B------:R-:W-:Y:S06]  /*30c30*/  BAR.SYNC.DEFER_BLOCKING 0x0 ;  /* 0x0000000000007b1d */ /* 0x000fec0000010000 */
[----:B------:R-:W2:Y:S04]  /*30c40*/  LDL.LU R11, [R1+0x178] ;  /* 0x00017800010b7983 */ /* 0x000ea80000300800 */
[----:B-1----:R-:W-:Y:S04]  /*30c50*/  STL.64 [R1+0x410], R92 ;  /* 0x0004105c01007387 */ /* 0x002fe80000100a00 */
[----:B------:R-:W-:Y:S04]  /*30c60*/  STL.64 [R1+0x418], R94 ;  /* 0x0004185e01007387 */ /* 0x000fe80000100a00 */
[----:B----4-:R-:W-:Y:S01]  /*30c70*/  STSM.16.M88.4 [R4], R12 ;  /* 0x0000000c04007844 */ /* 0x010fe20000000200 */
[----:B------:R-:W-:Y:S06]  /*30c80*/  BAR.SYNC.DEFER_BLOCKING 0x0 ;  /* 0x0000000000007b1d */ /* 0x000fec0000010000 */
[----:B------:R-:W1:Y:S02]  /*30c90*/  LDS.128 R12, [R0] ;  /* 0x00000000000c7984 */ /* 0x000e640000000c00 */
[----:B------:R-:W-:Y:S06]  /*30ca0*/  BAR.SYNC.DEFER_BLOCKING 0x0 ;  /* 0x0000000000007b1d */ /* 0x000fec0000010000 */
[----:B-1----:R1:W-:Y:S04]  /*30cb0*/  STL.64 [R1+0x400], R12 ;  /* 0x0004000c01007387 */ /* 0x0023e80000100a00 */
        /* <DEDUP_REMOVED lines=169> */
[----:B------:R-:W1:Y:S01]  /*31750*/  LDS.128 R92, [R0] ;  /* 0x00000000005c7984 */ /* 0x000e620000000c00 */
[----:B------:R-:W-:Y:S06]  /*31760*/  BAR.SYNC.DEFER_BLOCKING 0x0 ;  /* 0x0000000000007b1d */ /* 0x000fec0000010000 */
[----:B-1----:R-:W-:Y:S04]  /*31770*/  STL.64 [R1+0x70], R92 ;  /* 0x0000705c01007387 */ /* 0x002fe80000100a00 */
[----:B------:R-:W-:Y:S04]  /*31780*/  STL.64 [R1+0x78], R94 ;  /* 0x0000785e01007387 */ /* 0x000fe80000100a00 */
[----:B----4-:R-:W-:Y:S01]  /*31790*/  STSM.16.M88.4 [R4], R12 ;  /* 0x0000000c04007844 */ /* 0x010fe20000000200 */
[----:B------:R-:W-:Y:S06]  /*317a0*/  BAR.SYNC.DEFER_BLOCKING 0x0 ;  /* 0x0000000000007b1d */ /* 0x000fec0000010000 */
[----:B------:R-:W1:Y:S04]  /*317b0*/  LDS.128 R12, [R0] ;  /* 0x00000000000c7984 */ /* 0x000e680000000c00 */
[----:B-1----:R1:W-:Y:S04]  /*317c0*/  STL.64 [R1+0x60], R12 ;  /* 0x0000600c01007387 */ /* 0x0023e80000100a00 */
[----:B------:R-:W-:Y:S04]  /*317d0*/  STL.64 [R1+0x68], R14 ;  /* 0x0000680e01007387 */ /* 0x000fe80000100a00 */
[----:B-1----:R-:W3:Y:S04]  /*317e0*/  LDL.LU R12, [R1+0x204] ;  /* 0x00020400010c7983 */ /* 0x002ee80000300800 */
[----:B------:R-:W3:Y:S01]  /*317f0*/  LDL.LU R13, [R1+0x20c] ;  /* 0x00020c00010d7983 */ /* 0x000ee20000300800 */
[----:B------:R-:W-:-:S02]  /*31800*/  IMAD.MOV.U32 R10, RZ, RZ, R24 ;  /* 0x000000ffff0a7224 */ /* 0x000fc400078e0018 */
[----:B------:R-:W-:Y:S01]  /*31810*/  IMAD.MOV.U32 R11, RZ, RZ, R26 ;  /* 0x000000ffff0b7224 */ /* 0x000fe200078e001a */
[----:B------:R-:W-:Y:S06]  /*31820*/  BAR.SYNC.DEFER_BLOCKING 0x0 ;  /* 0x0000000000007b1d */ /* 0x000fec0000010000 */
[----:B--2---:R1:W-:Y:S02]  /*31830*/  STSM.16.M88.4 [R4], R8 ;  /* 0x0000000804007844 */ /* 0x0043e40000000200 */
[----:B------:R-:W-:Y:S06]  /*31840*/  BAR.SYNC.DEFER_BLOCKING 0x0 ;  /* 0x0000000000007b1d */ /* 0x000fec0000010000 */
[----:B-1----:R-:W2:Y:S04]  /*31850*/  LDL.LU R8, [R1+0x210] ;  /* 0x0002100001087983 */ /* 0x002ea80000300800 */
[----:B------:R-:W2:Y:S04]  /*31860*/  LDL.LU R9, [R1+0x218] ;  /* 0x0002180001097983 */ /* 0x000ea80000300800 */
[----:B------:R-:W1:Y:S01]  /*31870*/  LDS.128 R92, [R0] ;  /* 0x00000000005c7984 */ /* 0x000e620000000c00 */
[----:B------:R-:W-:-:S02]  /*31880*/  IMAD.MOV.U32 R14, RZ, RZ, R25 ;  /* 0x000000ffff0e7224 */ /* 0x000fc400078e0019 */
[----:B------:R-:W-:Y:S01]  /*31890*/  IMAD.MOV.U32 R15, RZ, RZ, R27 ;  /* 0x000000ffff0f7224 */ /* 0x000fe200078e001b */
[----:B------:R-:W-:Y:S06]  /*318a0*/  BAR.SYNC.DEFER_BLOCKING 0x0 ;  /* 0x0000000000007b1d */ /* 0x000fec0000010000 */
[----:B-1----:R-:W-:Y:S04]  /*318b0*/  STL.64 [R1+0x50], R92 ;  /* 0x0000505c01007387 */ /* 0x002fe80000100a00 */
[----:B------:R-:W-:Y:S01]  /*318c0*/  STL.64 [R1+0x58], R94 ;  /* 0x0000585e01007387 */ /* 0x000fe20000100a00 */
[----:B------:R-:W-:-:S02]  /*318d0*/  IMAD.MOV.U32 R10, RZ, RZ, R28 ;  /* 0x000000ffff0a7224 */ /* 0x000fc400078e001c */
[----:B------:R-:W-:Y:S01]  /*318e0*/  IMAD.MOV.U32 R11, RZ, RZ, R30 ;  /* 0x000000ffff0b7224 */ /* 0x000fe200078e001e */
[----:B---3--:R-:W-:Y:S01]  /*318f0*/  STSM.16.M88.4 [R4], R12 ;  /* 0x0000000c04007844 */ /* 0x008fe20000000200 */
[----:B------:R-:W-:Y:S06]  /*31900*/  BAR.SYNC.DEFER_BLOCKING 0x0 ;  /* 0x0000000000007b1d */ /* 0x000fec0000010000 */
[----:B------:R-:W1:Y:S02]  /*31910*/  LDS.128 R12, [R0] ;  /* 0x00000000000c7984 */ /* 0x000e640000000c00 */
[----:B------:R-:W-:Y:S06]  /*31920*/  BAR.SYNC.DEFER_BLOCKING 0x0 ;  /* 0x0000000000007b1d */ /* 0x000fec0000010000 */
[----:B-1----:R1:W-:Y:S04]  /*31930*/  STL.64 [R1+0x40], R12 ;  /* 0x0000400c01007387 */ /* 0x0023e80000100a00 */
[----:B------:R-:W-:Y:S04]  /*31940*/  STL.64 [R1+0x48], R14 ;  /* 0x0000480e01007387 */ /* 0x000fe80000100a00 */
[----:B-1----:R-:W3:Y:S04]  /*31950*/  LDL.LU R12, [R1+0x214] ;  /* 0x00021400010c7983 */ /* 0x002ee80000300800 */
[----:B------:R-:W3:Y:S04]  /*31960*/  LDL.LU R13, [R1+0x21c] ;  /* 0x00021c00010d7983 */ /* 0x000ee80000300800 */
[----:B--2---:R1:W-:Y:S04]  /*31970*/  STSM.16.M88.4 [R4], R8 ;  /* 0x0000000804007844 */ /* 0x0043e80000000200 */
[----:B-1----:R-:W2:Y:S04]  /*31980*/  LDL.LU R8, [R1+0x220] ;  /* 0x0002200001087983 */ /* 0x002ea80000300800 */
[----:B------:R-:W2:Y:S01]  /*31990*/  LDL.LU R9, [R1+0x228] ;  /* 0x0002280001097983 */ /* 0x000ea20000300800 */
[----:B------:R-:W-:-:S02]  /*319a0*/  IMAD.MOV.U32 R14, RZ, RZ, R29 ;  /* 0x000000ffff0e7224 */ /* 0x000fc400078e001d */
[----:B------:R-:W-:Y:S01]  /*319b0*/  IMAD.MOV.U32 R15, RZ, RZ, R31 ;  /* 0x000000ffff0f7224 */ /* 0x000fe200078e001f */
[----:B------:R-:W-:Y:S06]  /*319c0*/  BAR.SYNC.DEFER_BLOCKING 0x0 ;  /* 0x0000000000007b1d */ /* 0x000fec0000010000 */
[----:B------:R-:W1:Y:S02]  /*319d0*/  LDS.128 R28, [R0] ;  /* 0x00000000001c7984 */ /* 0x000e640000000c00 */
        /* <DEDUP_REMOVED lines=13> */
[----:B--2---:R1:W-:Y:S01]  /*31ab0*/  STSM.16.M88.4 [R4], R8 ;  /* 0x0000000804007844 */ /* 0x0043e20000000200 */
[----:B------:R-:W-:Y:S06]  /*31ac0*/  BAR.SYNC.DEFER_BLOCKING 0x0 ;  /* 0x0000000000007b1d */ /* 0x000fec0000010000 */
[----:B-1----:R-:W2:Y:S04]  /*31ad0*/  LDL.LU R8, [R1+0x230] ;  /* 0x0002300001087983 */ /* 0x002ea80000300800 */
[----:B------:R-:W2:Y:S04]  /*31ae0*/  LDL.LU R9, [R1+0x238] ;  /* 0x0002380001097983 */ /* 0x000ea80000300800 */
[----:B------:R-:W1:Y:S01]  /*31af0*/  LDS.128 R28, [R0] ;  /* 0x00000000001c7984 */ /* 0x000e620000000c00 */
[----:B------:R-:W-:-:S02]  /*31b00*/  IMAD.MOV.U32 R14, RZ, RZ, R33 ;  /* 0x000000ffff0e7224 */ /* 0x000fc400078e0021 */
[----:B------:R-:W-:Y:S01]  /*31b10*/  IMAD.MOV.U32 R15, RZ, RZ, R35 ;  /* 0x000000ffff0f7224 */ /* 0x000fe200078e0023 */
[----:B------:R-:W-:Y:S01]  /*31b20*/  BAR.SYNC.DEFER_BLOCKING 0x0 ;  /* 0x0000000000007b1d */ /* 0x000fe20000010000 */
[----:B------:R-:W-:Y:S02]  /*31b30*/  IMAD.MOV.U32 R10, RZ, RZ, R36 ;  /* 0x000000ffff0a7224 */ /* 0x000fe400078e0024 */
[----:B------:R-:W-:-:S03]  /*31b40*/  IMAD.MOV.U32 R11, RZ, RZ, R38 ;  /* 0x000000ffff0b7224 */ /* 0x000fc600078e0026 */
[----:B-1----:R-:W-:Y:S04]  /*31b50*/  STL.64 [R1+0x10], R28 ;  /* 0x0000101c01007387 */ /* 0x002fe80000100a00 */
[----:B------:R-:W-:Y:S04]  /*31b60*/  STL.64 [R1+0x18], R30 ;  /* 0x0000181e01007387 */ /* 0x000fe80000100a00 */
[----:B---3--:R-:W-:Y:S01]  /*31b70*/  STSM.16.M88.4 [R4], R12 ;  /* 0x0000000c04007844 */ /* 0x008fe20000000200 */
[----:B------:R-:W-:Y:S06]  /*31b80*/  BAR.SYNC.DEFER_BLOCKING 0x0 ;  /* 0x0000000000007b1d */ /* 0x000fec0000010000 */
[----:B------:R-:W1:Y:S02]  /*31b90*/  LDS.128 R12, [R0] ;  /* 0x00000000000c7984 */ /* 0x000e640000000c00 */
[----:B------:R-:W-:Y:S06]  /*31ba0*/  BAR.SYNC.DEFER_BLOCKING 0x0 ;  /* 0x0000000000007b1d */ /* 0x000fec0000010000 */
[----:B--2---:R2:W-:Y:S02]  /*31bb0*/  STSM.16.M88.4 [R4], R8 ;  /* 0x0000000804007844 */ /* 0x0045e40000000200 */
[----:B------:R-:W-:Y:S06]  /*31bc0*/  BAR.SYNC.DEFER_BLOCKING 0x0 ;  /* 0x0000000000007b1d */ /* 0x000fec0000010000 */
[----:B-1----:R1:W-:Y:S04]  /*31bd0*/  STL.64 [R1], R12 ;  /* 0x0000000c01007387 */ /* 0x0023e80000100a00 */
[----:B------:R-:W-:Y:S04]  /*31be0*/  STL.64 [R1+0x8], R14 ;  /* 0x0000080e01007387 */ /* 0x000fe80000100a00 */
[----:B--2---:R-:W2:Y:S04]  /*31bf0*/  LDL.LU R8, [R1+0x234] ;  /* 0x0002340001087983 */ /* 0x004ea80000300800 */
[----:B------:R-:W2:Y:S04]  /*31c00*/  LDL.LU R9, [R1+0x23c] ;  /* 0x00023c0001097983 */ /* 0x000ea80000300800 */
[----:B------:R-:W3:Y:S01]  /*31c10*/  LDS.128 R248, [R0] ;  /* 0x0000000000f87984 */ /* 0x000ee20000000c00 */
[----:B------:R-:W-:-:S02]  /*31c20*/  IMAD.MOV.U32 R10, RZ, RZ, R37 ;  /* 0x000000ffff0a7224 */ /* 0x000fc400078e0025 */
[----:B------:R-:W-:Y:S01]  /*31c30*/  IMAD.MOV.U32 R11, RZ, RZ, R39 ;  /* 0x000000ffff0b7224 */ /* 0x000fe200078e0027 */
[----:B------:R-:W-:Y:S06]  /*31c40*/  BAR.SYNC.DEFER_BLOCKING 0x0 ;  /* 0x0000000000007b1d */ /* 0x000fec0000010000 */
[----:B-1----:R-:W4:Y:S04]  /*31c50*/  LDL.LU R12, [R1+0x240] ;  /* 0x00024000010c7983 */ /* 0x002f280000300800 */
[----:B------:R-:W4:Y:S04]  /*31c60*/  LDL.LU R13, [R1+0x248] ;  /* 0x00024800010d7983 */ /* 0x000f280000300800 */
[----:B---3--:R-:W-:Y:S04]  /*31c70*/  STL [R1+0x1970], R248 ;  /* 0x001970f801007387 */ /* 0x008fe80000100800 */
[----:B------:R-:W-:Y:S04]  /*31c80*/  STL [R1+0x196c], R249 ;  /* 0x00196cf901007387 */ /* 0x000fe80000100800 */
[----:B------:R-:W-:Y:S04]  /*31c90*/  STL [R1+0x1968], R250 ;  /* 0x001968fa01007387 */ /* 0x000fe80000100800 */
[----:B------:R-:W-:Y:S04]  /*31ca0*/  STL [R1+0x1964], R251 ;  /* 0x001964fb01007387 */ /* 0x000fe80000100800 */
[----:B--2---:R-:W-:Y:S01]  /*31cb0*/  STSM.16.M88.4 [R4], R8 ;  /* 0x0000000804007844 */ /* 0x004fe20000000200 */
[----:B------:R-:W-:Y:S06]  /*31cc0*/  BAR.SYNC.DEFER_BLOCKING 0x0 ;  /* 0x0000000000007b1d */ /* 0x000fec0000010000 */
[----:B------:R-:W1:Y:S04]  /*31cd0*/  LDS.128 R244, [R0] ;  /* 0x0000000000f47984 */ /* 0x000e680000000c00 */
[----:B-1----:R-:W-:Y:S04]  /*31ce0*/  STL [R1+0x1980], R244 ;  /* 0x001980f401007387 */ /* 0x002fe80000100800 */
[----:B------:R-:W-:Y:S04]  /*31cf0*/  STL [R1+0x197c], R245 ;  /* 0x00197cf501007387 */ /* 0x000fe80000100800 */
[----:B------:R-:W-:Y:S04]  /*31d00*/  STL [R1+0x1978], R246 ;  /* 0x001978f601007387 */ /* 0x000fe80000100800 */
[----:B------:R-:W-:Y:S04]  /*31d10*/  STL [R1+0x1974], R247 ;  /* 0x001974f701007387 */ /* 0x000fe80000100800 */
[----:B------:R-:W2:Y:S04]  /*31d20*/  LDL.LU R8, [R1+0x244] ;  /* 0x0002440001087983 */ /* 0x000ea80000300800 */
[----:B------:R-:W2:Y:S01]  /*31d30*/  LDL.LU R9, [R1+0x24c] ;  /* 0x00024c0001097983 */ /* 0x000ea20000300800 */
[----:B------:R-:W-:-:S02]  /*31d40*/  IMAD.MOV.U32 R14, RZ, RZ, R40 ;  /* 0x000000ffff0e7224 */ /* 0x000fc400078e0028 */
[----:B------:R-:W-:Y:S01]  /*31d50*/  IMAD.MOV.U32 R15, RZ, RZ, R42 ;  /* 0x000000ffff0f7224 */ /* 0x000fe200078e002a */
[----:B------:R-:W-:Y:S06]  /*31d60*/  BAR.SYNC.DEFER_BLOCKING 0x0 ;  /* 0x0000000000007b1d */ /* 0x000fec0000010000 */
[----:B----4-:R1:W-:Y:S02]  /*31d70*/  STSM.16.M88.4 [R4], R12 ;  /* 0x0000000c04007844 */ /* 0x0103e40000000200 */
[----:B------:R-:W-:Y:S06]  /*31d80*/  BAR.SYNC.DEFER_BLOCKING 0x0 ;  /* 0x0000000000007b1d */ /* 0x000fec0000010000 */
[----:B-1----:R-:W3:Y:S04]  /*31d90*/  LDL.LU R12, [R1+0x250] ;  /* 0x00025000010c7983 */ /* 0x002ee80000300800 */
[----:B------:R-:W3:Y:S04]  /*31da0*/  LDL.LU R13, [R1+0x258] ;  /* 0x00025800010d7983 */ /* 0x000ee80000300800 */
[----:B------:R-:W1:Y:S01]  /*31db0*/  LDS.128 R240, [R0] ;  /* 0x0000000000f07984 */ /* 0x000e620000000c00 */
[----:B------:R-:W-:-:S02]  /*31dc0*/  IMAD.MOV.U32 R10, RZ, RZ, R41 ;  /* 0x000000ffff0a7224 */ /* 0x000fc400078e0029 */
[----:B------:R-:W-:Y:S01]  /*31dd0*/  IMAD.MOV.U32 R11, RZ, RZ, R43 ;  /* 0x000000ffff0b7224 */ /* 0x000fe200078e002b */
[----:B------:R-:W-:Y:S06]  /*31de0*/  BAR.SYNC.DEFER_BLOCKING 0x0 ;  /* 0x0000000000007b1d */ /* 0x000fec0000010000 */
[----:B-1----:R-:W-:Y:S04]  /*31df0*/  STL [R1+0x198c], R241 ;  /* 0x00198cf101007387 */ /* 0x002fe80000100800 */
[----:B------:R-:W-:Y:S04]  /*31e00*/  STL [R1+0x1988], R242 ;  /* 0x001988f201007387 */ /* 0x000fe80000100800 */
[----:B------:R-:W-:Y:S04]  /*31e10*/  STL [R1+0x1984], R243 ;  /* 0x001984f301007387 */ /* 0x000fe80000100800 */
[----:B--2---:R1:W-:Y:S01]  /*31e20*/  STSM.16.M88.4 [R4], R8 ;  /* 0x0000000804007844 */ /* 0x0043e20000000200 */
[----:B------:R-:W-:Y:S06]  /*31e30*/  BAR.SYNC.DEFER_BLOCKING 0x0 ;  /* 0x0000000000007b1d */ /* 0x000fec0000010000 */
[----:B-1----:R-:W2:Y:S04]  /*31e40*/  LDL.LU R8, [R1+0x254] ;  /* 0x0002540001087983 */ /* 0x002ea80000300800 */
[----:B------:R-:W2:Y:S04]  /*31e50*/  LDL.LU R9, [R1+0x25c] ;  /* 0x00025c0001097983 */ /* 0x000ea80000300800 */
[----:B------:R-:W-:Y:S01]  /*31e60*/  LDS.128 R236, [R0] ;  /* 0x0000000000ec7984 */ /* 0x000fe20000000c00 */
[----:B------:R-:W-:-:S02]  /*31e70*/  IMAD.MOV.U32 R14, RZ, RZ, R44 ;  /* 0x000000ffff0e7224 */ /* 0x000fc400078e002c */
[----:B------:R-:W-:Y:S01]  /*31e80*/  IMAD.MOV.U32 R15, RZ, RZ, R46 ;  /* 0x000000ffff0f7224 */ /* 0x000fe200078e002e */
[----:B------:R-:W-:Y:S06]  /*31e90*/  BAR.SYNC.DEFER_BLOCKING 0x0 ;  /* 0x0000000000007b1d */ /* 0x000fec0000010000 */
[----:B---3--:R1:W-:Y:S02]  /*31ea0*/  STSM.16.M88.4 [R4], R12 ;  /* 0x0000000c04007844 */ /* 0x0083e40000000200 */
[----:B------:R-:W-:Y:S06]  /*31eb0*/  BAR.SYNC.DEFER_BLOCKING 0x0 ;  /* 0x0000000000007b1d */ /* 0x000fec0000010000 */
[----:B-1----:R-:W3:Y:S04]  /*31ec0*/  LDL.LU R12, [R1+0x260] ;  /* 0x00026000010c7983 */ /* 0x002ee80000300800 */
[----:B------:R-:W3:Y:S04]  /*31ed0*/  LDL.LU R13, [R1+0x268] ;  /* 0x00026800010d7983 */ /* 0x000ee80000300800 */
[----:B------:R-:W-:Y:S01]  /*31ee0*/  LDS.128 R232, [R0] ;  /* 0x0000000000e87984 */ /* 0x000fe20000000c00 */
[----:B------:R-:W-:-:S02]  /*31ef0*/  IMAD.MOV.U32 R10, RZ, RZ, R45 ;  /* 0x000000ffff0a7224 */ /* 0x000fc400078e002d */
[----:B------:R-:W-:Y:S01]  /*31f00*/  IMAD.MOV.U32 R11, RZ, RZ, R47 ;  /* 0x000000ffff0b7224 */ /* 0x000fe200078e002f */
[----:B------:R-:W-:Y:S06]  /*31f10*/  BAR.SYNC.DEFER_BLOCKING 0x0 ;  /* 0x0000000000007b1d */ /* 0x000fec0000010000 */
[----:B--2---:R1:W-:Y:S02]  /*31f20*/  STSM.16.M88.4 [R4], R8 ;  /* 0x0000000804007844 */ /* 0x0043e40000000200 */
        /* <DEDUP_REMOVED lines=59> */
[----:B------:R-:W1:Y:S01]  /*322e0*/  LDS.128 R200, [R0] ;  /* 0x0000000000c87984 */ /* 0x000e620000000c00 */
[----:B------:R-:W-:-:S02]  /*322f0*/  IMAD.MOV.U32 R10, RZ, RZ, R61 ;  /* 0x000000ffff0a7224 */ /* 0x000fc400078e003d */
[----:B------:R-:W-:Y:S01]  /*32300*/  IMAD.MOV.U32 R11, RZ, RZ, R63 ;  /* 0x000000ffff0b7224 */ /* 0x000fe200078e003f */
[----:B------:R-:W-:Y:S06]  /*32310*/  BAR.SYNC.DEFER_BLOCKING 0x0 ;  /* 0x0000000000007b1d */ /* 0x000fec0000010000 */
[----:B--2---:R2:W-:Y:S02]  /*32320*/  STSM.16.M88.4 [R4], R8 ;  /* 0x0000000804007844 */ /* 0x0045e40000000200 */
[----:B------:R-:W-:Y:S06]  /*32330*/  BAR.SYNC.DEFER_BLOCKING 0x0 ;  /* 0x0000000000007b1d */ /* 0x000fec0000010000 */
[----:B--2---:R-:W2:Y:S04]  /*32340*/  LDL.LU R8, [R1+0x2a4] ;  /* 0x0002a40001087983 */ /* 0x004ea80000300800 */
[----:B------:R-:W2:Y:S04]  /*32350*/  LDL.LU R9, [R1+0x2ac] ;  /* 0x0002ac0001097983 */ /* 0x000ea80000300800 */
[----:B------:R-:W4:Y:S01]  /*32360*/  LDS.128 R196, [R0] ;  /* 0x0000000000c47984 */ /* 0x000f220000000c00 */
[----:B------:R-:W-:-:S02]  /*32370*/  IMAD.MOV.U32 R14, RZ, RZ, R64 ;  /* 0x000000ffff0e7224 */ /* 0x000fc400078e0040 */
[----:B------:R-:W-:Y:S01]  /*32380*/  IMAD.MOV.U32 R15, RZ, RZ, R66 ;  /* 0x000000ffff0f7224 */ /* 0x000fe200078e0042 */
[----:B------:R-:W-:Y:S06]  /*32390*/  BAR.SYNC.DEFER_BLOCKING 0x0 ;  /* 0x0000000000007b1d */ /* 0x000fec0000010000 */
[----:B---3--:R3:W-:Y:S02]  /*323a0*/  STSM.16.M88.4 [R4], R12 ;  /* 0x0000000c04007844 */ /* 0x0087e40000000200 */
[----:B------:R-:W-:Y:S06]  /*323b0*/  BAR.SYNC.DEFER_BLOCKING 0x0 ;  /* 0x0000000000007b1d */ /* 0x000fec0000010000 */
[----:B---3--:R-:W3:Y:S04]  /*323c0*/  LDL.LU R12, [R1+0x2b0] ;  /* 0x0002b000010c7983 */ /* 0x008ee80000300800 */
[----:B------:R-:W3:Y:S04]  /*323d0*/  LDL.LU R13, [R1+0x2b8] ;  /* 0x0002b800010d7983 */ /* 0x000ee80000300800 */
[----:B------:R-:W4:Y:S01]  /*323e0*/  LDS.128 R192, [R0] ;  /* 0x0000000000c07984 */ /* 0x000f220000000c00 */
        /* <DEDUP_REMOVED lines=23> */
[----:B------:R-:W4:Y:S04]  /*32560*/  LDL.LU R28, [R1+0x2d0] ;  /* 0x0002d000011c7983 */ /* 0x000f280000300800 */
[----:B------:R-:W4:Y:S04]  /*32570*/  LDL.LU R29, [R1+0x2d8] ;  /* 0x0002d800011d7983 */ /* 0x000f280000300800 */
[----:B------:R-:W1:Y:S01]  /*32580*/  LDS.128 R180, [R0] ;  /* 0x0000000000b47984 */ /* 0x000e620000000c00 */
[----:B------:R-:W-:-:S02]  /*32590*/  IMAD.MOV.U32 R14, RZ, RZ, R72 ;  /* 0x000000ffff0e7224 */ /* 0x000fc400078e0048 */
[----:B------:R-:W-:Y:S01]  /*325a0*/  IMAD.MOV.U32 R15, RZ, RZ, R74 ;  /* 0x000000ffff0f7224 */ /* 0x000fe200078e004a */
[----:B------:R-:W-:Y:S01]  /*325b0*/  BAR.SYNC.DEFER_BLOCKING 0x0 ;  /* 0x0000000000007b1d */ /* 0x000fe20000010000 */
[----:B------:R-:W-:Y:S02]  /*325c0*/  IMAD.MOV.U32 R10, RZ, RZ, R73 ;  /* 0x000000ffff0a7224 */ /* 0x000fe400078e0049 */
[----:B------:R-:W-:-:S03]  /*325d0*/  IMAD.MOV.U32 R11, RZ, RZ, R75 ;  /* 0x000000ffff0b7224 */ /* 0x000fc600078e004b */
[----:B------:R-:W4:Y:S04]  /*325e0*/  LDL.LU R32, [R1+0x2d4] ;  /* 0x0002d40001207983 */ /* 0x000f280000300800 */
[----:B------:R-:W4:Y:S04]  /*325f0*/  LDL.LU R33, [R1+0x2dc] ;  /* 0x0002dc0001217983 */ /* 0x000f280000300800 */
[----:B---3--:R-:W-:Y:S01]  /*32600*/  STSM.16.M88.4 [R4], R12 ;  /* 0x0000000c04007844 */ /* 0x008fe20000000200 */
[----:B------:R-:W-:Y:S06]  /*32610*/  BAR.SYNC.DEFER_BLOCKING 0x0 ;  /* 0x0000000000007b1d */ /* 0x000fec0000010000 */
[----:B------:R-:W-:Y:S02]  /*32620*/  LDS.128 R176, [R0] ;  /* 0x0000000000b07984 */ /* 0x000fe40000000c00 */
[----:B------:R-:W-:Y:S01]  /*32630*/  BAR.SYNC.DEFER_BLOCKING 0x0 ;  /* 0x0000000000007b1d */ /* 0x000fe20000010000 */
[----:B------:R-:W-:-:S02]  /*32640*/  IMAD.MOV.U32 R30, RZ, RZ, R76 ;  /* 0x000000ffff1e7224 */ /* 0x000fc400078e004c */
[----:B------:R-:W-:-:S03]  /*32650*/  IMAD.MOV.U32 R31, RZ, RZ, R78 ;  /* 0x000000ffff1f7224 */ /* 0x000fc600078e004e */
[----:B--2---:R-:W-:Y:S02]  /*32660*/  STSM.16.M88.4 [R4], R8 ;  /* 0x0000000804007844 */ /* 0x004fe40000000200 */
[----:B------:R-:W-:Y:S06]  /*32670*/  BAR.SYNC.DEFER_BLOCKING 0x0 ;  /* 0x0000000000007b1d */ /* 0x000fec0000010000 */
[----:B------:R-:W2:Y:S02]  /*32680*/  LDS.128 R172, [R0] ;  /* 0x0000000000ac7984 */ /* 0x000ea40000000c00 */
[----:B------:R-:W-:Y:S06]  /*32690*/  BAR.SYNC.DEFER_BLOCKING 0x0 ;  /* 0x0000000000007b1d */ /* 0x000fec0000010000 */
[----:B----4-:R3:W-:Y:S02]  /*326a0*/  STSM.16.M88.4 [R4], R28 ;  /* 0x0000001c04007844 */ /* 0x0107e40000000200 */
[----:B------:R-:W-:Y:S06]  /*326b0*/  BAR.SYNC.DEFER_BLOCKING 0x0 ;  /* 0x0000000000007b1d */ /* 0x000fec0000010000 */
[----:B---3--:R-:W3:Y:S04]  /*326c0*/  LDL.LU R28, [R1+0x2e0] ;  /* 0x0002e000011c7983 */ /* 0x008ee80000300800 */
[----:B------:R-:W3:Y:S04]  /*326d0*/  LDL.LU R29, [R1+0x2e8] ;  /* 0x0002e800011d7983 */ /* 0x000ee80000300800 */
[----:B------:R-:W4:Y:S04]  /*326e0*/  LDL.LU R36, [R1+0x2e4] ;  /* 0x0002e40001247983 */ /* 0x000f280000300800 */
[----:B------:R-:W4:Y:S04]  /*326f0*/  LDL.LU R37, [R1+0x2ec] ;  /* 0x0002ec0001257983 */ /* 0x000f280000300800 */
[----:B------:R-:W2:Y:S04]  /*32700*/  LDL.LU R40, [R1+0x2f0] ;  /* 0x0002f00001287983 */ /* 0x000ea80000300800 */
[----:B------:R-:W2:Y:S04]  /*32710*/  LDL.LU R41, [R1+0x2f8] ;  /* 0x0002f80001297983 */ /* 0x000ea80000300800 */
[----:B------:R-:W2:Y:S04]  /*32720*/  LDL.LU R44, [R1+0x2f4] ;  /* 0x0002f400012c7983 */ /* 0x000ea80000300800 */
[----:B------:R-:W2:Y:S04]  /*32730*/  LDL.LU R45, [R1+0x2fc] ;  /* 0x0002fc00012d7983 */ /* 0x000ea80000300800 */
[----:B------:R-:W1:Y:S01]  /*32740*/  LDS.128 R12, [R0] ;  /* 0x00000000000c7984 */ /* 0x000e620000000c00 */
[----:B------:R-:W-:-:S02]  /*32750*/  IMAD.MOV.U32 R34, RZ, RZ, R77 ;  /* 0x000000ffff227224 */ /* 0x000fc400078e004d */
[----:B------:R-:W-:Y:S01]  /*32760*/  IMAD.MOV.U32 R35, RZ, RZ, R79 ;  /* 0x000000ffff237224 */ /* 0x000fe200078e004f */
[----:B------:R-:W-:Y:S06]  /*32770*/  BAR.SYNC.DEFER_BLOCKING 0x0 ;  /* 0x0000000000007b1d */ /* 0x000fec0000010000 */
[----:B------:R-:W2:Y:S04]  /*32780*/  LDL.LU R48, [R1+0x300] ;  /* 0x0003000001307983 */ /* 0x000ea80000300800 */
[----:B------:R-:W2:Y:S04]  /*32790*/  LDL.LU R49, [R1+0x308] ;  /* 0x0003080001317983 */ /* 0x000ea80000300800 */
[----:B------:R-:W-:Y:S01]  /*327a0*/  STSM.16.M88.4 [R4], R32 ;  /* 0x0000002004007844 */ /* 0x000fe20000000200 */
[----:B------:R-:W-:Y:S01]  /*327b0*/  BAR.SYNC.DEFER_BLOCKING 0x0 ;  /* 0x0000000000007b1d */ /* 0x000fe20000010000 */
[----:B------:R-:W-:-:S02]  /*327c0*/  IMAD.MOV.U32 R30, RZ, RZ, R80 ;  /* 0x000000ffff1e7224 */ /* 0x000fc400078e0050 */
[----:B------:R-:W-:-:S03]  /*327d0*/  IMAD.MOV.U32 R31, RZ, RZ, R82 ;  /* 0x000000ffff1f7224 */ /* 0x000fc600078e0052 */
[----:B------:R-:W1:Y:S02]  /*327e0*/  LDS.128 R8, [R0] ;  /* 0x0000000000087984 */ /* 0x000e640000000c00 */
[----:B------:R-:W-:Y:S01]  /*327f0*/  BAR.SYNC.DEFER_BLOCKING 0x0 ;  /* 0x0000000000007b1d */ /* 0x000fe20000010000 */
[----:B------:R-:W-:Y:S02]  /*32800*/  IMAD.MOV.U32 R38, RZ, RZ, R81 ;  /* 0x000000ffff267224 */ /* 0x000fe400078e0051 */
[----:B------:R-:W-:Y:S02]  /*32810*/  IMAD.MOV.U32 R39, RZ, RZ, R83 ;  /* 0x000000ffff277224 */ /* 0x000fe400078e0053 */
[----:B------:R-:W-:Y:S02]  /*32820*/  IMAD.MOV.U32 R42, RZ, RZ, R84 ;  /* 0x000000ffff2a7224 */ /* 0x000fe400078e0054 */
[----:B------:R-:W-:Y:S02]  /*32830*/  IMAD.MOV.U32 R43, RZ, RZ, R86 ;  /* 0x000000ffff2b7224 */ /* 0x000fe400078e0056 */
[----:B------:R-:W-:-:S02]  /*32840*/  IMAD.MOV.U32 R46, RZ, RZ, R85 ;  /* 0x000000ffff2e7224 */ /* 0x000fc400078e0055 */
[----:B------:R-:W-:Y:S01]  /*32850*/  IMAD.MOV.U32 R47, RZ, RZ, R87 ;  /* 0x000000ffff2f7224 */ /* 0x000fe200078e0057 */
[----:B------:R-:W-:Y:S01]  /*32860*/  @P1 LOP3.LUT R3, R3, 0x8, RZ, 0xfc, !PT ;  /* 0x0000000803031812 */ /* 0x000fe200078efcff */
[----:B------:R-:W-:-:S03]  /*32870*/  VIADD R27, R6, 0x3 ;  /* 0x00000003061b7836 */ /* 0x000fc60000000000 */
[----:B------:R-:W-:Y:S01]  /*32880*/  LOP3.LUT R3, R3, 0xfffffffb, RZ, 0xc0, !PT ;  /* 0xfffffffb03037812 */ /* 0x000fe200078ec0ff */
[C---:B------:R-:W-:Y:S01]  /*32890*/  VIADD R26, R6.reuse, 0x2 ;  /* 0x00000002061a7836 */ /* 0x040fe20000000000 */
[----:B---3--:R-:W-:Y:S01]  /*328a0*/  STSM.16.M88.4 [R4], R28 ;  /* 0x0000001c04007844 */ /* 0x008fe20000000200 */
[----:B------:R-:W-:Y:S06]  /*328b0*/  BAR.SYNC.DEFER_BLOCKING 0x0 ;  /* 0x0000000000007b1d */ /* 0x000fec0000010000 */
[----:B------:R-:W3:Y:S02]  /*328c0*/  LDS.128 R32, [R0] ;  /* 0x0000000000207984 */ /* 0x000ee40000000c00 */
[----:B------:R-:W-:Y:S06]  /*328d0*/  BAR.SYNC.DEFER_BLOCKING 0x0 ;  /* 0x0000000000007b1d */ /* 0x000fec0000010000 */
[----:B----4-:R-:W-:Y:S02]  /*328e0*/  STSM.16.M88.4 [R4], R36 ;  /* 0x0000002404007844 */ /* 0x010fe40000000200 */
[----:B------:R-:W-:Y:S06]  /*328f0*/  BAR.SYNC.DEFER_BLOCKING 0x0 ;  /* 0x0000000000007b1d */ /* 0x000fec0000010000 */
[----:B------:R-:W4:Y:S02]  /*32900*/  LDS.128 R28, [R0] ;  /* 0x00000000001c7984 */ /* 0x000f240000000c00 */
[----:B------:R-:W-:Y:S06]  /*32910*/  BAR.SYNC.DEFER_BLOCKING 0x0 ;  /* 0x0000000000007b1d */ /* 0x000fec0000010000 */
[----:B--2---:R-:W-:Y:S02]  /*32920*/  STSM.16.M88.4 [R4], R40 ;  /* 0x0000002804007844 */ /* 0x004fe40000000200 */
[----:B------:R-:W-:Y:S06]  /*32930*/  BAR.SYNC.DEFER_BLOCKING 0x0 ;  /* 0x0000000000007b1d */ /* 0x000fec0000010000 */
[----:B------:R-:W2:Y:S02]  /*32940*/  LDS.128 R40, [R0] ;  /* 0x0000000000287984 */ /* 0x000ea40000000c00 */
[----:B------:R-:W-:Y:S06]  /*32950*/  BAR.SYNC.DEFER_BLOCKING 0x0 ;  /* 0x0000000000007b1d */ /* 0x000fec0000010000 */
[----:B------:R1:W-:Y:S02]  /*32960*/  STSM.16.M88.4 [R4], R44 ;  /* 0x0000002c04007844 */ /* 0x0003e40000000200 */
[----:B------:R-:W-:Y:S01]  /*32970*/  BAR.SYNC.DEFER_BLOCKING 0x0 ;  /* 0x0000000000007b1d */ /* 0x000fe20000010000 */
[----:B-1----:R-:W-:-:S05]  /*32980*/  VIADD R44, R6, 0x4 ;  /* 0x00000004062c7836 */ /* 0x002fca0000000000 */
[----:B------:R-:W-:Y:S01]  /*32990*/  ISETP.LT.AND P1, PT, R44, UR56, !P0 ;  /* 0x000000382c007c0c */ /* 0x000fe2000c721270 */
[C---:B------:R-:W-:Y:S02]  /*329a0*/  VIADD R45, R6.reuse, 0xc ;  /* 0x0000000c062d7836 */ /* 0x040fe40000000000 */
[C---:B------:R-:W-:Y:S01]  /*329b0*/  VIADD R154, R6.reuse, 0x3b ;  /* 0x0000003b069a7836 */ /* 0x040fe20000000000 */
[----:B------:R-:W-:Y:S01]  /*329c0*/  LOP3.LUT R25, R25, 0x7fffffff, RZ, 0xc0, !PT ;  /* 0x7fffffff19197812 */ /* 0x000fe200078ec0ff */
[----:B------:R-:W-:Y:S01]  /*329d0*/  VIADD R46, R6, 0xd ;  /* 0x0000000d062e7836 */ /* 0x000fe20000000000 */
[----:B------:R-:W-:Y:S01]  /*329e0*/  ULDC UR56, c[0x0][0x22c] ;  /* 0x00008b0000387ab9 */ /* 0x000fe20000000800 */
[----:B------:R-:W1:Y:S06]  /*329f0*/  LDS.128 R36, [R0] ;  /* 0x0000000000247984 */ /* 0x000e6c0000000c00 */
[----:B------:R-:W-:-:S02]  /*32a00*/  @P1 LOP3.LUT R3, R3, 0x4, RZ, 0xfc, !PT ;  /* 0x0000000403031812 */ /* 0x000fc400078efcff */
[----:B------:R-:W-:Y:S01]  /*32a10*/  ISETP.LT.AND P1, PT, R27, UR55, !P0 ;  /* 0x000000371b007c0c */ /* 0x000fe2000c721270 */
[----:B------:R-:W-:Y:S01]  /*32a20*/  VIADD R47, R6, 0xe ;  /* 0x0000000e062f7836 */ /* 0x000fe20000000000 */
[----:B------:R-:W-:Y:S01]  /*32a30*/  LOP3.LUT R3, R3, 0xfffffffd, RZ, 0xc0, !PT ;  /* 0xfffffffd03037812 */ /* 0x000fe200078ec0ff */
[----:B------:R-:W-:Y:S01]  /*32a40*/  IMAD.MOV.U32 R50, RZ, RZ, R88 ;  /* 0x000000ffff327224 */ /* 0x000fe200078e0058 */
[----:B------:R-:W-:-:S09]  /*32a50*/  ULDC UR55, c[0x0][0x22c] ;  /* 0x00008b0000377ab9 */ /* 0x000fd20000000800 */
[----:B------:R-:W-:Y:S02]  /*32a60*/  @P1 LOP3.LUT R3, R3, 0x2, RZ, 0xfc, !PT ;  /* 0x0000000203031812 */ /* 0x000fe400078efcff */
[----:B------:R-:W-:Y:S01]  /*32a70*/  ISETP.LT.AND P1, PT, R26, UR54, !P0 ;  /* 0x000000361a007c0c */ /* 0x000fe2000c721270 */
[----:B------:R-:W-:Y:S01]  /*32a80*/  IMAD.MOV.U32 R51, RZ, RZ, R90 ;  /* 0x000000ffff337224 */ /* 0x000fe200078e005a */
[----:B------:R-:W-:Y:S01]  /*32a90*/  LOP3.LUT R3, R3, 0xfffffffe, RZ, 0xc0, !PT ;  /* 0xfffffffe03037812 */ /* 0x000fe200078ec0ff */
[----:B------:R-:W-:Y:S01]  /*32aa0*/  BAR.SYNC.DEFER_BLOCKING 0x0 ;  /* 0x0000000000007b1d */ /* 0x000fe20000010000 */
[C---:B------:R-:W-:Y:S02]  /*32ab0*/  VIADD R52, R6.reuse, 0x13 ;  /* 0x0000001306347836 */ /* 0x040fe40000000000 */
[C---:B------:R-:W-:Y:S02]  /*32ac0*/  VIADD R53, R6.reuse, 0x14 ;  /* 0x0000001406357836 */ /* 0x040fe40000000000 */
[----:B------:R-:W-:Y:S01]  /*32ad0*/  VIADD R54, R6, 0x15 ;  /* 0x0000001506367836 */ /* 0x000fe20000000000 */
[----:B------:R-:W-:-:S04]  /*32ae0*/  ULDC UR54, c[0x0][0x22c] ;  /* 0x00008b0000367ab9 */ /* 0x000fc80000000800 */
[----:B------:R-:W-:Y:S02]  /*32af0*/  @P1 LOP3.LUT R3, R3, 0x1, RZ, 0xfc, !PT ;  /* 0x0000000103031812 */ /* 0x000fe400078efcff */
[----:B------:R-:W-:Y:S01]  /*32b00*/  ISETP.LT.AND P1, PT, R2, UR53, !P0 ;  /* 0x0000003502007c0c */ /* 0x000fe2000c721270 */
[----:B------:R-:W-:Y:S01]  /*32b10*/  VIADD R55, R6, 0x16 ;  /* 0x0000001606377836 */ /* 0x000fe20000000000 */
[----:B------:R-:W-:-:S11]  /*32b20*/  ULDC UR53, c[0x0][0x22c] ;  /* 0x00008b0000357ab9 */ /* 0x000fd60000000800 */
[----:B------:R-:W-:Y:S02]  /*32b30*/  @P1 LOP3.LUT R5, R5, 0x8000, RZ, 0xfc, !PT ;  /* 0x0000800005051812 */ /* 0x000fe400078efcff */
[----:B------:R-:W-:Y:S01]  /*32b40*/  ISETP.LT.AND P1, PT, R45, UR52, !P0 ;  /* 0x000000342d007c0c */ /* 0x000fe2000c721270 */
[----:B------:R3:W-:Y:S01]  /*32b50*/  STSM.16.M88.4 [R4], R48 ;  /* 0x0000003004007844 */ /* 0x0007e20000000200 */
[----:B------:R-:W-:Y:S01]  /*32b60*/  VIADD R56, R6, 0x17 ;  /* 0x0000001706387836 */ /* 0x000fe20000000000 */
[----:B------:R-:W-:-:S10]  /*32b70*/  ULDC UR52, c[0x0][0x22c] ;  /* 0x00008b0000347ab9 */ /* 0x000fd40000000800 */
[----:B------:R-:W-:Y:S02]  /*32b80*/  @P1 LOP3.LUT R20, R20, 0x4000, RZ, 0xfc, !PT ;  /* 0x0000400014141812 */ /* 0x000fe400078efcff */
[----:B------:R-:W-:Y:S01]  /*32b90*/  ISETP.LT.AND P1, PT, R46, UR51, !P0 ;  /* 0x000000332e007c0c */ /* 0x000fe2000c721270 */
[----:B------:R-:W-:Y:S01]  /*32ba0*/  VIADD R57, R6, 0x18 ;  /* 0x0000001806397836 */ /* 0x000fe20000000000 */
[----:B------:R-:W-:Y:S01]  /*32bb0*/  LOP3.LUT R20, R20, 0xffffdfff, RZ, 0xc0, !PT ;  /* 0xffffdfff14147812 */ /* 0x000fe200078ec0ff */
[----:B---3--:R-:W-:Y:S01]  /*32bc0*/  VIADD R48, R6, 0xf ;  /* 0x0000000f06307836 */ /* 0x008fe20000000000 */
[----:B------:R-:W-:-:S09]  /*32bd0*/  ULDC UR51, c[0x0][0x22c] ;  /* 0x00008b0000337ab9 */ /* 0x000fd20000000800 */
[----:B------:R-:W-:Y:S02]  /*32be0*/  @P1 LOP3.LUT R20, R20, 0x2000, RZ, 0xfc, !PT ;  /* 0x0000200014141812 */ /* 0x000fe400078efcff */
[----:B------:R-:W-:Y:S01]  /*32bf0*/  ISETP.LT.AND P1, PT, R47, UR50, !P0 ;  /* 0x000000322f007c0c */ /* 0x000fe2000c721270 */
[----:B------:R-:W-:Y:S01]  /*32c00*/  VIADD R49, R6, 0x10 ;  /* 0x0000001006317836 */ /* 0x000fe20000000000 */
[----:B------:R-:W-:Y:S01]  /*32c10*/  LOP3.LUT R20, R20, 0xffffefff, RZ, 0xc0, !PT ;  /* 0xffffefff14147812 */ /* 0x000fe200078ec0ff */
[----:B------:R-:W-:Y:S01]  /*32c20*/  VIADD R50, R6, 0x11 ;  /* 0x0000001106327836 */ /* 0x000fe20000000000 */
        /* <DEDUP_REMOVED lines=76> */
[----:B------:R-:W-:-:S11]  /*330f0*/  ULDC UR37, c[0x0][0x22c] ;  /* 0x00008b0000257ab9 */ /* 0x000fd60000000800 */
        /* <DEDUP_REMOVED lines=52> */
[C---:B------:R-:W-:Y:S02]  /*33440*/  VIADD R164, R6.reuse, 0x45 ;  /* 0x0000004506a47836 */ /* 0x040fe40000000000 */
[C---:B------:R-:W-:Y:S01]  /*33450*/  VIADD R252, R6.reuse, 0x4d ;  /* 0x0000004d06fc7836 */ /* 0x040fe20000000000 */
[----:B------:R-:W-:Y:S01]  /*33460*/  LOP3.LUT R17, R17, 0x7fffffff, RZ, 0xc0, !PT ;  /* 0x7fffffff11117812 */ /* 0x000fe200078ec0ff */
[----:B------:R-:W-:Y:S01]  /*33470*/  VIADD R165, R6, 0x46 ;  /* 0x0000004606a57836 */ /* 0x000fe20000000000 */
[----:B------:R-:W-:-:S05]  /*33480*/  ULDC UR28, c[0x0][0x22c] ;  /* 0x00008b00001c7ab9 */ /* 0x000fca0000000800 */
        /* <DEDUP_REMOVED lines=130> */
[----:B------:R-:W-:-:S10]  /*33cb0*/  ULDC UR4, c[0x0][0x22c] ;  /* 0x00008b0000047ab9 */ /* 0x000fd40000000800 */
        /* <DEDUP_REMOVED lines=26> */
[----:B------:R-:W-:Y:S01]  /*33e60*/  ULDC UR56, c[0x0][0x22c] ;  /* 0x00008b0000387ab9 */ /* 0x000fe20000000800 */
[----:B------:R-:W-:-:S11]  /*33e70*/  LOP3.LUT R25, R25, 0xfbffffff, RZ, 0xc0, !PT ;  /* 0xfbffffff19197812 */ /* 0x000fd600078ec0ff */
        /* <DEDUP_REMOVED lines=19> */
[----:B------:R-:W-:Y:S02]  /*33fb0*/  ISETP.LT.AND P1, PT, R164, UR51, !P0 ;  /* 0x00000033a4007c0c */ /* 0x000fe4000c721270 */
[----:B------:R-:W-:Y:S01]  /*33fc0*/  LOP3.LUT R7, R7, 0x7fffffff, RZ, 0xc0, !PT ;  /* 0x7fffffff07077812 */ /* 0x000fe200078ec0ff */
[----:B------:R-:W-:Y:S01]  /*33fd0*/  VIADD R47, R6, 0x7d ;  /* 0x0000007d062f7836 */ /* 0x000fe20000000000 */
[----:B------:R-:W-:Y:S01]  /*33fe0*/  LOP3.LUT R25, R25, 0xffdfffff, RZ, 0xc0, !PT ;  /* 0xffdfffff19197812 */ /* 0x000fe200078ec0ff */
[----:B------:R-:W-:-:S08]  /*33ff0*/  ULDC UR51, c[0x0][0x22c] ;  /* 0x00008b0000337ab9 */ /* 0x000fd00000000800 */
        /* <DEDUP_REMOVED lines=247> */
[C---:B------:R-:W-:Y:S01]  /*34f70*/  VIADD R44, R6.reuse, 0x78 ;  /* 0x00000078062c7836 */ /* 0x040fe20000000000 */
[----:B------:R-:W-:Y:S01]  /*34f80*/  LOP3.LUT R17, R17, 0xfffffff7, RZ, 0xc0, !PT ;  /* 0xfffffff711117812 */ /* 0x000fe200078ec0ff */
[C---:B------:R-:W-:Y:S01]  /*34f90*/  VIADD R159, R6.reuse, 0xaf ;  /* 0x000000af069f7836 */ /* 0x040fe20000000000 */
[----:B------:R-:W-:Y:S01]  /*34fa0*/  ISETP.LT.AND P2, PT, R155, UR61, !P0 ;  /* 0x0000003d9b007c0c */ /* 0x000fe2000c741270 */
[----:B------:R-:W-:Y:S01]  /*34fb0*/  ULDC UR57, c[0x0][0x22c] ;  /* 0x00008b0000397ab9 */ /* 0x000fe20000000800 */
[C---:B------:R-:W-:Y:S01]  /*34fc0*/  VIADD R160, R6.reuse, 0xb0 ;  /* 0x000000b006a07836 */ /* 0x040fe20000000000 */
[----:B------:R-:W-:Y:S01]  /*34fd0*/  LOP3.LUT R19, R19, 0x7fffffff, RZ, 0xc0, !PT ;  /* 0x7fffffff13137812 */ /* 0x000fe200078ec0ff */
[----:B------:R-:W-:Y:S01]  /*34fe0*/  VIADD R161, R6, 0xb1 ;  /* 0x000000b106a17836 */ /* 0x000fe20000000000 */
[----:B------:R-:W-:-:S04]  /*34ff0*/  ULDC UR61, c[0x0][0x22c] ;  /* 0x00008b00003d7ab9 */ /* 0x000fc80000000800 */
        /* <DEDUP_REMOVED lines=128> */
[----:B------:R-:W-:Y:S01]  /*35800*/  VIADD R16, R6, 0xca ;  /* 0x000000ca06107836 */ /* 0x000fe20000000000 */
[----:B------:R-:W-:-:S09]  /*35810*/  ULDC UR31, c[0x0][0x22c] ;  /* 0x00008b00001f7ab9 */ /* 0x000fd20000000800 */
        /* <DEDUP_REMOVED lines=127> */
[----:B------:R-:W-:Y:S01]  /*36010*/  VIADD R133, R6, 0xe4 ;  /* 0x000000e406857836 */ /* 0x000fe20000000000 */
[----:B------:R-:W-:Y:S02]  /*36020*/  ULDC UR60, c[0x0][0x22c] ;  /* 0x00008b00003c7ab9 */ /* 0x000fe40000000800 */
[----:B------:R-:W-:Y:S02]  /*36030*/  @P2 LOP3.LUT R24, R24, 0x8000, RZ, 0xfc, !PT ;  /* 0x0000800018182812 */ /* 0x000fe400078efcff */
[----:B------:R-:W-:Y:S01]  /*36040*/  ISETP.LT.AND P2, PT, R157, UR59, !P0 ;  /* 0x0000003b9d007c0c */ /* 0x000fe2000c741270 */
[----:B------:R-:W-:Y:S01]  /*36050*/  VIADD R132, R6, 0xe5 ;  /* 0x000000e506847836 */ /* 0x000fe20000000000 */
[----:B------:R-:W-:Y:S01]  /*36060*/  LOP3.LUT R24, R24, 0xffffbfff, RZ, 0xc0, !PT ;  /* 0xffffbfff18187812 */ /* 0x000fe200078ec0ff */
[----:B------:R-:W-:Y:S01]  /*36070*/  VIADD R131, R6, 0xe6 ;  /* 0x000000e606837836 */ /* 0x000fe20000000000 */
[----:B------:R-:W-:-:S02]  /*36080*/  ULDC UR59, c[0x0][0x22c] ;  /* 0x00008b00003b7ab9 */ /* 0x000fc40000000800 */
        /* <DEDUP_REMOVED lines=87> */
[----:B------:R-:W-:-:S03]  /*36600*/  ULDC UR44, c[0x0][0x22c] ;  /* 0x00008b00002c7ab9 */ /* 0x000fc60000000800 */
[----:B------:R-:W-:Y:S02]  /*36610*/  @P2 LOP3.LUT R19, R19, 0x80000000, RZ, 0xfc, !PT ;  /* 0x8000000013132812 */ /* 0x000fe400078efcff */
[----:B------:R-:W-:Y:S01]  /*36620*/  ISETP.LT.AND P2, PT, R241, UR43, !P0 ;  /* 0x0000002bf1007c0c */ /* 0x000fe2000c741270 */
[C---:B------:R-:W-:Y:S01]  /*36630*/  VIADD R97, R6.reuse, 0x104 ;  /* 0x0000010406617836 */ /* 0x040fe20000000000 */
[----:B------:R-:W-:Y:S01]  /*36640*/  LOP3.LUT R19, R19, 0xbfffffff, RZ, 0xc0, !PT ;  /* 0xbfffffff13137812 */ /* 0x000fe200078ec0ff */
[----:B------:R-:W3:Y:S01]  /*36650*/  LDL.LU R241, [R1+0x198c] ;  /* 0x00198c0001f17983 */ /* 0x000ee20000300800 */
[----:B------:R-:W-:Y:S01]  /*36660*/  VIADD R95, R6, 0x105 ;  /* 0x00000105065f7836 */ /* 0x000fe20000000000 */
[----:B------:R-:W-:Y:S01]  /*36670*/  ULDC UR43, c[0x0][0x22c] ;  /* 0x00008b00002b7ab9 */ /* 0x000fe20000000800 */
[----:B------:R-:W-:Y:S02]  /*36680*/  @P1 LOP3.LUT R19, R19, 0x40000000, RZ, 0xfc, !PT ;  /* 0x4000000013131812 */ /* 0x000fe400078efcff */
[----:B------:R-:W-:Y:S01]  /*36690*/  ISETP.LT.AND P1, PT, R242, UR42, !P0 ;  /* 0x0000002af2007c0c */ /* 0x000fe2000c721270 */
[C---:B------:R-:W-:Y:S01]  /*366a0*/  VIADD R93, R6.reuse, 0x106 ;  /* 0x00000106065d7836 */ /* 0x040fe20000000000 */
[----:B------:R-:W-:Y:S01]  /*366b0*/  LOP3.LUT R19, R19, 0xdfffffff, RZ, 0xc0, !PT ;  /* 0xdfffffff13137812 */ /* 0x000fe200078ec0ff */
[----:B------:R-:W3:Y:S01]  /*366c0*/  LDL.LU R242, [R1+0x1988] ;  /* 0x0019880001f27983 */ /* 0x000ee20000300800 */
[----:B------:R-:W-:Y:S01]  /*366d0*/  VIADD R92, R6, 0x107 ;  /* 0x00000107065c7836 */ /* 0x000fe20000000000 */
[----:B------:R-:W-:Y:S01]  /*366e0*/  ULDC UR42, c[0x0][0x22c] ;  /* 0x00008b00002a7ab9 */ /* 0x000fe20000000800 */
[----:B------:R-:W-:-:S02]  /*366f0*/  @P2 LOP3.LUT R19, R19, 0x20000000, RZ, 0xfc, !PT ;  /* 0x2000000013132812 */ /* 0x000fc400078efcff */
        /* <DEDUP_REMOVED lines=66> */
[----:B------:R-:W4:Y:S01]  /*36b20*/  LDL.LU R94, [R1+0x1960] ;  /* 0x00196000015e7983 */ /* 0x000f220000300800 */
[----:B------:R-:W-:Y:S01]  /*36b30*/  VIADD R58, R6, 0x11b ;  /* 0x0000011b063a7836 */ /* 0x000fe20000000000 */
[----:B------:R-:W-:Y:S01]  /*36b40*/  ULDC UR32, c[0x0][0x22c] ;  /* 0x00008b0000207ab9 */ /* 0x000fe20000000800 */
[----:B------:R-:W-:-:S04]  /*36b50*/  @P2 LOP3.LUT R19, R19, 0x80000, RZ, 0xfc, !PT ;  /* 0x0008000013132812 */ /* 0x000fc800078efcff */
[----:B------:R-:W-:Y:S02]  /*36b60*/  LOP3.LUT R19, R19, 0xfffbffff, RZ, 0xc0, !PT ;  /* 0xfffbffff13137812 */ /* 0x000fe400078ec0ff */
[----:B------:R-:W-:Y:S01]  /*36b70*/  ISETP.LT.AND P2, PT, R96, UR31, !P0 ;  /* 0x0000001f60007c0c */ /* 0x000fe2000c741270 */
[----:B------:R-:W-:Y:S01]  /*36b80*/  VIADD R59, R6, 0x11c ;  /* 0x0000011c063b7836 */ /* 0x000fe20000000000 */
[----:B------:R-:W-:Y:S01]  /*36b90*/  @P1 LOP3.LUT R19, R19, 0x40000, RZ, 0xfc, !PT ;  /* 0x0004000013131812 */ /* 0x000fe200078efcff */
[----:B------:R-:W2:Y:S01]  /*36ba0*/  LDL.LU R96, [R1+0x195c] ;  /* 0x00195c0001607983 */ /* 0x000ea20000300800 */
[----:B------:R-:W-:Y:S01]  /*36bb0*/  ISETP.LT.AND P1, PT, R16, UR30, !P0 ;  /* 0x0000001e10007c0c */ /* 0x000fe2000c721270 */
[C---:B------:R-:W-:Y:S01]  /*36bc0*/  VIADD R60, R6.reuse, 0x11d ;  /* 0x0000011d063c7836 */ /* 0x040fe20000000000 */
[----:B------:R-:W-:Y:S01]  /*36bd0*/  LOP3.LUT R19, R19, 0xfffdffff, RZ, 0xc0, !PT ;  /* 0xfffdffff13137812 */ /* 0x000fe200078ec0ff */
[----:B------:R-:W3:Y:S01]  /*36be0*/  LDL.LU R16, [R1+0x1958] ;  /* 0x0019580001107983 */ /* 0x000ee20000300800 */
[C---:B------:R-:W-:Y:S01]  /*36bf0*/  VIADD R61, R6.reuse, 0x11e ;  /* 0x0000011e063d7836 */ /* 0x040fe20000000000 */
[----:B------:R-:W-:Y:S01]  /*36c00*/  ULDC UR31, c[0x0][0x22c] ;  /* 0x00008b00001f7ab9 */ /* 0x000fe20000000800 */
[----:B------:R-:W-:Y:S01]  /*36c10*/  VIADD R62, R6, 0x11f ;  /* 0x0000011f063e7836 */ /* 0x000fe20000000000 */
[----:B------:R-:W-:-:S02]  /*36c20*/  ULDC UR30, c[0x0][0x22c] ;  /* 0x00008b00001e7ab9 */ /* 0x000fc40000000800 */
[----:B------:R-:W-:Y:S02]  /*36c30*/  @P2 LOP3.LUT R19, R19, 0x20000, RZ, 0xfc, !PT ;  /* 0x0002000013132812 */ /* 0x000fe400078efcff */
[----:B------:R-:W-:Y:S01]  /*36c40*/  ISETP.LT.AND P2, PT, R21, UR29, !P0 ;  /* 0x0000001d15007c0c */ /* 0x000fe2000c741270 */
[C---:B------:R-:W-:Y:S01]  /*36c50*/  VIADD R63, R6.reuse, 0x120 ;  /* 0x00000120063f7836 */ /* 0x040fe20000000000 */
[----:B------:R-:W-:Y:S01]  /*36c60*/  LOP3.LUT R19, R19, 0xfffeffff, RZ, 0xc0, !PT ;  /* 0xfffeffff13137812 */ /* 0x000fe200078ec0ff */
[----:B------:R-:W4:Y:S01]  /*36c70*/  LDL.LU R21, [R1+0x1954] ;  /* 0x0019540001157983 */ /* 0x000f220000300800 */
[----:B------:R-:W-:Y:S01]  /*36c80*/  VIADD R64, R6, 0x121 ;  /* 0x0000012106407836 */ /* 0x000fe20000000000 */
[----:B------:R-:W-:Y:S01]  /*36c90*/  ULDC UR29, c[0x0][0x22c] ;  /* 0x00008b00001d7ab9 */ /* 0x000fe20000000800 */
[----:B------:R-:W-:Y:S02]  /*36ca0*/  @P1 LOP3.LUT R19, R19, 0x10000, RZ, 0xfc, !PT ;  /* 0x0001000013131812 */ /* 0x000fe400078efcff */
[----:B------:R-:W-:Y:S01]  /*36cb0*/  ISETP.LT.AND P1, PT, R98, UR28, !P0 ;  /* 0x0000001c62007c0c */ /* 0x000fe2000c721270 */
[C---:B------:R-:W-:Y:S01]  /*36cc0*/  VIADD R65, R6.reuse, 0x122 ;  /* 0x0000012206417836 */ /* 0x040fe20000000000 */
[----:B------:R-:W-:Y:S01]  /*36cd0*/  LOP3.LUT R19, R19, 0xffff7fff, RZ, 0xc0, !PT ;  /* 0xffff7fff13137812 */ /* 0x000fe200078ec0ff */
[C---:B------:R-:W-:Y:S01]  /*36ce0*/  VIADD R66, R6.reuse, 0x123 ;  /* 0x0000012306427836 */ /* 0x040fe20000000000 */
[----:B------:R-:W-:Y:S01]  /*36cf0*/  MOV R98, UR11 ;  /* 0x0000000b00627c02 */ /* 0x000fe20008000f00 */
[----:B------:R-:W-:Y:S01]  /*36d00*/  ULDC UR11, c[0x0][0x22c] ;  /* 0x00008b00000b7ab9 */ /* 0x000fe20000000800 */
[----:B------:R-:W-:Y:S01]  /*36d10*/  @P2 LOP3.LUT R19, R19, 0x8000, RZ, 0xfc, !PT ;  /* 0x0000800013132812 */ /* 0x000fe200078efcff */
[----:B------:R-:W-:Y:S01]  /*36d20*/  VIADD R67, R6, 0x124 ;  /* 0x0000012406437836 */ /* 0x000fe20000000000 */
[----:B------:R-:W-:-:S02]  /*36d30*/  ULDC UR28, c[0x0][0x22c] ;  /* 0x00008b00001c7ab9 */ /* 0x000fc40000000800 */
[----:B------:R-:W-:-:S04]  /*36d40*/  LOP3.LUT R19, R19, 0xffffbfff, RZ, 0xc0, !PT ;  /* 0xffffbfff13137812 */ /* 0x000fc800078ec0ff */
[----:B------:R-:W-:Y:S02]  /*36d50*/  @P1 LOP3.LUT R19, R19, 0x4000, RZ, 0xfc, !PT ;  /* 0x0000400013131812 */ /* 0x000fe400078efcff */
[----:B------:R-:W-:Y:S01]  /*36d60*/  ISETP.LT.AND P1, PT, R100, UR27, !P0 ;  /* 0x0000001b64007c0c */ /* 0x000fe2000c721270 */
[C---:B------:R-:W-:Y:S01]  /*36d70*/  VIADD R68, R6.reuse, 0x125 ;  /* 0x0000012506447836 */ /* 0x040fe20000000000 */
[----:B------:R-:W-:Y:S01]  /*36d80*/  LOP3.LUT R19, R19, 0xffffdfff, RZ, 0xc0, !PT ;  /* 0xffffdfff13137812 */ /* 0x000fe200078ec0ff */
[C---:B------:R-:W-:Y:S01]  /*36d90*/  VIADD R69, R6.reuse, 0x126 ;  /* 0x0000012606457836 */ /* 0x040fe20000000000 */
[----:B------:R-:W-:Y:S01]  /*36da0*/  MOV R100, UR10 ;  /* 0x0000000a00647c02 */ /* 0x000fe20008000f00 */
[----:B------:R-:W-:Y:S01]  /*36db0*/  ULDC UR10, c[0x0][0x22c] ;  /* 0x00008b00000a7ab9 */ /* 0x000fe20000000800 */
[----:B------:R-:W-:Y:S01]  /*36dc0*/  VIADD R70, R6, 0x127 ;  /* 0x0000012706467836 */ /* 0x000fe20000000000 */
[----:B------:R-:W-:-:S06]  /*36dd0*/  ULDC UR27, c[0x0][0x22c] ;  /* 0x00008b00001b7ab9 */ /* 0x000fcc0000000800 */
[----:B------:R-:W-:Y:S02]  /*36de0*/  @P1 LOP3.LUT R19, R19, 0x2000, RZ, 0xfc, !PT ;  /* 0x0000200013131812 */ /* 0x000fe400078efcff */
[----:B------:R-:W-:Y:S01]  /*36df0*/  ISETP.LT.AND P1, PT, R102, UR26, !P0 ;  /* 0x0000001a66007c0c */ /* 0x000fe2000c721270 */
[C---:B------:R-:W-:Y:S01]  /*36e00*/  VIADD R71, R6.reuse, 0x128 ;  /* 0x0000012806477836 */ /* 0x040fe20000000000 */
[----:B------:R-:W-:Y:S01]  /*36e10*/  LOP3.LUT R19, R19, 0xffffefff, RZ, 0xc0, !PT ;  /* 0xffffefff13137812 */ /* 0x000fe200078ec0ff */
[----:B------:R-:W-:Y:S01]  /*36e20*/  VIADD R72, R6, 0x129 ;  /* 0x0000012906487836 */ /* 0x000fe20000000000 */
[----:B------:R-:W-:Y:S01]  /*36e30*/  MOV R102, UR61 ;  /* 0x0000003d00667c02 */ /* 0x000fe20008000f00 */
[----:B------:R-:W-:Y:S01]  /*36e40*/  ULDC UR61, c[0x0][0x22c] ;  /* 0x00008b00003d7ab9 */ /* 0x000fe20000000800 */
[----:B------:R-:W-:Y:S01]  /*36e50*/  ISETP.LT.AND P2, PT, R131, UR10, !P0 ;  /* 0x0000000a83007c0c */ /* 0x000fe2000c741270 */
[----:B------:R-:W-:Y:S01]  /*36e60*/  ULDC UR10, c[0x0][0x22c] ;  /* 0x00008b00000a7ab9 */ /* 0x000fe20000000800 */
[----:B------:R-:W-:-:S05]  /*36e70*/  ULDC UR26, c[0x0][0x22c] ;  /* 0x00008b00001a7ab9 */ /* 0x000fca0000000800 */
        /* <DEDUP_REMOVED lines=9> */
[----:B------:R-:W2:Y:S01]  /*36f10*/  LDL.LU R22, [R1+0x1950] ;  /* 0x0019500001167983 */ /* 0x000ea20000300800 */
        /* <DEDUP_REMOVED lines=9> */
[----:B------:R-:W2:Y:S01]  /*36fb0*/  LDL.LU R23, [R1+0x194c] ;  /* 0x00194c0001177983 */ /* 0x000ea20000300800 */
[----:B------:R-:W-:-:S09]  /*36fc0*/  ULDC UR23, c[0x0][0x22c] ;  /* 0x00008b0000177ab9 */ /* 0x000fd20000000800 */
[----:B------:R-:W-:Y:S02]  /*36fd0*/  @P1 LOP3.LUT R19, R19, 0x200, RZ, 0xfc, !PT ;  /* 0x0000020013131812 */ /* 0x000fe400078efcff */
[----:B------:R-:W-:Y:S01]  /*36fe0*/  ISETP.LT.AND P1, PT, R151, UR22, !P0 ;  /* 0x0000001697007c0c */ /* 0x000fe2000c721270 */
[C---:B------:R-:W-:Y:S01]  /*36ff0*/  VIADD R76, R6.reuse, 0x12d ;  /* 0x0000012d064c7836 */ /* 0x040fe20000000000 */
[----:B------:R-:W-:Y:S01]  /*37000*/  LOP3.LUT R19, R19, 0xfffffeff, RZ, 0xc0, !PT ;  /* 0xfffffeff13137812 */ /* 0x000fe200078ec0ff */
[----:B------:R-:W-:Y:S01]  /*37010*/  ULDC UR22, c[0x0][0x22c] ;  /* 0x00008b0000167ab9 */ /* 0x000fe20000000800 */
[----:B------:R-:W-:Y:S01]  /*37020*/  VIADD R77, R6, 0x12e ;  /* 0x0000012e064d7836 */ /* 0x000fe20000000000 */
[----:B------:R-:W2:Y:S08]  /*37030*/  LDL.LU R151, [R1+0x1948] ;  /* 0x0019480001977983 */ /* 0x000eb00000300800 */
[----:B------:R-:W-:-:S02]  /*37040*/  @P1 LOP3.LUT R19, R19, 0x100, RZ, 0xfc, !PT ;  /* 0x0000010013131812 */ /* 0x000fc400078efcff */
[----:B------:R-:W-:Y:S01]  /*37050*/  ISETP.LT.AND P1, PT, R150, UR21, !P0 ;  /* 0x0000001596007c0c */ /* 0x000fe2000c721270 */
[----:B------:R-:W-:Y:S01]  /*37060*/  ULDC UR21, c[0x0][0x22c] ;  /* 0x00008b0000157ab9 */ /* 0x000fe20000000800 */
[----:B------:R-:W-:Y:S01]  /*37070*/  LOP3.LUT R19, R19, 0xffffff7f, RZ, 0xc0, !PT ;  /* 0xffffff7f13137812 */ /* 0x000fe200078ec0ff */
[----:B------:R-:W-:Y:S01]  /*37080*/  VIADD R78, R6, 0x12f ;  /* 0x0000012f064e7836 */ /* 0x000fe20000000000 */
[----:B------:R-:W2:Y:S09]  /*37090*/  LDL.LU R150, [R1+0x1944] ;  /* 0x0019440001967983 */ /* 0x000eb20000300800 */
        /* <DEDUP_REMOVED lines=45> */
[----:B------:R-:W-:Y:S01]  /*37370*/  VIADD R86, R6, 0x137 ;  /* 0x0000013706567836 */ /* 0x000fe20000000000 */
[----:B------:R-:W2:Y:S01]  /*37380*/  LDL.LU R142, [R1+0x1924] ;  /* 0x00192400018e7983 */ /* 0x000ea20000300800 */
[----:B---3--:R-:W-:-:S09]  /*37390*/  LOP3.LUT R16, R16, 0x7fffffff, RZ, 0xc0, !PT ;  /* 0x7fffffff10107812 */ /* 0x008fd200078ec0ff */
[----:B------:R-:W-:Y:S02]  /*373a0*/  @P1 LOP3.LUT R16, R16, 0x80000000, RZ, 0xfc, !PT ;  /* 0x8000000010101812 */ /* 0x000fe400078efcff */
[----:B------:R-:W-:Y:S01]  /*373b0*/  ISETP.LT.AND P1, PT, R141, UR12, !P0 ;  /* 0x0000000c8d007c0c */ /* 0x000fe2000c721270 */
[----:B------:R-:W-:Y:S01]  /*373c0*/  ULDC UR12, c[0x0][0x22c] ;  /* 0x00008b00000c7ab9 */ /* 0x000fe20000000800 */
[----:B------:R-:W-:Y:S01]  /*373d0*/  LOP3.LUT R16, R16, 0xbfffffff, RZ, 0xc0, !PT ;  /* 0xbfffffff10107812 */ /* 0x000fe200078ec0ff */
[----:B------:R-:W-:Y:S01]  /*373e0*/  VIADD R87, R6, 0x138 ;  /* 0x0000013806577836 */ /* 0x000fe20000000000 */
[----:B------:R-:W3:Y:S09]  /*373f0*/  LDL.LU R141, [R1+0x1920] ;  /* 0x00192000018d7983 */ /* 0x000ef20000300800 */
[----:B------:R-:W-:-:S02]  /*37400*/  @P1 LOP3.LUT R16, R16, 0x40000000, RZ, 0xfc, !PT ;  /* 0x4000000010101812 */ /* 0x000fc400078efcff */
[----:B------:R-:W-:Y:S01]  /*37410*/  ISETP.LT.AND P1, PT, R140, UR9, !P0 ;  /* 0x000000098c007c0c */ /* 0x000fe2000c721270 */
[----:B------:R-:W-:Y:S01]  /*37420*/  ULDC UR9, c[0x0][0x22c] ;  /* 0x00008b0000097ab9 */ /* 0x000fe20000000800 */
[----:B------:R-:W-:Y:S01]  /*37430*/  LOP3.LUT R16, R16, 0xdfffffff, RZ, 0xc0, !PT ;  /* 0xdfffffff10107812 */ /* 0x000fe200078ec0ff */
[C---:B------:R-:W-:Y:S01]  /*37440*/  VIADD R88, R6.reuse, 0x139 ;  /* 0x0000013906587836 */ /* 0x040fe20000000000 */
[----:B----4-:R-:W-:Y:S01]  /*37450*/  LOP3.LUT R21, R21, 0x7fffffff, RZ, 0xc0, !PT ;  /* 0x7fffffff15157812 */ /* 0x010fe200078ec0ff */
[----:B------:R-:W-:Y:S01]  /*37460*/  VIADD R90, R6, 0x13a ;  /* 0x0000013a065a7836 */ /* 0x000fe20000000000 */
[----:B------:R-:W4:Y:S07]  /*37470*/  LDL.LU R140, [R1+0x191c] ;  /* 0x00191c00018c7983 */ /* 0x000f2e0000300800 */
[----:B------:R-:W-:-:S02]  /*37480*/  @P1 LOP3.LUT R16, R16, 0x20000000, RZ, 0xfc, !PT ;  /* 0x2000000010101812 */ /* 0x000fc400078efcff */
        /* <DEDUP_REMOVED lines=9> */
[----:B------:R-:W-:Y:S01]  /*37520*/  VIADD R153, R6, 0x13c ;  /* 0x0000013c06997836 */ /* 0x000fe20000000000 */
[----:B------:R-:W4:Y:S09]  /*37530*/  LDL.LU R138, [R1+0x1914] ;  /* 0x00191400018a7983 */ /* 0x000f320000300800 */
        /* <DEDUP_REMOVED lines=11> */
[----:B--2---:R-:W-:Y:S01]  /*375f0*/  LOP3.LUT R22, R22, 0x7fffffff, RZ, 0xc0, !PT ;  /* 0x7fffffff16167812 */ /* 0x004fe200078ec0ff */
[----:B------:R-:W-:Y:S01]  /*37600*/  VIADD R156, R6, 0x13f ;  /* 0x0000013f069c7836 */ /* 0x000fe20000000000 */
[----:B------:R-:W2:Y:S07]  /*37610*/  LDL.LU R136, [R1+0x190c] ;  /* 0x00190c0001887983 */ /* 0x000eae0000300800 */
[----:B------:R-:W-:-:S02]  /*37620*/  @P1 LOP3.LUT R16, R16, 0x2000000, RZ, 0xfc, !PT ;  /* 0x0200000010101812 */ /* 0x000fc400078efcff */
[----:B------:R-:W-:Y:S01]  /*37630*/  ISETP.LT.AND P1, PT, R135, UR4, !P0 ;  /* 0x0000000487007c0c */ /* 0x000fe2000c721270 */
[----:B------:R-:W-:Y:S01]  /*37640*/  ULDC UR4, c[0x0][0x22c] ;  /* 0x00008b0000047ab9 */ /* 0x000fe20000000800 */
[----:B------:R-:W-:Y:S01]  /*37650*/  LOP3.LUT R16, R16, 0xfeffffff, RZ, 0xc0, !PT ;  /* 0xfeffffff10107812 */ /* 0x000fe200078ec0ff */
[C---:B------:R-:W-:Y:S01]  /*37660*/  VIADD R157, R6.reuse, 0x140 ;  /* 0x00000140069d7836 */ /* 0x040fe20000000000 */
[----:B------:R-:W-:Y:S01]  /*37670*/  LOP3.LUT R23, R23, 0x7fffffff, RZ, 0xc0, !PT ;  /* 0x7fffffff17177812 */ /* 0x000fe200078ec0ff */
[----:B------:R-:W-:Y:S01]  /*37680*/  VIADD R158, R6, 0x141 ;  /* 0x00000141069e7836 */ /* 0x000fe20000000000 */
[----:B------:R-:W4:Y:S07]  /*37690*/  LDL.LU R135, [R1+0x1908] ;  /* 0x0019080001877983 */ /* 0x000f2e0000300800 */
        /* <DEDUP_REMOVED lines=10> */
[C---:B------:R-:W-:Y:S01]  /*37740*/  VIADD R160, R6.reuse, 0x143 ;  /* 0x0000014306a07836 */ /* 0x040fe20000000000 */
[----:B------:R-:W3:Y:S01]  /*37750*/  LDL.LU R133, [R1+0x1900] ;  /* 0x0019000001857983 */ /* 0x000ee20000300800 */
[C---:B------:R-:W-:Y:S02]  /*37760*/  VIADD R161, R6.reuse, 0x144 ;  /* 0x0000014406a17836 */ /* 0x040fe40000000000 */
[C---:B------:R-:W-:Y:S01]  /*37770*/  VIADD R162, R6.reuse, 0x145 ;  /* 0x0000014506a27836 */ /* 0x040fe20000000000 */
[----:B------:R-:W2:Y:S01]  /*37780*/  LDL.LU R132, [R1+0x18fc] ;  /* 0x0018fc0001847983 */ /* 0x000ea20000300800 */
[C---:B------:R-:W-:Y:S02]  /*37790*/  VIADD R163, R6.reuse, 0x146 ;  /* 0x0000014606a37836 */ /* 0x040fe40000000000 */
[----:B------:R-:W-:Y:S01]  /*377a0*/  VIADD R164, R6, 0x147 ;  /* 0x0000014706a47836 */ /* 0x000fe20000000000 */
[----:B------:R-:W2:Y:S01]  /*377b0*/  LDL.LU R131, [R1+0x18f8] ;  /* 0x0018f80001837983 */ /* 0x000ea20000300800 */
[----:B------:R-:W-:-:S04]  /*377c0*/  @P1 LOP3.LUT R16, R16, 0x400000, RZ, 0xfc, !PT ;  /* 0x0040000010101812 */ /* 0x000fc800078efcff */
[----:B------:R-:W-:-:S04]  /*377d0*/  LOP3.LUT R16, R16, 0xffdfffff, RZ, 0xc0, !PT ;  /* 0xffdfffff10107812 */ /* 0x000fc800078ec0ff */
[----:B------:R-:W-:Y:S02]  /*377e0*/  @P3 LOP3.LUT R16, R16, 0x200000, RZ, 0xfc, !PT ;  /* 0x0020000010103812 */ /* 0x000fe400078efcff */
[----:B------:R-:W-:Y:S01]  /*377f0*/  ISETP.LT.AND P1, PT, R130, UR11, !P0 ;  /* 0x0000000b82007c0c */ /* 0x000fe2000c721270 */
[----:B------:R-:W-:Y:S01]  /*37800*/  ULDC UR11, c[0x0][0x22c] ;  /* 0x00008b00000b7ab9 */ /* 0x000fe20000000800 */
[----:B------:R-:W-:Y:S01]  /*37810*/  LOP3.LUT R16, R16, 0xffefffff, RZ, 0xc0, !PT ;  /* 0xffefffff10107812 */ /* 0x000fe200078ec0ff */
[----:B------:R-:W-:Y:S01]  /*37820*/  VIADD R165, R6, 0x148 ;  /* 0x0000014806a57836 */ /* 0x000fe20000000000 */
[----:B------:R-:W-:Y:S01]  /*37830*/  ISETP.LT.AND P3, PT, R128, UR61, !P0 ;  /* 0x0000003d80007c0c */ /* 0x000fe2000c761270 */
[----:B------:R-:W-:Y:S01]  /*37840*/  ULDC UR61, c[0x0][0x22c] ;  /* 0x00008b00003d7ab9 */ /* 0x000fe20000000800 */
[----:B------:R-:W-:Y:S01]  /*37850*/  @P2 LOP3.LUT R16, R16, 0x100000, RZ, 0xfc, !PT ;  /* 0x0010000010102812 */ /* 0x000fe200078efcff */
[----:B------:R-:W2:Y:S03]  /*37860*/  LDL.LU R130, [R1+0x18f4] ;  /* 0x0018f40001827983 */ /* 0x000ea60000300800 */
        /* <DEDUP_REMOVED lines=8> */
[----:B------:R-:W2:Y:S04]  /*378f0*/  LDL.LU R129, [R1+0x18f0] ;  /* 0x0018f00001817983 */ /* 0x000ea80000300800 */
[----:B------:R-:W2:Y:S03]  /*37900*/  LDL.LU R128, [R1+0x18ec] ;  /* 0x0018ec0001807983 */ /* 0x000ea60000300800 */
[----:B------:R-:W-:Y:S01]  /*37910*/  @P1 LOP3.LUT R16, R16, 0x40000, RZ, 0xfc, !PT ;  /* 0x0004000010101812 */ /* 0x000fe200078efcff */
[----:B------:R-:W2:Y:S03]  /*37920*/  LDL.LU R127, [R1+0x18e8] ;  /* 0x0018e800017f7983 */ /* 0x000ea60000300800 */
[----:B------:R-:W-:-:S04]  /*37930*/  LOP3.LUT R16, R16, 0xfffdffff, RZ, 0xc0, !PT ;  /* 0xfffdffff10107812 */ /* 0x000fc800078ec0ff */
[----:B------:R-:W-:Y:S02]  /*37940*/  @P3 LOP3.LUT R16, R16, 0x20000, RZ, 0xfc, !PT ;  /* 0x0002000010103812 */ /* 0x000fe400078efcff */
[----:B------:R-:W-:Y:S01]  /*37950*/  ISETP.LT.AND P1, PT, R126, UR11, !P0 ;  /* 0x0000000b7e007c0c */ /* 0x000fe2000c721270 */
[----:B------:R-:W-:Y:S01]  /*37960*/  ULDC UR11, c[0x0][0x22c] ;  /* 0x00008b00000b7ab9 */ /* 0x000fe20000000800 */
[----:B------:R-:W-:Y:S01]  /*37970*/  LOP3.LUT R16, R16, 0xfffeffff, RZ, 0xc0, !PT ;  /* 0xfffeffff10107812 */ /* 0x000fe200078ec0ff */
[----:B------:R-:W2:Y:S03]  /*37980*/  LDL.LU R126, [R1+0x18e4] ;  /* 0x0018e400017e7983 */ /* 0x000ea60000300800 */
[----:B------:R-:W-:-:S04]  /*37990*/  @P2 LOP3.LUT R16, R16, 0x10000, RZ, 0xfc, !PT ;  /* 0x0001000010102812 */ /* 0x000fc800078efcff */
[----:B------:R-:W-:-:S04]  /*379a0*/  LOP3.LUT R16, R16, 0xffff7fff, RZ, 0xc0, !PT ;  /* 0xffff7fff10107812 */ /* 0x000fc800078ec0ff */
[----:B------:R-:W-:Y:S02]  /*379b0*/  @P1 LOP3.LUT R16, R16, 0x8000, RZ, 0xfc, !PT ;  /* 0x0000800010101812 */ /* 0x000fe400078efcff */
[----:B------:R-:W-:Y:S01]  /*379c0*/  ISETP.LT.AND P1, PT, R125, UR60, !P0 ;  /* 0x0000003c7d007c0c */ /* 0x000fe2000c721270 */
[----:B------:R-:W-:Y:S01]  /*379d0*/  ULDC UR60, c[0x0][0x22c] ;  /* 0x00008b00003c7ab9 */ /* 0x000fe20000000800 */
[----:B------:R-:W-:Y:S01]  /*379e0*/  ISETP.LT.AND P3, PT, R124, UR61, !P0 ;  /* 0x0000003d7c007c0c */ /* 0x000fe2000c761270 */
[----:B------:R-:W-:Y:S01]  /*379f0*/  ULDC UR61, c[0x0][0x22c] ;  /* 0x00008b00003d7ab9 */ /* 0x000fe20000000800 */
[----:B------:R-:W-:Y:S01]  /*37a00*/  LOP3.LUT R16, R16, 0xffffbfff, RZ, 0xc0, !PT ;  /* 0xffffbfff10107812 */ /* 0x000fe200078ec0ff */
[----:B------:R-:W2:Y:S01]  /*37a10*/  LDL.LU R125, [R1+0x18e0] ;  /* 0x0018e000017d7983 */ /* 0x000ea20000300800 */
[----:B------:R-:W-:Y:S01]  /*37a20*/  ISETP.LT.AND P2, PT, R123, UR10, !P0 ;  /* 0x0000000a7b007c0c */ /* 0x000fe2000c741270 */
[----:B------:R-:W-:Y:S02]  /*37a30*/  ULDC UR10, c[0x0][0x22c] ;  /* 0x00008b00000a7ab9 */ /* 0x000fe40000000800 */
[----:B------:R-:W2:Y:S04]  /*37a40*/  LDL.LU R124, [R1+0x18dc] ;  /* 0x0018dc00017c7983 */ /* 0x000ea80000300800 */
        /* <DEDUP_REMOVED lines=16> */
[----:B------:R-:W-:Y:S01]  /*37b50*/  VIADD R167, R6, 0x14a ;  /* 0x0000014a06a77836 */ /* 0x000fe20000000000 */
[----:B------:R-:W-:Y:S01]  /*37b60*/  ISETP.LT.AND P2, PT, R119, UR10, !P0 ;  /* 0x0000000a77007c0c */ /* 0x000fe2000c741270 */
[----:B------:R-:W-:Y:S01]  /*37b70*/  ULDC UR10, c[0x0][0x22c] ;  /* 0x00008b00000a7ab9 */ /* 0x000fe20000000800 */
[----:B------:R-:W2:Y:S04]  /*37b80*/  LDL.LU R121, [R1+0x18d0] ;  /* 0x0018d00001797983 */ /* 0x000ea80000300800 */
[----:B------:R-:W2:Y:S01]  /*37b90*/  LDL.LU R120, [R1+0x18cc] ;  /* 0x0018cc0001787983 */ /* 0x000ea20000300800 */
[----:B------:R-:W-:-:S03]  /*37ba0*/  @P1 LOP3.LUT R16, R16, 0x400, RZ, 0xfc, !PT ;  /* 0x0000040010101812 */ /* 0x000fc600078efcff */
[----:B------:R-:W2:Y:S01]  /*37bb0*/  LDL.LU R119, [R1+0x18c8] ;  /* 0x0018c80001777983 */ /* 0x000ea20000300800 */
        /* <DEDUP_REMOVED lines=19> */
[----:B------:R-:W4:Y:S03]  /*37cf0*/  LDL.LU R115, [R1+0x18b8] ;  /* 0x0018b80001737983 */ /* 0x000f260000300800 */
        /* <DEDUP_REMOVED lines=15> */
[----:B------:R-:W-:Y:S01]  /*37df0*/  ISETP.LT.AND P2, PT, R111, UR10, !P0 ;  /* 0x0000000a6f007c0c */ /* 0x000fe2000c741270 */
[----:B------:R-:W-:Y:S01]  /*37e00*/  ULDC UR10, c[0x0][0x22c] ;  /* 0x00008b00000a7ab9 */ /* 0x000fe20000000800 */
[----:B------:R-:W2:Y:S04]  /*37e10*/  LDL.LU R113, [R1+0x18b0] ;  /* 0x0018b00001717983 */ /* 0x000ea80000300800 */
[----:B------:R-:W2:Y:S01]  /*37e20*/  LDL.LU R112, [R1+0x18ac] ;  /* 0x0018ac0001707983 */ /* 0x000ea20000300800 */
[----:B------:R-:W-:-:S02]  /*37e30*/  @P1 LOP3.LUT R16, R16, 0x4, RZ, 0xfc, !PT ;  /* 0x0000000410101812 */ /* 0x000fc400078efcff */
[----:B------:R-:W-:Y:S01]  /*37e40*/  ISETP.LT.AND P1, PT, R110, UR11, !P0 ;  /* 0x0000000b6e007c0c */ /* 0x000fe2000c721270 */
[----:B------:R-:W-:Y:S01]  /*37e50*/  ULDC UR11, c[0x0][0x22c] ;  /* 0x00008b00000b7ab9 */ /* 0x000fe20000000800 */
[----:B------:R-:W-:Y:S01]  /*37e60*/  LOP3.LUT R16, R16, 0xfffffffd, RZ, 0xc0, !PT ;  /* 0xfffffffd10107812 */ /* 0x000fe200078ec0ff */
[----:B------:R-:W3:Y:S10]  /*37e70*/  LDL.LU R111, [R1+0x18a8] ;  /* 0x0018a800016f7983 */ /* 0x000ef40000300800 */
[----:B------:R-:W-:Y:S01]  /*37e80*/  @P1 LOP3.LUT R21, R21, 0x80000000, RZ, 0xfc, !PT ;  /* 0x8000000015151812 */ /* 0x000fe200078efcff */
[----:B------:R-:W2:Y:S01]  /*37e90*/  LDL.LU R110, [R1+0x18a4] ;  /* 0x0018a400016e7983 */ /* 0x000ea20000300800 */
[----:B------:R-:W-:Y:S01]  /*37ea0*/  ISETP.LT.AND P1, PT, R109, UR60, !P0 ;  /* 0x0000003c6d007c0c */ /* 0x000fe2000c721270 */
[----:B------:R-:W-:Y:S01]  /*37eb0*/  ULDC UR60, c[0x0][0x22c] ;  /* 0x00008b00003c7ab9 */ /* 0x000fe20000000800 */
[----:B------:R-:W-:Y:S01]  /*37ec0*/  @P3 LOP3.LUT R16, R16, 0x2, RZ, 0xfc, !PT ;  /* 0x0000000210103812 */ /* 0x000fe200078efcff */
[----:B------:R-:W4:Y:S01]  /*37ed0*/  LDL.LU R109, [R1+0x18a0] ;  /* 0x0018a000016d7983 */ /* 0x000f220000300800 */
[----:B------:R-:W-:Y:S01]  /*37ee0*/  ISETP.LT.AND P3, PT, R108, UR61, !P0 ;  /* 0x0000003d6c007c0c */ /* 0x000fe2000c761270 */
[----:B------:R-:W-:Y:S01]  /*37ef0*/  ULDC UR61, c[0x0][0x22c] ;  /* 0x00008b00003d7ab9 */ /* 0x000fe20000000800 */
[----:B------:R-:W-:Y:S01]  /*37f00*/  LOP3.LUT R21, R21, 0xbfffffff, RZ, 0xc0, !PT ;  /* 0xbfffffff15157812 */ /* 0x000fe200078ec0ff */
[----:B------:R-:W2:Y:S01]  /*37f10*/  LDL.LU R108, [R1+0x189c] ;  /* 0x00189c00016c7983 */ /* 0x000ea20000300800 */
[----:B------:R-:W-:-:S05]  /*37f20*/  LOP3.LUT R16, R16, 0xfffffffe, RZ, 0xc0, !PT ;  /* 0xfffffffe10107812 */ /* 0x000fca00078ec0ff */
[----:B------:R-:W-:Y:S02]  /*37f30*/  @P1 LOP3.LUT R21, R21, 0x40000000, RZ, 0xfc, !PT ;  /* 0x4000000015151812 */ /* 0x000fe400078efcff */
[----:B------:R-:W-:Y:S02]  /*37f40*/  @P2 LOP3.LUT R16, R16, 0x1, RZ, 0xfc, !PT ;  /* 0x0000000110102812 */ /* 0x000fe400078efcff */
[----:B------:R-:W-:Y:S01]  /*37f50*/  ISETP.LT.AND P2, PT, R107, UR10, !P0 ;  /* 0x0000000a6b007c0c */ /* 0x000fe2000c741270 */
[----:B------:R-:W-:Y:S01]  /*37f60*/  ULDC UR10, c[0x0][0x22c] ;  /* 0x00008b00000a7ab9 */ /* 0x000fe20000000800 */
[----:B------:R-:W-:Y:S01]  /*37f70*/  LOP3.LUT R21, R21, 0xdfffffff, RZ, 0xc0, !PT ;  /* 0xdfffffff15157812 */ /* 0x000fe200078ec0ff */
[----:B------:R-:W3:Y:S03]  /*37f80*/  LDL.LU R107, [R1+0x1898] ;  /* 0x00189800016b7983 */ /* 0x000ee60000300800 */
[----:B------:R-:W-:Y:S01]  /*37f90*/  @P3 LOP3.LUT R21, R21, 0x20000000, RZ, 0xfc, !PT ;  /* 0x2000000015153812 */ /* 0x000fe200078efcff */
[----:B------:R-:W-:Y:S01]  /*37fa0*/  BAR.SYNC.DEFER_BLOCKING 0x0 ;  /* 0x0000000000007b1d */ /* 0x000fe20000010000 */
[----:B------:R-:W-:-:S02]  /*37fb0*/  ISETP.LT.AND P1, PT, R106, UR11, !P0 ;  /* 0x0000000b6a007c0c */ /* 0x000fc4000c721270 */
[----:B------:R-:W-:-:S03]  /*37fc0*/  LOP3.LUT R21, R21, 0xefffffff, RZ, 0xc0, !PT ;  /* 0xefffffff15157812 */ /* 0x000fc600078ec0ff */
[----:B------:R-:W-:Y:S01]  /*37fd0*/  ULDC UR11, c[0x0][0x22c] ;  /* 0x00008b00000b7ab9 */ /* 0x000fe20000000800 */
[----:B------:R-:W-:Y:S01]  /*37fe0*/  @P2 LOP3.LUT R21, R21, 0x10000000, RZ, 0xfc, !PT ;  /* 0x1000000015152812 */ /* 0x000fe200078efcff */
[----:B------:R-:W2:Y:S01]  /*37ff0*/  LDL.LU R106, [R1+0x1894] ;  /* 0x00189400016a7983 */ /* 0x000ea20000300800 */
[----:B------:R-:W-:Y:S02]  /*38000*/  ISETP.LT.AND P2, PT, R105, UR60, !P0 ;  /* 0x0000003c69007c0c */ /* 0x000fe4000c741270 */
[----:B------:R-:W-:Y:S01]  /*38010*/  LOP3.LUT R21, R21, 0xf7ffffff, RZ, 0xc0, !PT ;  /* 0xf7ffffff15157812 */ /* 0x000fe200078ec0ff */
[----:B------:R-:W-:Y:S01]  /*38020*/  VIADD R169, R6, 0x14c ;  /* 0x0000014c06a97836 */ /* 0x000fe20000000000 */
[----:B------:R-:W4:Y:S02]  /*38030*/  LDL.LU R105, [R1+0x1890] ;  /* 0x0018900001697983 */ /* 0x000f240000300800 */
[----:B------:R-:W-:Y:S02]  /*38040*/  @P1 LOP3.LUT R21, R21, 0x8000000, RZ, 0xfc, !PT ;  /* 0x0800000015151812 */ /* 0x000fe400078efcff */
[----:B------:R-:W-:-:S02]  /*38050*/  ISETP.LT.AND P1, PT, R103, UR61, !P0 ;  /* 0x0000003d67007c0c */ /* 0x000fc4000c721270 */
[----:B------:R-:W-:-:S04]  /*38060*/  LOP3.LUT R21, R21, 0xfbffffff, RZ, 0xc0, !PT ;  /* 0xfbffffff15157812 */ /* 0x000fc800078ec0ff */
[----:B------:R-:W-:-:S04]  /*38070*/  @P2 LOP3.LUT R21, R21, 0x4000000, RZ, 0xfc, !PT ;  /* 0x0400000015152812 */ /* 0x000fc800078efcff */
[----:B------:R-:W-:Y:S02]  /*38080*/  LOP3.LUT R21, R21, 0xfdffffff, RZ, 0xc0, !PT ;  /* 0xfdffffff15157812 */ /* 0x000fe400078ec0ff */
[----:B------:R-:W-:Y:S02]  /*38090*/  ISETP.LT.AND P2, PT, R101, UR10, !P0 ;  /* 0x0000000a65007c0c */ /* 0x000fe4000c741270 */
[----:B------:R-:W-:Y:S02]  /*380a0*/  @P1 LOP3.LUT R21, R21, 0x2000000, RZ, 0xfc, !PT ;  /* 0x0200000015151812 */ /* 0x000fe400078efcff */
[----:B------:R-:W-:Y:S02]  /*380b0*/  ISETP.LT.AND P1, PT, R99, UR11, !P0 ;  /* 0x0000000b63007c0c */ /* 0x000fe4000c721270 */
[----:B------:R-:W-:Y:S02]  /*380c0*/  R2UR UR11, R98 ;  /* 0x00000000620b72ca */ /* 0x000fe400000e0000 */
[----:B------:R-:W-:-:S02]  /*380d0*/  LOP3.LUT R21, R21, 0xfeffffff, RZ, 0xc0, !PT ;  /* 0xfeffffff15157812 */ /* 0x000fc400078ec0ff */
[----:B------:R-:W-:-:S03]  /*380e0*/  R2UR UR10, R100 ;  /* 0x00000000640a72ca */ /* 0x000fc600000e0000 */
[----:B------:R-:W-:Y:S02]  /*380f0*/  @P2 LOP3.LUT R21, R21, 0x1000000, RZ, 0xfc, !PT ;  /* 0x0100000015152812 */ /* 0x000fe400078efcff */
[----:B------:R-:W-:Y:S02]  /*38100*/  R2UR UR61, R102 ;  /* 0x00000000663d72ca */ /* 0x000fe400000e0000 */
[----:B------:R-:W-:Y:S02]  /*38110*/  LOP3.LUT R21, R21, 0xff7fffff, RZ, 0xc0, !PT ;  /* 0xff7fffff15157812 */ /* 0x000fe400078ec0ff */
[----:B------:R-:W-:Y:S02]  /*38120*/  ISETP.LT.AND P2, PT, R97, UR11, !P0 ;  /* 0x0000000b61007c0c */ /* 0x000fe4000c741270 */
[----:B------:R-:W-:Y:S02]  /*38130*/  @P1 LOP3.LUT R21, R21, 0x800000, RZ, 0xfc, !PT ;  /* 0x0080000015151812 */ /* 0x000fe400078efcff */
[----:B------:R-:W-:-:S02]  /*38140*/  ISETP.LT.AND P1, PT, R95, UR10, !P0 ;  /* 0x0000000a5f007c0c */ /* 0x000fc4000c721270 */
[----:B------:R-:W-:Y:S02]  /*38150*/  LOP3.LUT R21, R21, 0xffbfffff, RZ, 0xc0, !PT ;  /* 0xffbfffff15157812 */ /* 0x000fe400078ec0ff */
[----:B------:R-:W-:Y:S02]  /*38160*/  R2UR UR60, R104 ;  /* 0x00000000683c72ca */ /* 0x000fe400000e0000 */
[----:B------:R-:W2:Y:S03]  /*38170*/  LDL.LU R104, [R1+0x188c] ;  /* 0x00188c0001687983 */ /* 0x000ea60000300800 */
[----:B------:R-:W-:Y:S01]  /*38180*/  @P2 LOP3.LUT R21, R21, 0x400000, RZ, 0xfc, !PT ;  /* 0x0040000015152812 */ /* 0x000fe200078efcff */
[----:B------:R-:W3:Y:S01]  /*38190*/  LDL.LU R103, [R1+0x1888] ;  /* 0x0018880001677983 */ /* 0x000ee20000300800 */
[----:B------:R-:W-:Y:S01]  /*381a0*/  ISETP.LT.AND P2, PT, R93, UR61, !P0 ;  /* 0x0000003d5d007c0c */ /* 0x000fe2000c741270 */
[----:B------:R-:W-:Y:S01]  /*381b0*/  VIADD R170, R6, 0x14d ;  /* 0x0000014d06aa7836 */ /* 0x000fe20000000000 */
[----:B------:R-:W-:Y:S01]  /*381c0*/  LOP3.LUT R21, R21, 0xffdfffff, RZ, 0xc0, !PT ;  /* 0xffdfffff15157812 */ /* 0x000fe200078ec0ff */
[----:B------:R-:W2:Y:S01]  /*381d0*/  LDL.LU R102, [R1+0x1884] ;  /* 0x0018840001667983 */ /* 0x000ea20000300800 */
[----:B------:R-:W-:Y:S01]  /*381e0*/  R2UR UR11, R96 ;  /* 0x00000000600b72ca */ /* 0x000fe200000e0000 */
[----:B------:R-:W-:Y:S01]  /*381f0*/  VIADD R171, R6, 0x14e ;  /* 0x0000014e06ab7836 */ /* 0x000fe20000000000 */
[----:B------:R-:W-:Y:S01]  /*38200*/  @P1 LOP3.LUT R21, R21, 0x200000, RZ, 0xfc, !PT ;  /* 0x0020000015151812 */ /* 0x000fe200078efcff */
[----:B------:R-:W4:Y:S01]  /*38210*/  LDL.LU R101, [R1+0x1880] ;  /* 0x0018800001657983 */ /* 0x000f220000300800 */
[----:B------:R-:W-:Y:S01]  /*38220*/  ISETP.LT.AND P1, PT, R92, UR60, !P0 ;  /* 0x0000003c5c007c0c */ /* 0x000fe2000c721270 */
[----:B------:R-:W-:Y:S01]  /*38230*/  VIADD R252, R6, 0x14f ;  /* 0x0000014f06fc7836 */ /* 0x000fe20000000000 */
[----:B------:R-:W-:Y:S01]  /*38240*/  LOP3.LUT R21, R21, 0xffefffff, RZ, 0xc0, !PT ;  /* 0xffefffff15157812 */ /* 0x000fe200078ec0ff */
[----:B------:R-:W2:Y:S01]  /*38250*/  LDL.LU R100, [R1+0x187c] ;  /* 0x00187c0001647983 */ /* 0x000ea20000300800 */
[----:B------:R-:W-:Y:S01]  /*38260*/  R2UR UR10, R94 ;  /* 0x000000005e0a72ca */ /* 0x000fe200000e0000 */
[----:B------:R-:W-:Y:S01]  /*38270*/  ULDC UR61, c[0x0][0x22c] ;  /* 0x00008b00003d7ab9 */ /* 0x000fe20000000800 */
[----:B------:R-:W-:Y:S01]  /*38280*/  @P2 LOP3.LUT R21, R21, 0x100000, RZ, 0xfc, !PT ;  /* 0x0010000015152812 */ /* 0x000fe200078efcff */
[----:B------:R-:W3:Y:S01]  /*38290*/  LDL.LU R99, [R1+0x1878] ;  /* 0x0018780001637983 */ /* 0x000ee20000300800 */
[----:B------:R-:W-:Y:S01]  /*382a0*/  ISETP.LT.AND P2, PT, R91, UR59, !P0 ;  /* 0x0000003b5b007c0c */ /* 0x000fe2000c741270 */
[----:B------:R-:W-:Y:S01]  /*382b0*/  ULDC UR60, c[0x0][0x22c] ;  /* 0x00008b00003c7ab9 */ /* 0x000fe20000000800 */
[----:B------:R-:W-:Y:S01]  /*382c0*/  LOP3.LUT R21, R21, 0xfff7ffff, RZ, 0xc0, !PT ;  /* 0xfff7ffff15157812 */ /* 0x000fe200078ec0ff */
[----:B------:R-:W2:Y:S01]  /*382d0*/  LDL.LU R98, [R1+0x1874] ;  /* 0x0018740001627983 */ /* 0x000ea20000300800 */
[----:B------:R-:W-:Y:S01]  /*382e0*/  LOP3.LUT R3, R3, 0x7fffffff, RZ, 0xc0, !PT ;  /* 0x7fffffff03037812 */ /* 0x000fe200078ec0ff */
[----:B------:R-:W-:Y:S01]  /*382f0*/  ULDC UR59, c[0x0][0x22c] ;  /* 0x00008b00003b7ab9 */ /* 0x000fe20000000800 */
[----:B------:R-:W-:Y:S01]  /*38300*/  @P1 LOP3.LUT R21, R21, 0x80000, RZ, 0xfc, !PT ;  /* 0x0008000015151812 */ /* 0x000fe200078efcff */
[----:B------:R-:W4:Y:S01]  /*38310*/  LDL.LU R97, [R1+0x1870] ;  /* 0x0018700001617983 */ /* 0x000f220000300800 */
[----:B------:R-:W-:Y:S01]  /*38320*/  ISETP.LT.AND P1, PT, R89, UR58, !P0 ;  /* 0x0000003a59007c0c */ /* 0x000fe2000c721270 */
[----:B------:R-:W-:Y:S01]  /*38330*/  ULDC UR58, c[0x0][0x22c] ;  /* 0x00008b00003a7ab9 */ /* 0x000fe20000000800 */
[----:B------:R-:W-:Y:S01]  /*38340*/  LOP3.LUT R21, R21, 0xfffbffff, RZ, 0xc0, !PT ;  /* 0xfffbffff15157812 */ /* 0x000fe200078ec0ff */
[----:B------:R-:W2:Y:S03]  /*38350*/  LDL.LU R96, [R1+0x186c] ;  /* 0x00186c0001607983 */ /* 0x000ea60000300800 */
[----:B------:R-:W-:Y:S01]  /*38360*/  @P2 LOP3.LUT R21, R21, 0x40000, RZ, 0xfc, !PT ;  /* 0x0004000015152812 */ /* 0x000fe200078efcff */
[----:B------:R-:W3:Y:S01]  /*38370*/  LDL.LU R95, [R1+0x1868] ;  /* 0x00186800015f7983 */ /* 0x000ee20000300800 */
[----:B------:R-:W-:Y:S01]  /*38380*/  ISETP.LT.AND P2, PT, R2, UR57, !P0 ;  /* 0x0000003902007c0c */ /* 0x000fe2000c741270 */
[----:B------:R-:W-:Y:S01]  /*38390*/  ULDC UR57, c[0x0][0x22c] ;  /* 0x00008b0000397ab9 */ /* 0x000fe20000000800 */
[----:B------:R-:W-:Y:S01]  /*383a0*/  LOP3.LUT R21, R21, 0xfffdffff, RZ, 0xc0, !PT ;  /* 0xfffdffff15157812 */ /* 0x000fe200078ec0ff */
[----:B------:R-:W2:Y:S03]  /*383b0*/  LDL.LU R94, [R1+0x1864] ;  /* 0x00186400015e7983 */ /* 0x000ea60000300800 */
[----:B------:R-:W-:Y:S01]  /*383c0*/  @P1 LOP3.LUT R21, R21, 0x20000, RZ, 0xfc, !PT ;  /* 0x0002000015151812 */ /* 0x000fe200078efcff */
[----:B------:R-:W4:Y:S01]  /*383d0*/  LDL.LU R93, [R1+0x1860] ;  /* 0x00186000015d7983 */ /* 0x000f220000300800 */
[----:B------:R-:W-:-:S02]  /*383e0*/  ISETP.LT.AND P1, PT, R26, UR56, !P0 ;  /* 0x000000381a007c0c */ /* 0x000fc4000c721270 */
[----:B------:R-:W-:Y:S01]  /*383f0*/  LOP3.LUT R21, R21, 0xfffeffff, RZ, 0xc0, !PT ;  /* 0xfffeffff15157812 */ /* 0x000fe200078ec0ff */
[----:B------:R-:W2:Y:S01]  /*38400*/  LDL.LU R92, [R1+0x185c] ;  /* 0x00185c00015c7983 */ /* 0x000ea20000300800 */
[C---:B------:R-:W-:Y:S01]  /*38410*/  VIADD R26, R6.reuse, 0x151 ;  /* 0x00000151061a7836 */ /* 0x040fe20000000000 */
[----:B------:R-:W-:Y:S01]  /*38420*/  ULDC UR56, c[0x0][0x22c] ;  /* 0x00008b0000387ab9 */ /* 0x000fe20000000800 */
[----:B------:R-:W-:Y:S01]  /*38430*/  @P2 LOP3.LUT R21, R21, 0x10000, RZ, 0xfc, !PT ;  /* 0x0001000015152812 */ /* 0x000fe200078efcff */
[----:B------:R-:W3:Y:S01]  /*38440*/  LDL.LU R91, [R1+0x1858] ;  /* 0x00185800015b7983 */ /* 0x000ee20000300800 */
[----:B------:R-:W-:Y:S02]  /*38450*/  ISETP.LT.AND P2, PT, R27, UR55, !P0 ;  /* 0x000000371b007c0c */ /* 0x000fe4000c741270 */
[----:B------:R-:W-:Y:S01]  /*38460*/  LOP3.LUT R21, R21, 0xffff7fff, RZ, 0xc0, !PT ;  /* 0xffff7fff15157812 */ /* 0x000fe200078ec0ff */
[----:B------:R-:W4:Y:S01]  /*38470*/  LDL.LU R89, [R1+0x1854] ;  /* 0x0018540001597983 */ /* 0x000f220000300800 */
[----:B------:R-:W-:Y:S01]  /*38480*/  VIADD R27, R6, 0x150 ;  /* 0x00000150061b7836 */ /* 0x000fe20000000000 */
[----:B------:R-:W-:Y:S01]  /*38490*/  ULDC UR55, c[0x0][0x22c] ;  /* 0x00008b0000377ab9 */ /* 0x000fe20000000800 */
[----:B------:R-:W-:-:S02]  /*384a0*/  @P1 LOP3.LUT R21, R21, 0x8000, RZ, 0xfc, !PT ;  /* 0x0000800015151812 */ /* 0x000fc400078efcff */
[----:B------:R-:W-:Y:S01]  /*384b0*/  ISETP.LT.AND P1, PT, R44, UR54, !P0 ;  /* 0x000000362c007c0c */ /* 0x000fe2000c721270 */
[----:B------:R-:W-:Y:S01]  /*384c0*/  ULDC UR54, c[0x0][0x22c] ;  /* 0x00008b0000367ab9 */ /* 0x000fe20000000800 */
[----:B------:R-:W-:-:S04]  /*384d0*/  LOP3.LUT R21, R21, 0xffffbfff, RZ, 0xc0, !PT ;  /* 0xffffbfff15157812 */ /* 0x000fc800078ec0ff */
[----:B------:R-:W-:Y:S02]  /*384e0*/  @P2 LOP3.LUT R21, R21, 0x4000, RZ, 0xfc, !PT ;  /* 0x0000400015152812 */ /* 0x000fe400078efcff */
        /* <DEDUP_REMOVED lines=57> */
[----:B------:R-:W-:-:S04]  /*38880*/  ULDC UR39, c[0x0][0x22c] ;  /* 0x00008b0000277ab9 */ /* 0x000fc80000000800 */
        /* <DEDUP_REMOVED lines=136> */
[----:B------:R-:W-:Y:S02]  /*39110*/  ISETP.LT.AND P3, PT, R156, UR5, !P0 ;  /* 0x000000059c007c0c */ /* 0x000fe4000c761270 */
        /* <DEDUP_REMOVED lines=54> */
[----:B------:R-:W-:Y:S01]  /*39480*/  LOP3.LUT R23, R23, 0xfffffbff, RZ, 0xc0, !PT ;  /* 0xfffffbff17177812 */ /* 0x000fe200078ec0ff */
[----:B------:R-:W-:-:S03]  /*39490*/  VIADD R27, R6, 0x152 ;  /* 0x00000152061b7836 */ /* 0x000fc60000000000 */
        /* <DEDUP_REMOVED lines=29> */
[----:B------:R-:W-:Y:S01]  /*39670*/  ISETP.LT.AND P2, PT, R26, UR33, !P0 ;  /* 0x000000211a007c0c */ /* 0x000fe2000c741270 */
[C---:B------:R-:W-:Y:S01]  /*39680*/  VIADD R26, R6.reuse, 0x15b ;  /* 0x0000015b061a7836 */ /* 0x040fe20000000000 */
[----:B------:R-:W-:Y:S01]  /*39690*/  LOP3.LUT R23, R23, 0xfffffffb, RZ, 0xc0, !PT ;  /* 0xfffffffb17177812 */ /* 0x000fe200078ec0ff */
[----:B------:R-:W-:-:S03]  /*396a0*/  VIADD R27, R6, 0x15a ;  /* 0x0000015a061b7836 */ /* 0x000fc60000000000 */
[----:B------:R-:W-:Y:S02]  /*396b0*/  @P1 LOP3.LUT R23, R23, 0x4, RZ, 0xfc, !PT ;  /* 0x0000000417171812 */ /* 0x000fe400078efcff */
[----:B------:R-:W-:Y:S02]  /*396c0*/  ISETP.LT.AND P1, PT, R26, UR35, !P0 ;  /* 0x000000231a007c0c */ /* 0x000fe4000c721270 */
[----:B------:R-:W-:Y:S01]  /*396d0*/  ISETP.LT.AND P3, PT, R27, UR34, !P0 ;  /* 0x000000221b007c0c */ /* 0x000fe2000c761270 */
[----:B------:R-:W-:Y:S01]  /*396e0*/  VIADD R27, R6, 0x15c ;  /* 0x0000015c061b7836 */ /* 0x000fe20000000000 */
[----:B------:R-:W-:-:S04]  /*396f0*/  LOP3.LUT R23, R23, 0xfffffffd, RZ, 0xc0, !PT ;  /* 0xfffffffd17177812 */ /* 0x000fc800078ec0ff */
[----:B------:R-:W-:Y:S02]  /*39700*/  @P2 LOP3.LUT R23, R23, 0x2, RZ, 0xfc, !PT ;  /* 0x0000000217172812 */ /* 0x000fe400078efcff */
[----:B------:R-:W-:Y:S01]  /*39710*/  ISETP.LT.AND P2, PT, R27, UR36, !P0 ;  /* 0x000000241b007c0c */ /* 0x000fe2000c741270 */
[----:B------:R-:W-:Y:S01]  /*39720*/  VIADD R26, R6, 0x15d ;  /* 0x0000015d061a7836 */ /* 0x000fe20000000000 */
[----:B------:R-:W-:Y:S02]  /*39730*/  LOP3.LUT R23, R23, 0xfffffffe, RZ, 0xc0, !PT ;  /* 0xfffffffe17177812 */ /* 0x000fe400078ec0ff */
[----:B------:R-:W-:Y:S02]  /*39740*/  @P1 LOP3.LUT R3, R3, 0x80000000, RZ, 0xfc, !PT ;  /* 0x8000000003031812 */ /* 0x000fe400078efcff */
[----:B------:R-:W-:Y:S02]  /*39750*/  @P3 LOP3.LUT R23, R23, 0x1, RZ, 0xfc, !PT ;  /* 0x0000000117173812 */ /* 0x000fe400078efcff */
[----:B------:R-:W-:-:S02]  /*39760*/  ISETP.LT.AND P3, PT, R26, UR37, !P0 ;  /* 0x000000251a007c0c */ /* 0x000fc4000c761270 */
        /* <DEDUP_REMOVED lines=76> */
[----:B------:R-:W-:-:S04]  /*39c30*/  LOP3.LUT R3, R3, 0xfffff7ff, RZ, 0xc0, !PT ;  /* 0xfffff7ff03037812 */ /* 0x000fc800078ec0ff */
[----:B------:R-:W-:-:S04]  /*39c40*/  @P3 LOP3.LUT R3, R3, 0x800, RZ, 0xfc, !PT ;  /* 0x0000080003033812 */ /* 0x000fc800078efcff */
[----:B------:R-:W-:-:S04]  /*39c50*/  LOP3.LUT R3, R3, 0xfffffbff, RZ, 0xc0, !PT ;  /* 0xfffffbff03037812 */ /* 0x000fc800078ec0ff */
[----:B------:R-:W-:Y:S02]  /*39c60*/  @P1 LOP3.LUT R3, R3, 0x400, RZ, 0xfc, !PT ;  /* 0x0000040003031812 */ /* 0x000fe400078efcff */
[C---:B------:R-:W-:Y:S01]  /*39c70*/  ISETP.LT.AND P1, PT, R6.reuse, UR4, !P0 ;  /* 0x0000000406007c0c */ /* 0x040fe2000c721270 */
[C---:B------:R-:W-:Y:S02]  /*39c80*/  VIADD R27, R6.reuse, 0x171 ;  /* 0x00000171061b7836 */ /* 0x040fe40000000000 */
[C---:B------:R-:W-:Y:S01]  /*39c90*/  VIADD R26, R6.reuse, 0x172 ;  /* 0x00000172061a7836 */ /* 0x040fe20000000000 */
[----:B------:R-:W-:Y:S01]  /*39ca0*/  LOP3.LUT R3, R3, 0xfffffdff, RZ, 0xc0, !PT ;  /* 0xfffffdff03037812 */ /* 0x000fe200078ec0ff */
[C---:B------:R-:W-:Y:S01]  /*39cb0*/  VIADD R44, R6.reuse, 0x173 ;  /* 0x00000173062c7836 */ /* 0x040fe20000000000 */
[----:B------:R-:W-:Y:S01]  /*39cc0*/  ISETP.LT.AND P2, PT, R27, UR57, !P0 ;  /* 0x000000391b007c0c */ /* 0x000fe2000c741270 */
[----:B------:R-:W-:Y:S01]  /*39cd0*/  VIADD R27, R6, 0x174 ;  /* 0x00000174061b7836 */ /* 0x000fe20000000000 */
[----:B------:R-:W-:Y:S01]  /*39ce0*/  ISETP.LT.AND P3, PT, R26, UR58, !P0 ;  /* 0x0000003a1a007c0c */ /* 0x000fe2000c761270 */
[----:B------:R-:W-:Y:S01]  /*39cf0*/  VIADD R26, R6, 0x175 ;  /* 0x00000175061a7836 */ /* 0x000fe20000000000 */
[----:B------:R-:W-:-:S02]  /*39d00*/  ISETP.LT.AND P4, PT, R44, UR59, !P0 ;  /* 0x0000003b2c007c0c */ /* 0x000fc4000c781270 */
[----:B------:R-:W-:Y:S02]  /*39d10*/  ISETP.LT.AND P5, PT, R27, UR60, !P0 ;  /* 0x0000003c1b007c0c */ /* 0x000fe4000c7a1270 */
[----:B------:R-:W-:Y:S02]  /*39d20*/  @P1 LOP3.LUT R3, R3, 0x200, RZ, 0xfc, !PT ;  /* 0x0000020003031812 */ /* 0x000fe400078efcff */
[----:B------:R-:W-:Y:S02]  /*39d30*/  ISETP.LT.AND P6, PT, R26, UR61, !P0 ;  /* 0x0000003d1a007c0c */ /* 0x000fe4000c7c1270 */
[----:B------:R-:W-:Y:S01]  /*39d40*/  LOP3.LUT P1, RZ, R5, 0x8000, RZ, 0xc0, !PT ;  /* 0x0000800005ff7812 */ /* 0x000fe2000782c0ff */
[----:B------:R-:W2:Y:S04]  /*39d50*/  LDL.LU R26, [R1+0x7d0] ;  /* 0x0007d000011a7983 */ /* 0x000ea80000300800 */
[----:B------:R-:W1:Y:S01]  /*39d60*/  LDS.128 R48, [R0] ;  /* 0x0000000000307984 */ /* 0x000e620000000c00 */
[----:B----4-:R-:W-:-:S02]  /*39d70*/  IMAD.MOV.U32 R46, RZ, RZ, R89 ;  /* 0x000000ffff2e7224 */ /* 0x010fc400078e0059 */
[----:B---3--:R-:W-:Y:S01]  /*39d80*/  IMAD.MOV.U32 R47, RZ, RZ, R91 ;  /* 0x000000ffff2f7224 */ /* 0x008fe200078e005b */
[----:B------:R3:W-:Y:S01]  /*39d90*/  STL.64 [R1+0x1938], R202 ;  /* 0x001938ca01007387 */ /* 0x0007e20000100a00 */
[----:B------:R-:W-:Y:S02]  /*39da0*/  IMAD.MOV.U32 R54, RZ, RZ, R93 ;  /* 0x000000ffff367224 */ /* 0x000fe400078e005d */
[----:B------:R-:W-:Y:S01]  /*39db0*/  IMAD.MOV.U32 R55, RZ, RZ, R95 ;  /* 0x000000ffff377224 */ /* 0x000fe200078e005f */
[----:B------:R-:W-:Y:S01]  /*39dc0*/  BAR.SYNC.DEFER_BLOCKING 0x0 ;  /* 0x0000000000007b1d */ /* 0x000fe20000010000 */
[----:B------:R-:W-:Y:S02]  /*39dd0*/  IMAD.MOV.U32 R62, RZ, RZ, R97 ;  /* 0x000000ffff3e7224 */ /* 0x000fe400078e0061 */
[----:B------:R-:W-:Y:S02]  /*39de0*/  IMAD.MOV.U32 R63, RZ, RZ, R99 ;  /* 0x000000ffff3f7224 */ /* 0x000fe400078e0063 */
[----:B------:R-:W-:-:S02]  /*39df0*/  IMAD.MOV.U32 R70, RZ, RZ, R101 ;  /* 0x000000ffff467224 */ /* 0x000fc400078e0065 */
[----:B------:R-:W-:Y:S01]  /*39e00*/  IMAD.MOV.U32 R71, RZ, RZ, R103 ;  /* 0x000000ffff477224 */ /* 0x000fe200078e0067 */
[----:B---3--:R-:W3:Y:S01]  /*39e10*/  LDL.LU.64 R202, [R1+0x17e0] ;  /* 0x0017e00001ca7983 */ /* 0x008ee20000300a00 */
[----:B------:R-:W-:Y:S01]  /*39e20*/  IMAD.MOV.U32 R78, RZ, RZ, R105 ;  /* 0x000000ffff4e7224 */ /* 0x000fe200078e0069 */
[----:B------:R-:W-:Y:S01]  /*39e30*/  LOP3.LUT R5, R5, 0xffffffdf, RZ, 0xc0, !PT ;  /* 0xffffffdf05057812 */ /* 0x000fe200078ec0ff */
[----:B------:R-:W-:Y:S01]  /*39e40*/  IMAD.MOV.U32 R79, RZ, RZ, R107 ;  /* 0x000000ffff4f7224 */ /* 0x000fe200078e006b */
[----:B------:R-:W-:Y:S01]  /*39e50*/  STL.64 [R1+0x1930], R198 ;  /* 0x001930c601007387 */ /* 0x000fe20000100a00 */
[----:B------:R-:W-:Y:S01]  /*39e60*/  IMAD.MOV.U32 R86, RZ, RZ, R109 ;  /* 0x000000ffff567224 */ /* 0x000fe200078e006d */
[----:B------:R-:W-:Y:S01]  /*39e70*/  @P0 LOP3.LUT R5, R5, 0x20, RZ, 0xfc, !PT ;  /* 0x0000002005050812 */ /* 0x000fe200078efcff */
[----:B------:R-:W-:Y:S01]  /*39e80*/  IMAD.MOV.U32 R87, RZ, RZ, R111 ;  /* 0x000000ffff577224 */ /* 0x000fe200078e006f */
[----:B------:R-:W-:Y:S01]  /*39e90*/  STL.64 [R1+0x1928], R192 ;  /* 0x001928c001007387 */ /* 0x000fe20000100a00 */
[----:B------:R-:W-:Y:S01]  /*39ea0*/  IMAD.MOV.U32 R95, RZ, RZ, R115 ;  /* 0x000000ffff5f7224 */ /* 0x000fe200078e0073 */
[----:B------:R-:W-:Y:S01]  /*39eb0*/  LOP3.LUT P0, RZ, R3, 0x200, RZ, 0xc0, !PT ;  /* 0x0000020003ff7812 */ /* 0x000fe2000780c0ff */
[----:B------:R-:W-:Y:S01]  /*39ec0*/  IMAD.MOV.U32 R154, RZ, RZ, R133 ;  /* 0x000000ffff9a7224 */ /* 0x000fe200078e0085 */
[----:B------:R-:W-:Y:S01]  /*39ed0*/  STL.64 [R1+0x1920], R188 ;  /* 0x001920bc01007387 */ /* 0x000fe20000100a00 */
[----:B------:R-:W-:Y:S01]  /*39ee0*/  IMAD.MOV.U32 R155, RZ, RZ, R135 ;  /* 0x000000ffff9b7224 */ /* 0x000fe200078e0087 */
[----:B------:R-:W-:Y:S01]  /*39ef0*/  LOP3.LUT R20, R20, 0xfff7ffff, RZ, 0xc0, !PT ;  /* 0xfff7ffff14147812 */ /* 0x000fe200078ec0ff */
[----:B------:R-:W-:Y:S01]  /*39f00*/  IMAD.MOV.U32 R158, RZ, RZ, R137 ;  /* 0x000000ffff9e7224 */ /* 0x000fe200078e0089 */
[----:B------:R-:W-:Y:S01]  /*39f10*/  STL.64 [R1+0x1918], R194 ;  /* 0x001918c201007387 */ /* 0x000fe20000100a00 */
[----:B--2---:R-:W-:Y:S01]  /*39f20*/  IMAD.MOV.U32 R103, RZ, RZ, R119 ;  /* 0x000000ffff677224 */ /* 0x004fe200078e0077 */
[----:B------:R-:W-:Y:S01]  /*39f30*/  @P2 LOP3.LUT R20, R20, 0x80000, RZ, 0xfc, !PT ;  /* 0x0008000014142812 */ /* 0x000fe200078efcff */
[----:B------:R-:W-:Y:S01]  /*39f40*/  IMAD.MOV.U32 R159, RZ, RZ, R139 ;  /* 0x000000ffff9f7224 */ /* 0x000fe200078e008b */
[----:B------:R-:W-:Y:S01]  /*39f50*/  STL [R1+0x1910], R191 ;  /* 0x001910bf01007387 */ /* 0x000fe20000100800 */
[----:B------:R-:W-:Y:S01]  /*39f60*/  IMAD.MOV.U32 R111, RZ, RZ, R123 ;  /* 0x000000ffff6f7224 */ /* 0x000fe200078e007b */
[----:B------:R-:W-:Y:S01]  /*39f70*/  LOP3.LUT R20, R20, 0xfffbffff, RZ, 0xc0, !PT ;  /* 0xfffbffff14147812 */ /* 0x000fe200078ec0ff */
[----:B------:R-:W-:Y:S01]  /*39f80*/  IMAD.MOV.U32 R162, RZ, RZ, R141 ;  /* 0x000000ffffa27224 */ /* 0x000fe200078e008d */
[----:B------:R-:W-:Y:S01]  /*39f90*/  STL.64 [R1+0x1908], R184 ;  /* 0x001908b801007387 */ /* 0x000fe20000100a00 */
[----:B------:R-:W-:Y:S01]  /*39fa0*/  IMAD.MOV.U32 R119, RZ, RZ, R127 ;  /* 0x000000ffff777224 */ /* 0x000fe200078e007f */
[----:B------:R-:W-:Y:S01]  /*39fb0*/  @P3 LOP3.LUT R20, R20, 0x40000, RZ, 0xfc, !PT ;  /* 0x0004000014143812 */ /* 0x000fe200078efcff */
[----:B------:R-:W-:Y:S01]  /*39fc0*/  IMAD.MOV.U32 R163, RZ, RZ, R143 ;  /* 0x000000ffffa37224 */ /* 0x000fe200078e008f */
[----:B------:R-:W-:Y:S01]  /*39fd0*/  STL [R1+0x1900], R186 ;  /* 0x001900ba01007387 */ /* 0x000fe20000100800 */
[----:B------:R-:W-:-:S02]  /*39fe0*/  IMAD.MOV.U32 R127, RZ, RZ, R131 ;  /* 0x000000ffff7f7224 */ /* 0x000fc400078e0083 */
[----:B------:R-:W-:Y:S01]  /*39ff0*/  IMAD.MOV.U32 R166, RZ, RZ, R145 ;  /* 0x000000ffffa67224 */ /* 0x000fe200078e0091 */
[----:B------:R-:W-:Y:S01]  /*3a000*/  STL.64 [R1+0x18f8], R180 ;  /* 0x0018f8b401007387 */ /* 0x000fe20000100a00 */
[----:B------:R-:W-:Y:S02]  /*3a010*/  IMAD.MOV.U32 R167, RZ, RZ, R147 ;  /* 0x000000ffffa77224 */ /* 0x000fe400078e0093 */
[----:B------:R-:W-:Y:S01]  /*3a020*/  IMAD.MOV.U32 R170, RZ, RZ, R149 ;  /* 0x000000ffffaa7224 */ /* 0x000fe200078e0095 */
[----:B------:R-:W-:Y:S01]  /*3a030*/  STL [R1+0x18f0], R187 ;  /* 0x0018f0bb01007387 */ /* 0x000fe20000100800 */
[----:B------:R-:W-:Y:S01]  /*3a040*/  IMAD.MOV.U32 R171, RZ, RZ, R151 ;  /* 0x000000ffffab7224 */ /* 0x000fe200078e0097 */
[----:B------:R-:W-:Y:S01]  /*3a050*/  LOP3.LUT R5, R5, 0xffffffbf, RZ, 0xc0, !PT ;  /* 0xffffffbf05057812 */ /* 0x000fe200078ec0ff */
[----:B------:R-:W-:Y:S01]  /*3a060*/  ULDC UR4, c[0x0][0x22c] ;  /* 0x00008b0000047ab9 */ /* 0x000fe20000000800 */
[----:B------:R-:W-:Y:S01]  /*3a070*/  STL.64 [R1+0x18e8], R182 ;  /* 0x0018e8b601007387 */ /* 0x000fe20000100a00 */
[----:B------:R-:W-:Y:S01]  /*3a080*/  LOP3.LUT R20, R20, 0xfffdffff, RZ, 0xc0, !PT ;  /* 0xfffdffff14147812 */ /* 0x000fe200078ec0ff */
[----:B------:R-:W-:-:S02]  /*3a090*/  ULDC UR5, c[0x0][0x22c] ;  /* 0x00008b0000057ab9 */ /* 0x000fc40000000800 */
[----:B------:R-:W-:Y:S01]  /*3a0a0*/  STL [R1+0x18e0], R172 ;  /* 0x0018e0ac01007387 */ /* 0x000fe20000100800 */
[----:B------:R-:W-:-:S03]  /*3a0b0*/  @P4 LOP3.LUT R20, R20, 0x20000, RZ, 0xfc, !PT ;  /* 0x0002000014144812 */ /* 0x000fc600078efcff */
[----:B------:R-:W-:Y:S01]  /*3a0c0*/  STL.64 [R1+0x18d8], R176 ;  /* 0x0018d8b001007387 */ /* 0x000fe20000100a00 */
[----:B------:R-:W-:-:S03]  /*3a0d0*/  LOP3.LUT R20, R20, 0xfffeffff, RZ, 0xc0, !PT ;  /* 0xfffeffff14147812 */ /* 0x000fc600078ec0ff */
[----:B------:R-:W-:Y:S01]  /*3a0e0*/  STL [R1+0x18d0], R173 ;  /* 0x0018d0ad01007387 */ /* 0x000fe20000100800 */
[----:B------:R-:W-:-:S03]  /*3a0f0*/  @P5 LOP3.LUT R20, R20, 0x10000, RZ, 0xfc, !PT ;  /* 0x0001000014145812 */ /* 0x000fc600078efcff */
[----:B------:R-:W-:Y:S01]  /*3a100*/  STL.64 [R1+0x18c8], R178 ;  /* 0x0018c8b201007387 */ /* 0x000fe20000100a00 */
[----:B------:R-:W-:-:S03]  /*3a110*/  LOP3.LUT R20, R20, 0xffff7fff, RZ, 0xc0, !PT ;  /* 0xffff7fff14147812 */ /* 0x000fc600078ec0ff */
[----:B------:R-:W-:Y:S01]  /*3a120*/  STL [R1+0x18c0], R12 ;  /* 0x0018c00c01007387 */ /* 0x000fe20000100800 */
[----:B------:R-:W-:-:S03]  /*3a130*/  @P6 LOP3.LUT R20, R20, 0x8000, RZ, 0xfc, !PT ;  /* 0x0000800014146812 */ /* 0x000fc600078efcff */
[----:B------:R-:W-:Y:S04]  /*3a140*/  STL.64 [R1+0x18b8], R174 ;  /* 0x0018b8ae01007387 */ /* 0x000fe80000100a00 */
[----:B------:R-:W-:Y:S04]  /*3a150*/  STL [R1+0x18b0], R13 ;  /* 0x0018b00d01007387 */ /* 0x000fe80000100800 */
        /* <DEDUP_REMOVED lines=8> */
[----:B-1----:R-:W-:Y:S04]  /*3a1e0*/  STL.64 [R1+0x1868], R36 ;  /* 0x0018682401007387 */ /* 0x002fe80000100a00 */
[----:B------:R-:W-:Y:S04]  /*3a1f0*/  STL.64 [R1+0x1860], R42 ;  /* 0x0018602a01007387 */ /* 0x000fe80000100a00 */
[----:B------:R-:W-:Y:S04]  /*3a200*/  STL.64 [R1+0x1858], R38 ;  /* 0x0018582601007387 */ /* 0x000fe80000100a00 */
[----:B------:R-:W2:Y:S04]  /*3a210*/  LDL.LU R44, [R1+0x304] ;  /* 0x00030400012c7983 */ /* 0x000ea80000300800 */
[----:B------:R-:W2:Y:S04]  /*3a220*/  LDL.LU R45, [R1+0x30c] ;  /* 0x00030c00012d7983 */ /* 0x000ea80000300800 */
[----:B--2---:R1:W-:Y:S01]  /*3a230*/  STSM.16.M88.4 [R4], R44 ;  /* 0x0000002c04007844 */ /* 0x0043e20000000200 */
[----:B------:R-:W-:Y:S06]  /*3a240*/  BAR.SYNC.DEFER_BLOCKING 0x0 ;  /* 0x0000000000007b1d */ /* 0x000fec0000010000 */
[----:B-1----:R-:W2:Y:S04]  /*3a250*/  LDL.LU R44, [R1+0x310] ;  /* 0x00031000012c7983 */ /* 0x002ea80000300800 */
[----:B------:R-:W2:Y:S01]  /*3a260*/  LDL.LU R45, [R1+0x318] ;  /* 0x00031800012d7983 */ /* 0x000ea20000300800 */
[----:B------:R-:W-:-:S02]  /*3a270*/  IMAD.MOV.U32 R46, RZ, RZ, R92 ;  /* 0x000000ffff2e7224 */ /* 0x000fc400078e005c */
[----:B------:R-:W-:Y:S01]  /*3a280*/  IMAD.MOV.U32 R47, RZ, RZ, R94 ;  /* 0x000000ffff2f7224 */ /* 0x000fe200078e005e */
[----:B------:R-:W4:Y:S04]  /*3a290*/  LDL.LU R52, [R1+0x314] ;  /* 0x0003140001347983 */ /* 0x000f280000300800 */
[----:B------:R-:W4:Y:S04]  /*3a2a0*/  LDL.LU R53, [R1+0x31c] ;  /* 0x00031c0001357983 */ /* 0x000f280000300800 */
[----:B------:R-:W1:Y:S01]  /*3a2b0*/  LDS.128 R56, [R0] ;  /* 0x0000000000387984 */ /* 0x000e620000000c00 */
[----:B------:R-:W-:Y:S06]  /*3a2c0*/  BAR.SYNC.DEFER_BLOCKING 0x0 ;  /* 0x0000000000007b1d */ /* 0x000fec0000010000 */
[----:B--2---:R-:W-:Y:S02]  /*3a2d0*/  STSM.16.M88.4 [R4], R44 ;  /* 0x0000002c04007844 */ /* 0x004fe40000000200 */
[----:B------:R-:W-:Y:S06]  /*3a2e0*/  BAR.SYNC.DEFER_BLOCKING 0x0 ;  /* 0x0000000000007b1d */ /* 0x000fec0000010000 */
[----:B------:R-:W2:Y:S02]  /*3a2f0*/  LDS.128 R44, [R0] ;  /* 0x00000000002c7984 */ /* 0x000ea40000000c00 */
[----:B------:R-:W-:Y:S06]  /*3a300*/  BAR.SYNC.DEFER_BLOCKING 0x0 ;  /* 0x0000000000007b1d */ /* 0x000fec0000010000 */
[----:B----4-:R4:W-:Y:S02]  /*3a310*/  STSM.16.M88.4 [R4], R52 ;  /* 0x0000003404007844 */ /* 0x0109e40000000200 */
[----:B------:R-:W-:Y:S06]  /*3a320*/  BAR.SYNC.DEFER_BLOCKING 0x0 ;  /* 0x0000000000007b1d */ /* 0x000fec0000010000 */
[----:B----4-:R-:W4:Y:S04]  /*3a330*/  LDL.LU R52, [R1+0x320] ;  /* 0x0003200001347983 */ /* 0x010f280000300800 */
[----:B------:R-:W4:Y:S01]  /*3a340*/  LDL.LU R53, [R1+0x328] ;  /* 0x0003280001357983 */ /* 0x000f220000300800 */
[----:B------:R-:W-:-:S02]  /*3a350*/  IMAD.MOV.U32 R54, RZ, RZ, R96 ;  /* 0x000000ffff367224 */ /* 0x000fc400078e0060 */
[----:B------:R-:W-:Y:S01]  /*3a360*/  IMAD.MOV.U32 R55, RZ, RZ, R98 ;  /* 0x000000ffff377224 */ /* 0x000fe200078e0062 */
[----:B------:R-:W3:Y:S04]  /*3a370*/  LDL.LU R60, [R1+0x324] ;  /* 0x00032400013c7983 */ /* 0x000ee80000300800 */
[----:B------:R-:W3:Y:S04]  /*3a380*/  LDL.LU R61, [R1+0x32c] ;  /* 0x00032c00013d7983 */ /* 0x000ee80000300800 */
[----:B------:R-:W2:Y:S01]  /*3a390*/  LDS.128 R64, [R0] ;  /* 0x0000000000407984 */ /* 0x000ea20000000c00 */
[----:B------:R-:W-:Y:S06]  /*3a3a0*/  BAR.SYNC.DEFER_BLOCKING 0x0 ;  /* 0x0000000000007b1d */ /* 0x000fec0000010000 */
[----:B----4-:R-:W-:Y:S02]  /*3a3b0*/  STSM.16.M88.4 [R4], R52 ;  /* 0x0000003404007844 */ /* 0x010fe40000000200 */
[----:B------:R-:W-:Y:S06]  /*3a3c0*/  BAR.SYNC.DEFER_BLOCKING 0x0 ;  /* 0x0000000000007b1d */ /* 0x000fec0000010000 */
[----:B------:R-:W4:Y:S02]  /*3a3d0*/  LDS.128 R52, [R0] ;  /* 0x0000000000347984 */ /* 0x000f240000000c00 */
[----:B------:R-:W-:Y:S06]  /*3a3e0*/  BAR.SYNC.DEFER_BLOCKING 0x0 ;  /* 0x0000000000007b1d */ /* 0x000fec0000010000 */
[----:B---3--:R3:W-:Y:S02]  /*3a3f0*/  STSM.16.M88.4 [R4], R60 ;  /* 0x0000003c04007844 */ /* 0x0087e40000000200 */
[----:B------:R-:W-:Y:S06]  /*3a400*/  BAR.SYNC.DEFER_BLOCKING 0x0 ;  /* 0x0000000000007b1d */ /* 0x000fec0000010000 */
[----:B---3--:R-:W3:Y:S04]  /*3a410*/  LDL.LU R60, [R1+0x330] ;  /* 0x00033000013c7983 */ /* 0x008ee80000300800 */
[----:B------:R-:W3:Y:S01]  /*3a420*/  LDL.LU R61, [R1+0x338] ;  /* 0x00033800013d7983 */ /* 0x000ee20000300800 */
[----:B------:R-:W-:-:S02]  /*3a430*/  IMAD.MOV.U32 R62, RZ, RZ, R100 ;  /* 0x000000ffff3e7224 */ /* 0x000fc400078e0064 */
[----:B------:R-:W-:Y:S01]  /*3a440*/  IMAD.MOV.U32 R63, RZ, RZ, R102 ;  /* 0x000000ffff3f7224 */ /* 0x000fe200078e0066 */
[----:B------:R-:W2:Y:S04]  /*3a450*/  LDL.LU R68, [R1+0x334] ;  /* 0x0003340001447983 */ /* 0x000ea80000300800 */
[----:B------:R-:W2:Y:S04]  /*3a460*/  LDL.LU R69, [R1+0x33c] ;  /* 0x00033c0001457983 */ /* 0x000ea80000300800 */
[----:B------:R-:W4:Y:S01]  /*3a470*/  LDS.128 R72, [R0] ;  /* 0x0000000000487984 */ /* 0x000f220000000c00 */
[----:B------:R-:W-:Y:S06]  /*3a480*/  BAR.SYNC.DEFER_BLOCKING 0x0 ;  /* 0x0000000000007b1d */ /* 0x000fec0000010000 */
[----:B---3--:R-:W-:Y:S02]  /*3a490*/  STSM.16.M88.4 [R4], R60 ;  /* 0x0000003c04007844 */ /* 0x008fe40000000200 */
[----:B------:R-:W-:Y:S06]  /*3a4a0*/  BAR.SYNC.DEFER_BLOCKING 0x0 ;  /* 0x0000000000007b1d */ /* 0x000fec0000010000 */
[----:B------:R-:W3:Y:S02]  /*3a4b0*/  LDS.128 R60, [R0] ;  /* 0x00000000003c7984 */ /* 0x000ee40000000c00 */
[----:B------:R-:W-:Y:S06]  /*3a4c0*/  BAR.SYNC.DEFER_BLOCKING 0x0 ;  /* 0x0000000000007b1d */ /* 0x000fec0000010000 */
[----:B--2---:R2:W-:Y:S02]  /*3a4d0*/  STSM.16.M88.4 [R4], R68 ;  /* 0x0000004404007844 */ /* 0x0045e40000000200 */
[----:B------:R-:W-:Y:S06]  /*3a4e0*/  BAR.SYNC.DEFER_BLOCKING 0x0 ;  /* 0x0000000000007b1d */ /* 0x000fec0000010000 */
[----:B--2---:R-:W2:Y:S04]  /*3a4f0*/  LDL.LU R68, [R1+0x340] ;  /* 0x0003400001447983 */ /* 0x004ea80000300800 */
[----:B------:R-:W2:Y:S01]  /*3a500*/  LDL.LU R69, [R1+0x348] ;  /* 0x0003480001457983 */ /* 0x000ea20000300800 */
[----:B------:R-:W-:-:S02]  /*3a510*/  IMAD.MOV.U32 R70, RZ, RZ, R104 ;  /* 0x000000ffff467224 */ /* 0x000fc400078e0068 */
[----:B------:R-:W-:Y:S01]  /*3a520*/  IMAD.MOV.U32 R71, RZ, RZ, R106 ;  /* 0x000000ffff477224 */ /* 0x000fe200078e006a */
[----:B------:R-:W4:Y:S04]  /*3a530*/  LDL.LU R76, [R1+0x344] ;  /* 0x00034400014c7983 */ /* 0x000f280000300800 */
[----:B------:R-:W4:Y:S04]  /*3a540*/  LDL.LU R77, [R1+0x34c] ;  /* 0x00034c00014d7983 */ /* 0x000f280000300800 */
[----:B------:R-:W3:Y:S01]  /*3a550*/  LDS.128 R80, [R0] ;  /* 0x0000000000507984 */ /* 0x000ee20000000c00 */
        /* <DEDUP_REMOVED lines=26> */
[----:B------:R-:W2:Y:S01]  /*3a700*/  LDL.LU R93, [R1+0x36c] ;  /* 0x00036c00015d7983 */ /* 0x000ea20000300800 */
[----:B------:R-:W-:-:S03]  /*3a710*/  IMAD.MOV.U32 R94, RZ, RZ, R113 ;  /* 0x000000ffff5e7224 */ /* 0x000fc600078e0071 */
        /* <DEDUP_REMOVED lines=13> */
[----:B------:R-:W4:Y:S01]  /*3a7f0*/  LDL.LU R101, [R1+0x37c] ;  /* 0x00037c0001657983 */ /* 0x000f220000300800 */
[----:B------:R-:W-:-:S03]  /*3a800*/  IMAD.MOV.U32 R102, RZ, RZ, R117 ;  /* 0x000000ffff667224 */ /* 0x000fc600078e0075 */
        /* <DEDUP_REMOVED lines=13> */
[----:B------:R-:W3:Y:S01]  /*3a8e0*/  LDL.LU R109, [R1+0x38c] ;  /* 0x00038c00016d7983 */ /* 0x000ee20000300800 */
[----:B------:R-:W-:-:S03]  /*3a8f0*/  IMAD.MOV.U32 R110, RZ, RZ, R121 ;  /* 0x000000ffff6e7224 */ /* 0x000fc600078e0079 */
        /* <DEDUP_REMOVED lines=21> */
[----:B--2---:R2:W-:Y:S04]  /*3aa50*/  STSM.16.M88.4 [R4], R116 ;  /* 0x0000007404007844 */ /* 0x0045e80000000200 */
[----:B--2---:R-:W2:Y:S04]  /*3aa60*/  LDL.LU R116, [R1+0x3a0] ;  /* 0x0003a00001747983 */ /* 0x004ea80000300800 */
[----:B------:R-:W2:Y:S01]  /*3aa70*/  LDL.LU R117, [R1+0x3a8] ;  /* 0x0003a80001757983 */ /* 0x000ea20000300800 */
[----:B------:R-:W-:-:S02]  /*3aa80*/  IMAD.MOV.U32 R118, RZ, RZ, R128 ;  /* 0x000000ffff767224 */ /* 0x000fc400078e0080 */
[----:B------:R-:W-:Y:S01]  /*3aa90*/  IMAD.MOV.U32 R119, RZ, RZ, R130 ;  /* 0x000000ffff777224 */ /* 0x000fe200078e0082 */
[----:B------:R-:W4:Y:S04]  /*3aaa0*/  LDL.LU R124, [R1+0x3a4] ;  /* 0x0003a400017c7983 */ /* 0x000f280000300800 */
[----:B------:R-:W4:Y:S01]  /*3aab0*/  LDL.LU R125, [R1+0x3ac] ;  /* 0x0003ac00017d7983 */ /* 0x000f220000300800 */
[----:B------:R-:W-:Y:S01]  /*3aac0*/  IMAD.MOV.U32 R126, RZ, RZ, R129 ;  /* 0x000000ffff7e7224 */ /* 0x000fe200078e0081 */
[----:B------:R-:W-:Y:S06]  /*3aad0*/  BAR.SYNC.DEFER_BLOCKING 0x0 ;  /* 0x0000000000007b1d */ /* 0x000fec0000010000 */
[----:B------:R-:W3:Y:S02]  /*3aae0*/  LDS.128 R128, [R0] ;  /* 0x0000000000807984 */ /* 0x000ee40000000c00 */
[----:B------:R-:W-:Y:S06]  /*3aaf0*/  BAR.SYNC.DEFER_BLOCKING 0x0 ;  /* 0x0000000000007b1d */ /* 0x000fec0000010000 */
[----:B--2---:R-:W-:Y:S02]  /*3ab00*/  STSM.16.M88.4 [R4], R116 ;  /* 0x0000007404007844 */ /* 0x004fe40000000200 */
[----:B------:R-:W-:Y:S06]  /*3ab10*/  BAR.SYNC.DEFER_BLOCKING 0x0 ;  /* 0x0000000000007b1d */ /* 0x000fec0000010000 */
[----:B------:R-:W2:Y:S02]  /*3ab20*/  LDS.128 R116, [R0] ;  /* 0x0000000000747984 */ /* 0x000ea40000000c00 */
[----:B------:R-:W-:Y:S06]  /*3ab30*/  BAR.SYNC.DEFER_BLOCKING 0x0 ;  /* 0x0000000000007b1d */ /* 0x000fec0000010000 */
[----:B----4-:R4:W-:Y:S04]  /*3ab40*/  STSM.16.M88.4 [R4], R124 ;  /* 0x0000007c04007844 */ /* 0x0109e80000000200 */
[----:B----4-:R-:W4:Y:S04]  /*3ab50*/  LDL.LU R124, [R1+0x3b0] ;  /* 0x0003b000017c7983 */ /* 0x010f280000300800 */
[----:B------:R-:W4:Y:S01]  /*3ab60*/  LDL.LU R125, [R1+0x3b8] ;  /* 0x0003b800017d7983 */ /* 0x000f220000300800 */
[----:B------:R-:W-:-:S02]  /*3ab70*/  IMAD.MOV.U32 R126, RZ, RZ, R132 ;  /* 0x000000ffff7e7224 */ /* 0x000fc400078e0084 */
[----:B------:R-:W-:Y:S01]  /*3ab80*/  IMAD.MOV.U32 R127, RZ, RZ, R134 ;  /* 0x000000ffff7f7224 */ /* 0x000fe200078e0086 */
[----:B------:R-:W3:Y:S04]  /*3ab90*/  LDL.LU R152, [R1+0x3b4] ;  /* 0x0003b40001987983 */ /* 0x000ee80000300800 */
[----:B------:R-:W3:Y:S01]  /*3aba0*/  LDL.LU R153, [R1+0x3bc] ;  /* 0x0003bc0001997983 */ /* 0x000ee20000300800 */
[----:B------:R-:W-:Y:S06]  /*3abb0*/  BAR.SYNC.DEFER_BLOCKING 0x0 ;  /* 0x0000000000007b1d */ /* 0x000fec0000010000 */
[----:B------:R-:W2:Y:S02]  /*3abc0*/  LDS.128 R132, [R0] ;  /* 0x0000000000847984 */ /* 0x000ea40000000c00 */
[----:B------:R-:W-:Y:S06]  /*3abd0*/  BAR.SYNC.DEFER_BLOCKING 0x0 ;  /* 0x0000000000007b1d */ /* 0x000fec0000010000 */
[----:B----4-:R-:W-:Y:S02]  /*3abe0*/  STSM.16.M88.4 [R4], R124 ;  /* 0x0000007c04007844 */ /* 0x010fe40000000200 */
[----:B------:R-:W-:Y:S06]  /*3abf0*/  BAR.SYNC.DEFER_BLOCKING 0x0 ;  /* 0x0000000000007b1d */ /* 0x000fec0000010000 */
[----:B------:R-:W4:Y:S02]  /*3ac00*/  LDS.128 R124, [R0] ;  /* 0x00000000007c7984 */ /* 0x000f240000000c00 */
[----:B------:R-:W-:Y:S06]  /*3ac10*/  BAR.SYNC.DEFER_BLOCKING 0x0 ;  /* 0x0000000000007b1d */ /* 0x000fec0000010000 */
[----:B---3--:R3:W-:Y:S04]  /*3ac20*/  STSM.16.M88.4 [R4], R152 ;  /* 0x0000009804007844 */ /* 0x0087e80000000200 */
[----:B---3--:R-:W3:Y:S04]  /*3ac30*/  LDL.LU R152, [R1+0x3c0] ;  /* 0x0003c00001987983 */ /* 0x008ee80000300800 */
[----:B------:R-:W3:Y:S01]  /*3ac40*/  LDL.LU R153, [R1+0x3c8] ;  /* 0x0003c80001997983 */ /* 0x000ee20000300800 */
[----:B------:R-:W-:-:S02]  /*3ac50*/  IMAD.MOV.U32 R154, RZ, RZ, R136 ;  /* 0x000000ffff9a7224 */ /* 0x000fc400078e0088 */
[----:B------:R-:W-:Y:S01]  /*3ac60*/  IMAD.MOV.U32 R155, RZ, RZ, R138 ;  /* 0x000000ffff9b7224 */ /* 0x000fe200078e008a */
[----:B------:R-:W2:Y:S04]  /*3ac70*/  LDL.LU R156, [R1+0x3c4] ;  /* 0x0003c400019c7983 */ /* 0x000ea80000300800 */
[----:B------:R-:W2:Y:S01]  /*3ac80*/  LDL.LU R157, [R1+0x3cc] ;  /* 0x0003cc00019d7983 */ /* 0x000ea20000300800 */
[----:B------:R-:W-:Y:S06]  /*3ac90*/  BAR.SYNC.DEFER_BLOCKING 0x0 ;  /* 0x0000000000007b1d */ /* 0x000fec0000010000 */
[----:B------:R-:W4:Y:S02]  /*3aca0*/  LDS.128 R136, [R0] ;  /* 0x0000000000887984 */ /* 0x000f240000000c00 */
        /* <DEDUP_REMOVED lines=39> */
[----:B------:R-:W2:Y:S04]  /*3af20*/  LDL.LU R169, [R1+0x3fc] ;  /* 0x0003fc0001a97983 */ /* 0x000ea80000300800 */
[----:B------:R-:W4:Y:S04]  /*3af30*/  LDL.LU.64 R174, [R1+0x17e8] ;  /* 0x0017e80001ae7983 */ /* 0x000f280000300a00 */
[----:B------:R-:W4:Y:S04]  /*3af40*/  LDL.LU R173, [R1+0x7c0] ;  /* 0x0007c00001ad7983 */ /* 0x000f280000300800 */
[----:B------:R-:W4:Y:S04]  /*3af50*/  LDL.LU.64 R178, [R1+0x17d8] ;  /* 0x0017d80001b27983 */ /* 0x000f280000300a00 */
[----:B------:R-:W4:Y:S01]  /*3af60*/  LDL.LU R172, [R1+0x7d4] ;  /* 0x0007d40001ac7983 */ /* 0x000f220000300800 */
[----:B------:R-:W-:Y:S06]  /*3af70*/  BAR.SYNC.DEFER_BLOCKING 0x0 ;  /* 0x0000000000007b1d */ /* 0x000fec0000010000 */
[----:B------:R-:W4:Y:S04]  /*3af80*/  LDL.LU.64 R176, [R1+0x17d0] ;  /* 0x0017d00001b07983 */ /* 0x000f280000300a00 */
[----:B------:R-:W4:Y:S04]  /*3af90*/  LDL.LU R187, [R1+0x7c4] ;  /* 0x0007c40001bb7983 */ /* 0x000f280000300800 */
[----:B------:R-:W4:Y:S04]  /*3afa0*/  LDL.LU.64 R182, [R1+0x17c8] ;  /* 0x0017c80001b67983 */ /* 0x000f280000300a00 */
[----:B------:R-:W4:Y:S04]  /*3afb0*/  LDL.LU R186, [R1+0x7d8] ;  /* 0x0007d80001ba7983 */ /* 0x000f280000300800 */
[----:B------:R-:W1:Y:S01]  /*3afc0*/  LDS.128 R148, [R0] ;  /* 0x0000000000947984 */ /* 0x000e620000000c00 */
[----:B------:R-:W-:Y:S06]  /*3afd0*/  BAR.SYNC.DEFER_BLOCKING 0x0 ;  /* 0x0000000000007b1d */ /* 0x000fec0000010000 */
[----:B------:R-:W4:Y:S04]  /*3afe0*/  LDL.LU.64 R180, [R1+0x17c0] ;  /* 0x0017c00001b47983 */ /* 0x000f280000300a00 */
[----:B------:R-:W4:Y:S04]  /*3aff0*/  LDL.LU R191, [R1+0x7c8] ;  /* 0x0007c80001bf7983 */ /* 0x000f280000300800 */
[----:B------:R-:W4:Y:S04]  /*3b000*/  LDL.LU.64 R184, [R1+0x17b8] ;  /* 0x0017b80001b87983 */ /* 0x000f280000300a00 */
[----:B------:R-:W4:Y:S04]  /*3b010*/  LDL.LU R188, [R1+0x7dc] ;  /* 0x0007dc0001bc7983 */ /* 0x000f280000300800 */
[----:B------:R-:W4:Y:S04]  /*3b020*/  LDL.LU.64 R194, [R1+0x17b0] ;  /* 0x0017b00001c27983 */ /* 0x000f280000300a00 */
[----:B------:R-:W4:Y:S01]  /*3b030*/  LDL.LU R189, [R1+0x7cc] ;  /* 0x0007cc0001bd7983 */ /* 0x000f220000300800 */
[----:B------:R-:W-:-:S02]  /*3b040*/  LOP3.LUT P6, RZ, R20, 0x8, RZ, 0xc0, !PT ;  /* 0x0000000814ff7812 */ /* 0x000fc400078cc0ff */
[----:B------:R-:W-:Y:S01]  /*3b050*/  LOP3.LUT R2, R2, 0xefffffff, RZ, 0xc0, !PT ;  /* 0xefffffff02027812 */ /* 0x000fe200078ec0ff */
[----:B------:R-:W4:Y:S04]  /*3b060*/  LDL.LU.64 R192, [R1+0x17a8] ;  /* 0x0017a80001c07983 */ /* 0x000f280000300a00 */
[----:B------:R-:W4:Y:S04]  /*3b070*/  LDL.LU R252, [R1+0x7b0] ;  /* 0x0007b00001fc7983 */ /* 0x000f280000300800 */
[----:B------:R-:W4:Y:S02]  /*3b080*/  LDL.LU.64 R198, [R1+0x17a0] ;  /* 0x0017a00001c67983 */ /* 0x000f240000300a00 */
[----:B------:R-:W-:-:S02]  /*3b090*/  @P6 LOP3.LUT R2, R2, 0x10000000, RZ, 0xfc, !PT ;  /* 0x1000000002026812 */ /* 0x000fc400078efcff */
[----:B------:R-:W-:Y:S01]  /*3b0a0*/  LOP3.LUT P6, RZ, R20, 0x40, RZ, 0xc0, !PT ;  /* 0x0000004014ff7812 */ /* 0x000fe200078cc0ff */
[----:B------:R-:W4:Y:S01]  /*3b0b0*/  LDL.LU R27, [R1+0x7a0] ;  /* 0x0007a000011b7983 */ /* 0x000f220000300800 */
[----:B------:R-:W-:-:S11]  /*3b0c0*/  LOP3.LUT R2, R2, 0xdfffffff, RZ, 0xc0, !PT ;  /* 0xdfffffff02027812 */ /* 0x000fd600078ec0ff */
[----:B------:R-:W-:Y:S02]  /*3b0d0*/  @P6 LOP3.LUT R2, R2, 0x20000000, RZ, 0xfc, !PT ;  /* 0x2000000002026812 */ /* 0x000fe400078efcff */
[----:B------:R-:W-:Y:S02]  /*3b0e0*/  LOP3.LUT P6, RZ, R20, 0x80, RZ, 0xc0, !PT ;  /* 0x0000008014ff7812 */ /* 0x000fe400078cc0ff */
[----:B------:R-:W-:-:S11]  /*3b0f0*/  LOP3.LUT R2, R2, 0xbfffffff, RZ, 0xc0, !PT ;  /* 0xbfffffff02027812 */ /* 0x000fd600078ec0ff */
[----:B------:R-:W-:Y:S02]  /*3b100*/  @P6 LOP3.LUT R2, R2, 0x40000000, RZ, 0xfc, !PT ;  /* 0x4000000002026812 */ /* 0x000fe400078efcff */
[----:B------:R-:W-:Y:S02]  /*3b110*/  LOP3.LUT P6, RZ, R20, 0x100, RZ, 0xc0, !PT ;  /* 0x0000010014ff7812 */ /* 0x000fe400078cc0ff */
[----:B------:R-:W-:Y:S01]  /*3b120*/  LOP3.LUT R2, R2, 0x7fffffff, RZ, 0xc0, !PT ;  /* 0x7fffffff02027812 */ /* 0x000fe200078ec0ff */
[----:B---3--:R-:W-:Y:S01]  /*3b130*/  STSM.16.M88.4 [R4], R164 ;  /* 0x000000a404007844 */ /* 0x008fe20000000200 */
[----:B------:R-:W-:Y:S06]  /*3b140*/  BAR.SYNC.DEFER_BLOCKING 0x0 ;  /* 0x0000000000007b1d */ /* 0x000fec0000010000 */
[----:B------:R-:W3:Y:S02]  /*3b150*/  LDS.128 R164, [R0] ;  /* 0x0000000000a47984 */ /* 0x000ee40000000c00 */
[----:B------:R-:W-:Y:S06]  /*3b160*/  BAR.SYNC.DEFER_BLOCKING 0x0 ;  /* 0x0000000000007b1d */ /* 0x000fec0000010000 */
[----:B--2---:R-:W-:Y:S02]  /*3b170*/  STSM.16.M88.4 [R4], R168 ;  /* 0x000000a804007844 */ /* 0x004fe40000000200 */
[----:B------:R-:W-:Y:S06]  /*3b180*/  BAR.SYNC.DEFER_BLOCKING 0x0 ;  /* 0x0000000000007b1d */ /* 0x000fec0000010000 */
[----:B------:R2:W-:Y:S01]  /*3b190*/  @P0 STG.E desc[UR10][R202.64], R26 ;  /* 0x0000001aca000986 */ /* 0x0005e2000c10190a */
[----:B------:R-:W-:-:S03]  /*3b1a0*/  LOP3.LUT P0, RZ, R3, 0x80, RZ, 0xc0, !PT ;  /* 0x0000008003ff7812 */ /* 0x000fc6000780c0ff */
[----:B--2---:R-:W2:Y:S10]  /*3b1b0*/  LDL.LU.64 R202, [R1+0x1798] ;  /* 0x0017980001ca7983 */ /* 0x004eb40000300a00 */
[----:B------:R-:W-:-:S02]  /*3b1c0*/  @P0 LOP3.LUT R5, R5, 0x40, RZ, 0xfc, !PT ;  /* 0x0000004005050812 */ /* 0x000fc400078efcff */
[----:B------:R-:W-:Y:S01]  /*3b1d0*/  LOP3.LUT P0, RZ, R3, 0x40, RZ, 0xc0, !PT ;  /* 0x0000004003ff7812 */ /* 0x000fe2000780c0ff */
[----:B------:R-:W2:Y:S01]  /*3b1e0*/  LDL.LU R26, [R1+0x7b4] ;  /* 0x0007b400011a7983 */ /* 0x000ea20000300800 */
[----:B------:R-:W-:-:S03]  /*3b1f0*/  LOP3.LUT R5, R5, 0xffffff7f, RZ, 0xc0, !PT ;  /* 0xffffff7f05057812 */ /* 0x000fc600078ec0ff */
[----:B------:R-:W3:Y:S04]  /*3b200*/  LDL.LU R38, [R1+0x954] ;  /* 0x0009540001267983 */ /* 0x000ee80000300800 */
[----:B------:R-:W3:Y:S04]  /*3b210*/  LDL.LU.64 R42, [R1+0x1790] ;  /* 0x00179000012a7983 */ /* 0x000ee80000300a00 */
[----:B------:R-:W-:Y:S01]  /*3b220*/  @P0 LOP3.LUT R5, R5, 0x80, RZ, 0xfc, !PT ;  /* 0x0000008005050812 */ /* 0x000fe200078efcff */
[----:B------:R-:W3:Y:S01]  /*3b230*/  LDL.LU R40, [R1+0x7a4] ;  /* 0x0007a40001287983 */ /* 0x000ee20000300800 */
[----:B------:R-:W-:-:S02]  /*3b240*/  LOP3.LUT P0, RZ, R3, 0x20, RZ, 0xc0, !PT ;  /* 0x0000002003ff7812 */ /* 0x000fc4000780c0ff */
[----:B------:R-:W-:Y:S01]  /*3b250*/  LOP3.LUT R5, R5, 0xfffffeff, RZ, 0xc0, !PT ;  /* 0xfffffeff05057812 */ /* 0x000fe200078ec0ff */
[----:B------:R-:W3:Y:S04]  /*3b260*/  LDL.LU.64 R36, [R1+0x1788] ;  /* 0x0017880001247983 */ /* 0x000ee80000300a00 */
[----:B------:R-:W3:Y:S01]  /*3b270*/  LDL.LU R41, [R1+0x7b8] ;  /* 0x0007b80001297983 */ /* 0x000ee20000300800 */
[----:B------:R-:W-:-:S05]  /*3b280*/  @P6 LOP3.LUT R2, R2, 0x80000000, RZ, 0xfc, !PT ;  /* 0x8000000002026812 */ /* 0x000fca00078efcff */
[----:B------:R-:W-:Y:S01]  /*3b290*/  @P0 LOP3.LUT R5, R5, 0x100, RZ, 0xfc, !PT ;  /* 0x0000010005050812 */ /* 0x000fe200078efcff */
[----:B------:R-:W3:Y:S01]  /*3b2a0*/  LDL.LU.64 R30, [R1+0x1780] ;  /* 0x00178000011e7983 */ /* 0x000ee20000300a00 */
[----:B------:R-:W-:Y:S02]  /*3b2b0*/  LOP3.LUT P0, RZ, R3, 0x10, RZ, 0xc0, !PT ;  /* 0x0000001003ff7812 */ /* 0x000fe4000780c0ff */
[----:B------:R-:W-:Y:S01]  /*3b2c0*/  LOP3.LUT R5, R5, 0xfffffdff, RZ, 0xc0, !PT ;  /* 0xfffffdff05057812 */ /* 0x000fe200078ec0ff */
[----:B------:R-:W3:Y:S01]  /*3b2d0*/  LDL.LU R28, [R1+0x7a8] ;  /* 0x0007a800011c7983 */ /* 0x000ee20000300800 */
[----:B------:R-:W-:-:S03]  /*3b2e0*/  LOP3.LUT P6, RZ, R20, 0x200, RZ, 0xc0, !PT ;  /* 0x0000020014ff7812 */ /* 0x000fc600078cc0ff */
[----:B------:R-:W3:Y:S04]  /*3b2f0*/  LDL.LU.64 R34, [R1+0x1778] ;  /* 0x0017780001227983 */ /* 0x000ee80000300a00 */
[----:B------:R-:W3:Y:S02]  /*3b300*/  LDL.LU R29, [R1+0x7bc] ;  /* 0x0007bc00011d7983 */ /* 0x000ee40000300800 */
[----:B------:R-:W-:Y:S02]  /*3b310*/  @P0 LOP3.LUT R5, R5, 0x200, RZ, 0xfc, !PT ;  /* 0x0000020005050812 */ /* 0x000fe400078efcff */
[----:B------:R-:W-:Y:S01]  /*3b320*/  LOP3.LUT P0, RZ, R3, 0x8, RZ, 0xc0, !PT ;  /* 0x0000000803ff7812 */ /* 0x000fe2000780c0ff */
[----:B------:R-:W3:Y:S01]  /*3b330*/  LDL.LU.64 R32, [R1+0x1770] ;  /* 0x0017700001207983 */ /* 0x000ee20000300a00 */
        /* <DEDUP_REMOVED lines=8> */
[----:B------:R-:W3:Y:S06]  /*3b3c0*/  LDL.LU R13, [R1+0x780] ;  /* 0x00078000010d7983 */ /* 0x000eec0000300800 */
[----:B------:R-:W-:-:S02]  /*3b3d0*/  @P0 LOP3.LUT R5, R5, 0x800, RZ, 0xfc, !PT ;  /* 0x0000080005050812 */ /* 0x000fc400078efcff */
[----:B------:R-:W-:Y:S02]  /*3b3e0*/  LOP3.LUT P0, RZ, R3, 0x2, RZ, 0xc0, !PT ;  /* 0x0000000203ff7812 */ /* 0x000fe4000780c0ff */
[----:B------:R-:W-:-:S11]  /*3b3f0*/  LOP3.LUT R5, R5, 0xffffefff, RZ, 0xc0, !PT ;  /* 0xffffefff05057812 */ /* 0x000fd600078ec0ff */
[----:B------:R-:W-:-:S04]  /*3b400*/  @P0 LOP3.LUT R5, R5, 0x1000, RZ, 0xfc, !PT ;  /* 0x0000100005050812 */ /* 0x000fc800078efcff */
[----:B------:R-:W-:-:S04]  /*3b410*/  LOP3.LUT R5, R5, 0xfffffffe, RZ, 0xc0, !PT ;  /* 0xfffffffe05057812 */ /* 0x000fc800078ec0ff */
[----:B------:R-:W-:Y:S02]  /*3b420*/  @P6 LOP3.LUT R5, R5, 0x1, RZ, 0xfc, !PT ;  /* 0x0000000105056812 */ /* 0x000fe400078efcff */
[----:B------:R-:W-:Y:S02]  /*3b430*/  LOP3.LUT P6, RZ, R20, 0x400, RZ, 0xc0, !PT ;  /* 0x0000040014ff7812 */ /* 0x000fe400078cc0ff */
[----:B------:R-:W-:-:S11]  /*3b440*/  LOP3.LUT R5, R5, 0xfffffffd, RZ, 0xc0, !PT ;  /* 0xfffffffd05057812 */ /* 0x000fd600078ec0ff */
[----:B------:R-:W-:Y:S02]  /*3b450*/  @P6 LOP3.LUT R5, R5, 0x2, RZ, 0xfc, !PT ;  /* 0x0000000205056812 */ /* 0x000fe400078efcff */
[----:B------:R-:W-:Y:S02]  /*3b460*/  LOP3.LUT P6, RZ, R20, 0x800, RZ, 0xc0, !PT ;  /* 0x0000080014ff7812 */ /* 0x000fe400078cc0ff */
[----:B------:R-:W-:-:S11]  /*3b470*/  LOP3.LUT R5, R5, 0xfffffffb, RZ, 0xc0, !PT ;  /* 0xfffffffb05057812 */ /* 0x000fd600078ec0ff */
[----:B------:R-:W-:Y:S02]  /*3b480*/  @P6 LOP3.LUT R5, R5, 0x4, RZ, 0xfc, !PT ;  /* 0x0000000405056812 */ /* 0x000fe400078efcff */
[----:B------:R-:W-:Y:S02]  /*3b490*/  LOP3.LUT P6, RZ, R20, 0x1000, RZ, 0xc0, !PT ;  /* 0x0000100014ff7812 */ /* 0x000fe400078cc0ff */
[----:B------:R-:W-:Y:S02]  /*3b4a0*/  LOP3.LUT R5, R5, 0xfffffff7, RZ, 0xc0, !PT ;  /* 0xfffffff705057812 */ /* 0x000fe400078ec0ff */
[----:B------:R-:W-:-:S09]  /*3b4b0*/  LOP3.LUT P0, RZ, R3, 0x1, RZ, 0xc0, !PT ;  /* 0x0000000103ff7812 */ /* 0x000fd2000780c0ff */
[----:B------:R-:W-:Y:S02]  /*3b4c0*/  @P6 LOP3.LUT R5, R5, 0x8, RZ, 0xfc, !PT ;  /* 0x0000000805056812 */ /* 0x000fe400078efcff */
[----:B------:R-:W-:Y:S02]  /*3b4d0*/  LOP3.LUT P6, RZ, R20, 0x2000, RZ, 0xc0, !PT ;  /* 0x0000200014ff7812 */ /* 0x000fe400078cc0ff */
[----:B------:R-:W-:Y:S01]  /*3b4e0*/  LOP3.LUT R5, R5, 0xffffffef, RZ, 0xc0, !PT ;  /* 0xffffffef05057812 */ /* 0x000fe200078ec0ff */
[----:B----4-:R4:W-:Y:S04]  /*3b4f0*/  @P1 STG.E desc[UR10][R174.64], R173 ;  /* 0x000000adae001986 */ /* 0x0109e8000c10190a */
[----:B------:R1:W-:Y:S06]  /*3b500*/  @P0 STG.E desc[UR10][R178.64], R172 ;  /* 0x000000acb2000986 */ /* 0x0003ec000c10190a */
[----:B------:R-:W-:Y:S01]  /*3b510*/  @P6 LOP3.LUT R5, R5, 0x10, RZ, 0xfc, !PT ;  /* 0x0000001005056812 */ /* 0x000fe200078efcff */
[----:B----4-:R-:W4:Y:S03]  /*3b520*/  LDL.LU.64 R174, [R1+0x1758] ;  /* 0x0017580001ae7983 */ /* 0x010f260000300a00 */
[C---:B------:R-:W-:Y:S01]  /*3b530*/  LOP3.LUT P0, RZ, R5.reuse, 0x1000, RZ, 0xc0, !PT ;  /* 0x0000100005ff7812 */ /* 0x040fe2000780c0ff */
[----:B------:R-:W4:Y:S04]  /*3b540*/  LDL.LU R12, [R1+0x794] ;  /* 0x00079400010c7983 */ /* 0x000f280000300800 */
[----:B-1----:R-:W4:Y:S04]  /*3b550*/  LDL.LU.64 R178, [R1+0x1750] ;  /* 0x0017500001b27983 */ /* 0x002f280000300a00 */
[----:B------:R-:W4:Y:S04]  /*3b560*/  LDL.LU R173, [R1+0x784] ;  /* 0x0007840001ad7983 */ /* 0x000f280000300800 */
[----:B------:R1:W-:Y:S01]  /*3b570*/  @P0 STG.E desc[UR10][R176.64], R187 ;  /* 0x000000bbb0000986 */ /* 0x0003e2000c10190a */
[----:B------:R-:W-:-:S03]  /*3b580*/  LOP3.LUT P0, RZ, R5, 0x800, RZ, 0xc0, !PT ;  /* 0x0000080005ff7812 */ /* 0x000fc6000780c0ff */
[----:B-1----:R-:W4:Y:S10]  /*3b590*/  LDL.LU.64 R176, [R1+0x1748] ;  /* 0x0017480001b07983 */ /* 0x002f340000300a00 */
[----:B------:R1:W-:Y:S04]  /*3b5a0*/  @P0 STG.E desc[UR10][R182.64], R186 ;  /* 0x000000bab6000986 */ /* 0x0003e8000c10190a */
[----:B------:R-:W4:Y:S04]  /*3b5b0*/  LDL.LU R172, [R1+0x798] ;  /* 0x0007980001ac7983 */ /* 0x000f280000300800 */
[----:B-1----:R-:W4:Y:S04]  /*3b5c0*/  LDL.LU.64 R182, [R1+0x1740] ;  /* 0x0017400001b67983 */ /* 0x002f280000300a00 */
[----:B------:R-:W4:Y:S01]  /*3b5d0*/  LDL.LU R187, [R1+0x788] ;  /* 0x0007880001bb7983 */ /* 0x000f220000300800 */
[----:B------:R-:W-:-:S13]  /*3b5e0*/  LOP3.LUT P0, RZ, R5, 0x400, RZ, 0xc0, !PT ;  /* 0x0000040005ff7812 */ /* 0x000fda000780c0ff */
[----:B------:R1:W-:Y:S01]  /*3b5f0*/  @P0 STG.E desc[UR10][R180.64], R191 ;  /* 0x000000bfb4000986 */ /* 0x0003e2000c10190a */
[----:B------:R-:W-:Y:S02]  /*3b600*/  LOP3.LUT P0, RZ, R5, 0x200, RZ, 0xc0, !PT ;  /* 0x0000020005ff7812 */ /* 0x000fe4000780c0ff */
[----:B------:R-:W-:Y:S02]  /*3b610*/  LOP3.LUT P1, RZ, R3, 0x100, RZ, 0xc0, !PT ;  /* 0x0000010003ff7812 */ /* 0x000fe4000782c0ff */
[----:B------:R-:W-:Y:S01]  /*3b620*/  LOP3.LUT P6, RZ, R20, 0x4000, RZ, 0xc0, !PT ;  /* 0x0000400014ff7812 */ /* 0x000fe200078cc0ff */
[----:B-1----:R-:W4:Y:S08]  /*3b630*/  LDL.LU.64 R180, [R1+0x1738] ;  /* 0x0017380001b47983 */ /* 0x002f300000300a00 */
[----:B------:R1:W-:Y:S01]  /*3b640*/  @P0 STG.E desc[UR10][R184.64], R188 ;  /* 0x000000bcb8000986 */ /* 0x0003e2000c10190a */
[----:B------:R-:W-:-:S03]  /*3b650*/  LOP3.LUT P0, RZ, R5, 0x100, RZ, 0xc0, !PT ;  /* 0x0000010005ff7812 */ /* 0x000fc6000780c0ff */
[----:B------:R-:W4:Y:S04]  /*3b660*/  LDL.LU R186, [R1+0x79c] ;  /* 0x00079c0001ba7983 */ /* 0x000f280000300800 */
[----:B-1----:R-:W4:Y:S06]  /*3b670*/  LDL.LU.64 R184, [R1+0x1730] ;  /* 0x0017300001b87983 */ /* 0x002f2c0000300a00 */
[----:B------:R1:W-:Y:S01]  /*3b680*/  @P0 STG.E desc[UR10][R194.64], R189 ;  /* 0x000000bdc2000986 */ /* 0x0003e2000c10190a */
[----:B------:R-:W-:-:S03]  /*3b690*/  LOP3.LUT P0, RZ, R5, 0x80, RZ, 0xc0, !PT ;  /* 0x0000008005ff7812 */ /* 0x000fc6000780c0ff */
[----:B------:R-:W4:Y:S04]  /*3b6a0*/  LDL.LU R191, [R1+0x78c] ;  /* 0x00078c0001bf7983 */ /* 0x000f280000300800 */
[----:B-1----:R-:W4:Y:S06]  /*3b6b0*/  LDL.LU.64 R194, [R1+0x1728] ;  /* 0x0017280001c27983 */ /* 0x002f2c0000300a00 */
[----:B------:R1:W-:Y:S01]  /*3b6c0*/  @P0 STG.E desc[UR10][R192.64], R252 ;  /* 0x000000fcc0000986 */ /* 0x0003e2000c10190a */
[----:B------:R-:W-:-:S03]  /*3b6d0*/  LOP3.LUT P0, RZ, R5, 0x40, RZ, 0xc0, !PT ;  /* 0x0000004005ff7812 */ /* 0x000fc6000780c0ff */
[----:B-1----:R-:W4:Y:S10]  /*3b6e0*/  LDL.LU R192, [R1+0x770] ;  /* 0x0007700001c07983 */ /* 0x002f340000300800 */
[----:B------:R1:W-:Y:S01]  /*3b6f0*/  @P0 STG.E desc[UR10][R198.64], R27 ;  /* 0x0000001bc6000986 */ /* 0x0003e2000c10190a */
[----:B------:R-:W-:-:S03]  /*3b700*/  LOP3.LUT P0, RZ, R5, 0x20, RZ, 0xc0, !PT ;  /* 0x0000002005ff7812 */ /* 0x000fc6000780c0ff */
[----:B------:R-:W4:Y:S04]  /*3b710*/  LDL.LU.64 R188, [R1+0x1720] ;  /* 0x0017200001bc7983 */ /* 0x000f280000300a00 */
[----:B------:R-:W4:Y:S04]  /*3b720*/  LDL.LU R193, [R1+0x760] ;  /* 0x0007600001c17983 */ /* 0x000f280000300800 */
[----:B-1----:R-:W4:Y:S04]  /*3b730*/  LDL.LU.64 R198, [R1+0x1718] ;  /* 0x0017180001c67983 */ /* 0x002f280000300a00 */
[----:B------:R-:W4:Y:S04]  /*3b740*/  LDL.LU R252, [R1+0x774] ;  /* 0x0007740001fc7983 */ /* 0x000f280000300800 */
[----:B--2---:R1:W-:Y:S02]  /*3b750*/  @P1 STG.E desc[UR10][R202.64], R26 ;  /* 0x0000001aca001986 */ /* 0x0043e4000c10190a */
[----:B-1----:R-:W-:-:S02]  /*3b760*/  VIADD R26, R6, 0xb ;  /* 0x0000000b061a7836 */ /* 0x002fc40000000000 */
[----:B------:R-:W2:Y:S03]  /*3b770*/  LDL.LU.64 R202, [R1+0x1710] ;  /* 0x0017100001ca7983 */ /* 0x000ea60000300a00 */
[----:B---3--:R-:W-:Y:S01]  /*3b780*/  ISETP.LT.AND P1, PT, R26, R38, !P0 ;  /* 0x000000261a00720c */ /* 0x008fe20004721270 */
[----:B------:R-:W2:-:S12]  /*3b790*/  LDL.LU R27, [R1+0x764] ;  /* 0x00076400011b7983 */ /* 0x000e980000300800 */
[----:B------:R-:W-:Y:S04]  /*3b7a0*/  @P1 STG.E desc[UR10][R42.64], R40 ;  /* 0x000000282a001986 */ /* 0x000fe8000c10190a */
[----:B------:R-:W-:Y:S01]  /*3b7b0*/  @P6 STG.E desc[UR10][R36.64], R41 ;  /* 0x0000002924006986 */ /* 0x000fe2000c10190a */
[----:B------:R-:W-:-:S13]  /*3b7c0*/  LOP3.LUT P6, RZ, R5, 0x10, RZ, 0xc0, !PT ;  /* 0x0000001005ff7812 */ /* 0x000fda00078cc0ff */
[----:B------:R-:W-:Y:S01]  /*3b7d0*/  @P6 STG.E desc[UR10][R30.64], R28 ;  /* 0x0000001c1e006986 */ /* 0x000fe2000c10190a */
[----:B------:R-:W-:-:S13]  /*3b7e0*/  LOP3.LUT P6, RZ, R5, 0x8, RZ, 0xc0, !PT ;  /* 0x0000000805ff7812 */ /* 0x000fda00078cc0ff */
[----:B------:R-:W-:Y:S01]  /*3b7f0*/  @P6 STG.E desc[UR10][R34.64], R29 ;  /* 0x0000001d22006986 */ /* 0x000fe2000c10190a */
[----:B------:R-:W-:-:S13]  /*3b800*/  LOP3.LUT P6, RZ, R5, 0x4, RZ, 0xc0, !PT ;  /* 0x0000000405ff7812 */ /* 0x000fda00078cc0ff */
[----:B------:R-:W-:Y:S01]  /*3b810*/  @P6 STG.E desc[UR10][R32.64], R14 ;  /* 0x0000000e20006986 */ /* 0x000fe2000c10190a */
[----:B------:R-:W-:-:S13]  /*3b820*/  LOP3.LUT P6, RZ, R5, 0x2, RZ, 0xc0, !PT ;  /* 0x0000000205ff7812 */ /* 0x000fda00078cc0ff */
[----:B------:R1:W-:Y:S01]  /*3b830*/  @P6 STG.E desc[UR10][R10.64], R15 ;  /* 0x0000000f0a006986 */ /* 0x0003e2000c10190a */
[----:B------:R-:W-:Y:S02]  /*3b840*/  LOP3.LUT P6, RZ, R5, 0x1, RZ, 0xc0, !PT ;  /* 0x0000000105ff7812 */ /* 0x000fe400078cc0ff */
[C---:B------:R-:W-:Y:S02]  /*3b850*/  LOP3.LUT P5, RZ, R20.reuse, 0x4, RZ, 0xc0, !PT ;  /* 0x0000000414ff7812 */ /* 0x040fe400078ac0ff */
[C---:B------:R-:W-:Y:S02]  /*3b860*/  LOP3.LUT P4, RZ, R20.reuse, 0x2, RZ, 0xc0, !PT ;  /* 0x0000000214ff7812 */ /* 0x040fe4000788c0ff */
[----:B------:R-:W-:Y:S01]  /*3b870*/  LOP3.LUT P3, RZ, R20, 0x1, RZ, 0xc0, !PT ;  /* 0x0000000114ff7812 */ /* 0x000fe2000786c0ff */
[----:B-1----:R-:W3:Y:S06]  /*3b880*/  LDL.LU.64 R10, [R1+0x1708] ;  /* 0x00170800010a7983 */ /* 0x002eec0000300a00 */
[----:B------:R1:W-:Y:S01]  /*3b890*/  @P6 STG.E desc[UR10][R8.64], R13 ;  /* 0x0000000d08006986 */ /* 0x0003e2000c10190a */
[----:B------:R-:W-:-:S02]  /*3b8a0*/  LOP3.LUT P6, RZ, R2, 0x80000000, RZ, 0xc0, !PT ;  /* 0x8000000002ff7812 */ /* 0x000fc400078cc0ff */
[----:B------:R-:W-:Y:S01]  /*3b8b0*/  LOP3.LUT R20, R20, 0xffefffff, RZ, 0xc0, !PT ;  /* 0xffefffff14147812 */ /* 0x000fe200078ec0ff */
[----:B------:R-:W3:Y:S03]  /*3b8c0*/  LDL.LU R15, [R1+0x778] ;  /* 0x00077800010f7983 */ /* 0x000ee60000300800 */
[----:B------:R-:W-:-:S04]  /*3b8d0*/  @P0 LOP3.LUT R20, R20, 0x100000, RZ, 0xfc, !PT ;  /* 0x0010000014140812 */ /* 0x000fc800078efcff */
[----:B------:R-:W-:Y:S01]  /*3b8e0*/  LOP3.LUT P1, RZ, R20, 0x20, RZ, 0xc0, !PT ;  /* 0x0000002014ff7812 */ /* 0x000fe2000782c0ff */
[----:B-1----:R-:W3:Y:S04]  /*3b8f0*/  LDL.LU.64 R8, [R1+0x1700] ;  /* 0x0017000001087983 */ /* 0x002ee80000300a00 */
[----:B------:R-:W3:Y:S04]  /*3b900*/  LDL.LU R13, [R1+0x768] ;  /* 0x00076800010d7983 */ /* 0x000ee80000300800 */
[----:B----4-:R1:W-:Y:S01]  /*3b910*/  @P6 STG.E desc[UR10][R174.64], R12 ;  /* 0x0000000cae006986 */ /* 0x0103e2000c10190a */
[----:B------:R-:W-:-:S03]  /*3b920*/  LOP3.LUT P6, RZ, R2, 0x40000000, RZ, 0xc0, !PT ;  /* 0x4000000002ff7812 */ /* 0x000fc600078cc0ff */
[----:B-1----:R-:W4:Y:S10]  /*3b930*/  LDL.LU.64 R174, [R1+0x16f8] ;  /* 0x0016f80001ae7983 */ /* 0x002f340000300a00 */
[----:B------:R1:W-:Y:S01]  /*3b940*/  @P6 STG.E desc[UR10][R178.64], R173 ;  /* 0x000000adb2006986 */ /* 0x0003e2000c10190a */
[----:B------:R-:W-:-:S03]  /*3b950*/  LOP3.LUT P6, RZ, R2, 0x20000000, RZ, 0xc0, !PT ;  /* 0x2000000002ff7812 */ /* 0x000fc600078cc0ff */
[----:B------:R-:W4:Y:S04]  /*3b960*/  LDL.LU R12, [R1+0x77c] ;  /* 0x00077c00010c7983 */ /* 0x000f280000300800 */
[----:B-1----:R-:W4:Y:S06]  /*3b970*/  LDL.LU.64 R178, [R1+0x16f0] ;  /* 0x0016f00001b27983 */ /* 0x002f2c0000300a00 */
[----:B------:R1:W-:Y:S01]  /*3b980*/  @P6 STG.E desc[UR10][R176.64], R172 ;  /* 0x000000acb0006986 */ /* 0x0003e2000c10190a */
[----:B------:R-:W-:-:S03]  /*3b990*/  LOP3.LUT P6, RZ, R2, 0x10000000, RZ, 0xc0, !PT ;  /* 0x1000000002ff7812 */ /* 0x000fc600078cc0ff */
[----:B------:R-:W4:Y:S04]  /*3b9a0*/  LDL.LU R173, [R1+0x76c] ;  /* 0x00076c0001ad7983 */ /* 0x000f280000300800 */
[----:B------:R1:W-:Y:S01]  /*3b9b0*/  @P1 STG.E desc[UR10][R182.64], R187 ;  /* 0x000000bbb6001986 */ /* 0x0003e2000c10190a */
[----:B------:R-:W-:Y:S02]  /*3b9c0*/  LOP3.LUT P1, RZ, R18, 0x40, RZ, 0xc0, !PT ;  /* 0x0000004012ff7812 */ /* 0x000fe4000782c0ff */
[----:B------:R-:W-:Y:S01]  /*3b9d0*/  LOP3.LUT R2, R2, 0xffffffef, RZ, 0xc0, !PT ;  /* 0xffffffef02027812 */ /* 0x000fe200078ec0ff */
[----:B-1----:R-:W4:Y:S04]  /*3b9e0*/  LDL.LU.64 R176, [R1+0x16e8] ;  /* 0x0016e80001b07983 */ /* 0x002f280000300a00 */
        /* <DEDUP_REMOVED lines=37> */
[----:B------:R1:W-:Y:S10]  /*3bc40*/  @P0 STG.E desc[UR10][R180.64], R186 ;  /* 0x000000bab4000986 */ /* 0x0003f4000c10190a */
[----:B------:R-:W-:Y:S01]  /*3bc50*/  @P1 LOP3.LUT R2, R2, 0x8000, RZ, 0xfc, !PT ;  /* 0x0000800002021812 */ /* 0x000fe200078efcff */
[----:B-1----:R-:W4:Y:S01]  /*3bc60*/  LDL.LU.64 R180, [R1+0x16d8] ;  /* 0x0016d80001b47983 */ /* 0x002f220000300a00 */
[----:B------:R-:W-:-:S03]  /*3bc70*/  LOP3.LUT P1, RZ, R18, 0x40000, RZ, 0xc0, !PT ;  /* 0x0004000012ff7812 */ /* 0x000fc6000782c0ff */
[----:B------:R-:W4:Y:S01]  /*3bc80*/  LDL.LU R186, [R1+0x754] ;  /* 0x0007540001ba7983 */ /* 0x000f220000300800 */
[----:B------:R-:W-:-:S03]  /*3bc90*/  LOP3.LUT R2, R2, 0xfffeffff, RZ, 0xc0, !PT ;  /* 0xfffeffff02027812 */ /* 0x000fc600078ec0ff */
[----:B------:R1:W-:Y:S06]  /*3bca0*/  @P6 STG.E desc[UR10][R184.64], R191 ;  /* 0x000000bfb8006986 */ /* 0x0003ec000c10190a */
[----:B------:R-:W-:Y:S02]  /*3bcb0*/  @P1 LOP3.LUT R2, R2, 0x10000, RZ, 0xfc, !PT ;  /* 0x0001000002021812 */ /* 0x000fe400078efcff */
[----:B------:R-:W-:Y:S01]  /*3bcc0*/  LOP3.LUT P1, RZ, R18, 0x80000, RZ, 0xc0, !PT ;  /* 0x0008000012ff7812 */ /* 0x000fe2000782c0ff */
[----:B-1----:R-:W4:Y:S04]  /*3bcd0*/  LDL.LU.64 R184, [R1+0x16d0] ;  /* 0x0016d00001b87983 */ /* 0x002f280000300a00 */
[----:B------:R-:W4:Y:S01]  /*3bce0*/  LDL.LU R191, [R1+0x744] ;  /* 0x0007440001bf7983 */ /* 0x000f220000300800 */
[----:B------:R-:W-:-:S03]  /*3bcf0*/  LOP3.LUT R2, R2, 0xfffdffff, RZ, 0xc0, !PT ;  /* 0xfffdffff02027812 */ /* 0x000fc600078ec0ff */
[----:B------:R1:W-:Y:S04]  /*3bd00*/  @P5 STG.E desc[UR10][R194.64], R192 ;  /* 0x000000c0c2005986 */ /* 0x0003e8000c10190a */
        /* <DEDUP_REMOVED lines=10> */
[----:B------:R-:W-:-:S02]  /*3bdb0*/  LOP3.LUT R2, R2, 0xfff7ffff, RZ, 0xc0, !PT ;  /* 0xfff7ffff02027812 */ /* 0x000fc400078ec0ff */
[----:B------:R-:W-:Y:S01]  /*3bdc0*/  LOP3.LUT P2, RZ, R18, 0x80000000, RZ, 0xc0, !PT ;  /* 0x8000000012ff7812 */ /* 0x000fe2000784c0ff */
[----:B------:R1:W-:Y:S04]  /*3bdd0*/  @P3 STG.E desc[UR10][R198.64], R252 ;  /* 0x000000fcc6003986 */ /* 0x0003e8000c10190a */
[----:B------:R-:W-:Y:S02]  /*3bde0*/  @P1 LOP3.LUT R2, R2, 0x80000, RZ, 0xfc, !PT ;  /* 0x0008000002021812 */ /* 0x000fe400078efcff */
[----:B------:R-:W-:Y:S01]  /*3bdf0*/  LOP3.LUT P1, RZ, R18, 0x400000, RZ, 0xc0, !PT ;  /* 0x0040000012ff7812 */ /* 0x000fe2000782c0ff */
[----:B-1----:R-:W4:Y:S04]  /*3be00*/  LDL.LU.64 R198, [R1+0x16b8] ;  /* 0x0016b80001c67983 */ /* 0x002f280000300a00 */
[----:B------:R-:W4:Y:S01]  /*3be10*/  LDL.LU R252, [R1+0x75c] ;  /* 0x00075c0001fc7983 */ /* 0x000f220000300800 */
[----:B------:R-:W-:-:S03]  /*3be20*/  LOP3.LUT R2, R2, 0xffefffff, RZ, 0xc0, !PT ;  /* 0xffefffff02027812 */ /* 0x000fc600078ec0ff */
[----:B--2---:R1:W-:Y:S04]  /*3be30*/  @P2 STG.E desc[UR10][R202.64], R27 ;  /* 0x0000001bca002986 */ /* 0x0043e8000c10190a */
[----:B------:R-:W-:Y:S02]  /*3be40*/  @P1 LOP3.LUT R2, R2, 0x100000, RZ, 0xfc, !PT ;  /* 0x0010000002021812 */ /* 0x000fe400078efcff */
[----:B------:R-:W-:Y:S01]  /*3be50*/  LOP3.LUT P1, RZ, R18, 0x800000, RZ, 0xc0, !PT ;  /* 0x0080000012ff7812 */ /* 0x000fe2000782c0ff */
[----:B-1----:R-:W2:Y:S04]  /*3be60*/  LDL.LU.64 R202, [R1+0x16b0] ;  /* 0x0016b00001ca7983 */ /* 0x002ea80000300a00 */
[----:B------:R-:W2:Y:S01]  /*3be70*/  LDL.LU R27, [R1+0x74c] ;  /* 0x00074c00011b7983 */ /* 0x000ea20000300800 */
[----:B------:R-:W-:-:S03]  /*3be80*/  LOP3.LUT R2, R2, 0xffdfffff, RZ, 0xc0, !PT ;  /* 0xffdfffff02027812 */ /* 0x000fc600078ec0ff */
[----:B------:R-:W2:Y:S04]  /*3be90*/  LDL.LU.64 R168, [R1+0x16a8] ;  /* 0x0016a80001a87983 */ /* 0x000ea80000300a00 */
[----:B------:R-:W-:Y:S02]  /*3bea0*/  @P1 LOP3.LUT R2, R2, 0x200000, RZ, 0xfc, !PT ;  /* 0x0020000002021812 */ /* 0x000fe400078efcff */
[----:B------:R-:W-:Y:S01]  /*3beb0*/  LOP3.LUT P1, RZ, R18, 0x1000000, RZ, 0xc0, !PT ;  /* 0x0100000012ff7812 */ /* 0x000fe2000782c0ff */
[----:B------:R-:W2:Y:S01]  /*3bec0*/  LDL.LU R38, [R1+0x730] ;  /* 0x0007300001267983 */ /* 0x000ea20000300800 */
[----:B------:R-:W-:-:S03]  /*3bed0*/  LOP3.LUT R2, R2, 0xffbfffff, RZ, 0xc0, !PT ;  /* 0xffbfffff02027812 */ /* 0x000fc600078ec0ff */
[----:B------:R-:W2:Y:S04]  /*3bee0*/  LDL.LU.64 R170, [R1+0x16a0] ;  /* 0x0016a00001aa7983 */ /* 0x000ea80000300a00 */
[----:B------:R-:W2:Y:S04]  /*3bef0*/  LDL.LU R39, [R1+0x720] ;  /* 0x0007200001277983 */ /* 0x000ea80000300800 */
[----:B------:R-:W-:Y:S01]  /*3bf00*/  @P1 LOP3.LUT R2, R2, 0x400000, RZ, 0xfc, !PT ;  /* 0x0040000002021812 */ /* 0x000fe200078efcff */
[----:B------:R-:W2:Y:S01]  /*3bf10*/  LDL.LU.64 R42, [R1+0x1698] ;  /* 0x00169800012a7983 */ /* 0x000ea20000300a00 */
[----:B------:R-:W-:-:S02]  /*3bf20*/  LOP3.LUT P1, RZ, R18, 0x2000000, RZ, 0xc0, !PT ;  /* 0x0200000012ff7812 */ /* 0x000fc4000782c0ff */
[----:B------:R-:W-:Y:S01]  /*3bf30*/  LOP3.LUT R2, R2, 0xff7fffff, RZ, 0xc0, !PT ;  /* 0xff7fffff02027812 */ /* 0x000fe200078ec0ff */
[----:B------:R-:W2:Y:S04]  /*3bf40*/  LDL.LU R40, [R1+0x734] ;  /* 0x0007340001287983 */ /* 0x000ea80000300800 */
[----:B------:R-:W2:Y:S04]  /*3bf50*/  LDL.LU.64 R36, [R1+0x1690] ;  /* 0x0016900001247983 */ /* 0x000ea80000300a00 */
[----:B------:R-:W2:Y:S02]  /*3bf60*/  LDL.LU R41, [R1+0x724] ;  /* 0x0007240001297983 */ /* 0x000ea40000300800 */
[----:B------:R-:W-:-:S02]  /*3bf70*/  @P1 LOP3.LUT R2, R2, 0x800000, RZ, 0xfc, !PT ;  /* 0x0080000002021812 */ /* 0x000fc400078efcff */
[----:B------:R-:W-:Y:S01]  /*3bf80*/  LOP3.LUT P1, RZ, R18, 0x4000000, RZ, 0xc0, !PT ;  /* 0x0400000012ff7812 */ /* 0x000fe2000782c0ff */
[----:B------:R-:W2:Y:S01]  /*3bf90*/  LDL.LU.64 R30, [R1+0x1688] ;  /* 0x00168800011e7983 */ /* 0x000ea20000300a00 */
[----:B------:R-:W-:-:S03]  /*3bfa0*/  LOP3.LUT R2, R2, 0xfeffffff, RZ, 0xc0, !PT ;  /* 0xfeffffff02027812 */ /* 0x000fc600078ec0ff */
[----:B------:R-:W2:Y:S04]  /*3bfb0*/  LDL.LU R28, [R1+0x738] ;  /* 0x00073800011c7983 */ /* 0x000ea80000300800 */
[----:B------:R-:W2:Y:S04]  /*3bfc0*/  LDL.LU.64 R34, [R1+0x1680] ;  /* 0x0016800001227983 */ /* 0x000ea80000300a00 */
[----:B------:R-:W-:Y:S01]  /*3bfd0*/  @P1 LOP3.LUT R2, R2, 0x1000000, RZ, 0xfc, !PT ;  /* 0x0100000002021812 */ /* 0x000fe200078efcff */
[----:B------:R-:W2:Y:S01]  /*3bfe0*/  LDL.LU R29, [R1+0x728] ;  /* 0x00072800011d7983 */ /* 0x000ea20000300800 */
[----:B------:R-:W-:-:S02]  /*3bff0*/  LOP3.LUT P1, RZ, R18, 0x8000000, RZ, 0xc0, !PT ;  /* 0x0800000012ff7812 */ /* 0x000fc4000782c0ff */
[----:B------:R-:W-:Y:S01]  /*3c000*/  LOP3.LUT R2, R2, 0xfdffffff, RZ, 0xc0, !PT ;  /* 0xfdffffff02027812 */ /* 0x000fe200078ec0ff */
[----:B------:R-:W2:Y:S04]  /*3c010*/  LDL.LU.64 R32, [R1+0x1678] ;  /* 0x0016780001207983 */ /* 0x000ea80000300a00 */
[----:B------:R-:W2:Y:S06]  /*3c020*/  LDL.LU R14, [R1+0x73c] ;  /* 0x00073c00010e7983 */ /* 0x000eac0000300800 */
[----:B------:R-:W-:-:S02]  /*3c030*/  @P1 LOP3.LUT R2, R2, 0x2000000, RZ, 0xfc, !PT ;  /* 0x0200000002021812 */ /* 0x000fc400078efcff */
[----:B------:R-:W-:Y:S02]  /*3c040*/  LOP3.LUT P1, RZ, R18, 0x10000000, RZ, 0xc0, !PT ;  /* 0x1000000012ff7812 */ /* 0x000fe4000782c0ff */
[----:B------:R-:W-:-:S11]  /*3c050*/  LOP3.LUT R2, R2, 0xfbffffff, RZ, 0xc0, !PT ;  /* 0xfbffffff02027812 */ /* 0x000fd600078ec0ff */
[----:B------:R-:W-:Y:S02]  /*3c060*/  @P1 LOP3.LUT R2, R2, 0x4000000, RZ, 0xfc, !PT ;  /* 0x0400000002021812 */ /* 0x000fe400078efcff */
[----:B------:R-:W-:Y:S02]  /*3c070*/  LOP3.LUT P1, RZ, R18, 0x20000000, RZ, 0xc0, !PT ;  /* 0x2000000012ff7812 */ /* 0x000fe4000782c0ff */
[----:B------:R-:W-:-:S11]  /*3c080*/  LOP3.LUT R2, R2, 0xf7ffffff, RZ, 0xc0, !PT ;  /* 0xf7ffffff02027812 */ /* 0x000fd600078ec0ff */
[----:B------:R-:W-:Y:S02]  /*3c090*/  @P1 LOP3.LUT R2, R2, 0x8000000, RZ, 0xfc, !PT ;  /* 0x0800000002021812 */ /* 0x000fe400078efcff */
[----:B------:R-:W-:-:S13]  /*3c0a0*/  LOP3.LUT P1, RZ, R18, 0x40000000, RZ, 0xc0, !PT ;  /* 0x4000000012ff7812 */ /* 0x000fda000782c0ff */
[----:B---3--:R1:W-:Y:S01]  /*3c0b0*/  @P1 STG.E desc[UR10][R10.64], R15 ;  /* 0x0000000f0a001986 */ /* 0x0083e2000c10190a */
[----:B------:R-:W-:-:S03]  /*3c0c0*/  LOP3.LUT P1, RZ, R2, 0x8000000, RZ, 0xc0, !PT ;  /* 0x0800000002ff7812 */ /* 0x000fc6000782c0ff */
[----:B-1----:R-:W3:Y:S04]  /*3c0d0*/  LDL.LU.64 R10, [R1+0x1670] ;  /* 0x00167000010a7983 */ /* 0x002ee80000300a00 */
[----:B------:R-:W3:Y:S06]  /*3c0e0*/  LDL.LU R15, [R1+0x72c] ;  /* 0x00072c00010f7983 */ /* 0x000eec0000300800 */
[----:B------:R1:W-:Y:S01]  /*3c0f0*/  @P1 STG.E desc[UR10][R8.64], R13 ;  /* 0x0000000d08001986 */ /* 0x0003e2000c10190a */
[----:B------:R-:W-:-:S03]  /*3c100*/  LOP3.LUT P1, RZ, R2, 0x4000000, RZ, 0xc0, !PT ;  /* 0x0400000002ff7812 */ /* 0x000fc6000782c0ff */
[----:B-1----:R-:W3:Y:S04]  /*3c110*/  LDL.LU.64 R8, [R1+0x1668] ;  /* 0x0016680001087983 */ /* 0x002ee80000300a00 */
[----:B------:R-:W3:Y:S06]  /*3c120*/  LDL.LU R13, [R1+0x710] ;  /* 0x00071000010d7983 */ /* 0x000eec0000300800 */
[----:B----4-:R1:W-:Y:S01]  /*3c130*/  @P1 STG.E desc[UR10][R174.64], R12 ;  /* 0x0000000cae001986 */ /* 0x0103e2000c10190a */
[----:B------:R-:W-:-:S03]  /*3c140*/  LOP3.LUT P1, RZ, R2, 0x2000000, RZ, 0xc0, !PT ;  /* 0x0200000002ff7812 */ /* 0x000fc6000782c0ff */
[----:B-1----:R-:W4:Y:S04]  /*3c150*/  LDL.LU.64 R174, [R1+0x1660] ;  /* 0x0016600001ae7983 */ /* 0x002f280000300a00 */
[----:B------:R-:W4:Y:S06]  /*3c160*/  LDL.LU R12, [R1+0x700] ;  /* 0x00070000010c7983 */ /* 0x000f2c0000300800 */
[----:B------:R1:W-:Y:S01]  /*3c170*/  @P1 STG.E desc[UR10][R178.64], R173 ;  /* 0x000000adb2001986 */ /* 0x0003e2000c10190a */
[----:B------:R-:W-:-:S03]  /*3c180*/  LOP3.LUT P1, RZ, R2, 0x1000000, RZ, 0xc0, !PT ;  /* 0x0100000002ff7812 */ /* 0x000fc6000782c0ff */
[----:B-1----:R-:W4:Y:S04]  /*3c190*/  LDL.LU.64 R178, [R1+0x1658] ;  /* 0x0016580001b27983 */ /* 0x002f280000300a00 */
[----:B------:R-:W4:Y:S06]  /*3c1a0*/  LDL.LU R173, [R1+0x714] ;  /* 0x0007140001ad7983 */ /* 0x000f2c0000300800 */
[----:B------:R1:W-:Y:S01]  /*3c1b0*/  @P1 STG.E desc[UR10][R176.64], R172 ;  /* 0x000000acb0001986 */ /* 0x0003e2000c10190a */
[----:B------:R-:W-:-:S03]  /*3c1c0*/  LOP3.LUT P1, RZ, R2, 0x800000, RZ, 0xc0, !PT ;  /* 0x0080000002ff7812 */ /* 0x000fc6000782c0ff */
[----:B-1----:R-:W4:Y:S04]  /*3c1d0*/  LDL.LU.64 R176, [R1+0x1650] ;  /* 0x0016500001b07983 */ /* 0x002f280000300a00 */
[----:B------:R-:W4:Y:S06]  /*3c1e0*/  LDL.LU R172, [R1+0x704] ;  /* 0x0007040001ac7983 */ /* 0x000f2c0000300800 */
[----:B------:R1:W-:Y:S04]  /*3c1f0*/  @P1 STG.E desc[UR10][R182.64], R187 ;  /* 0x000000bbb6001986 */ /* 0x0003e8000c10190a */
[----:B-1----:R-:W4:Y:S04]  /*3c200*/  LDL.LU.64 R182, [R1+0x1648] ;  /* 0x0016480001b67983 */ /* 0x002f280000300a00 */
[----:B------:R-:W4:Y:S01]  /*3c210*/  LDL.LU R187, [R1+0x718] ;  /* 0x0007180001bb7983 */ /* 0x000f220000300800 */
[----:B------:R-:W-:-:S13]  /*3c220*/  LOP3.LUT P1, RZ, R2, 0x400000, RZ, 0xc0, !PT ;  /* 0x0040000002ff7812 */ /* 0x000fda000782c0ff */
[----:B------:R1:W-:Y:S01]  /*3c230*/  @P1 STG.E desc[UR10][R180.64], R186 ;  /* 0x000000bab4001986 */ /* 0x0003e2000c10190a */
        /* <DEDUP_REMOVED lines=18> */
[----:B--2---:R1:W-:Y:S01]  /*3c360*/  @P1 STG.E desc[UR10][R202.64], R27 ;  /* 0x0000001bca001986 */ /* 0x0043e2000c10190a */
[----:B------:R-:W-:-:S03]  /*3c370*/  LOP3.LUT P1, RZ, R2, 0x10000, RZ, 0xc0, !PT ;  /* 0x0001000002ff7812 */ /* 0x000fc6000782c0ff */
[----:B------:R-:W2:Y:S04]  /*3c380*/  LDL.LU R252, [R1+0x6e0] ;  /* 0x0006e00001fc7983 */ /* 0x000ea80000300800 */
[----:B-1----:R-:W2:Y:S06]  /*3c390*/  LDL.LU.64 R202, [R1+0x1618] ;  /* 0x0016180001ca7983 */ /* 0x002eac0000300a00 */
[----:B------:R-:W-:Y:S01]  /*3c3a0*/  @P1 STG.E desc[UR10][R168.64], R38 ;  /* 0x00000026a8001986 */ /* 0x000fe2000c10190a */
[----:B------:R-:W-:-:S03]  /*3c3b0*/  LOP3.LUT P1, RZ, R2, 0x8000, RZ, 0xc0, !PT ;  /* 0x0000800002ff7812 */ /* 0x000fc6000782c0ff */
[----:B------:R-:W2:Y:S10]  /*3c3c0*/  LDL.LU R27, [R1+0x6f4] ;  /* 0x0006f400011b7983 */ /* 0x000eb40000300800 */
        /* <DEDUP_REMOVED lines=12> */
[----:B---3--:R1:W-:Y:S01]  /*3c490*/  @P1 STG.E desc[UR10][R10.64], R15 ;  /* 0x0000000f0a001986 */ /* 0x0083e2000c10190a */
[----:B------:R-:W-:Y:S02]  /*3c4a0*/  LOP3.LUT P1, RZ, R2, 0x100, RZ, 0xc0, !PT ;  /* 0x0000010002ff7812 */ /* 0x000fe4000782c0ff */
[----:B------:R-:W-:Y:S01]  /*3c4b0*/  LOP3.LUT R4, R4, 0xffffefff, RZ, 0xc0, !PT ;  /* 0xffffefff04047812 */ /* 0x000fe200078ec0ff */
[----:B-1----:R-:W3:Y:S10]  /*3c4c0*/  LDL.LU.64 R10, [R1+0x1610] ;  /* 0x00161000010a7983 */ /* 0x002ef40000300a00 */
[----:B------:R1:W-:Y:S01]  /*3c4d0*/  @P1 STG.E desc[UR10][R8.64], R13 ;  /* 0x0000000d08001986 */ /* 0x0003e2000c10190a */
[----:B------:R-:W-:-:S03]  /*3c4e0*/  LOP3.LUT P1, RZ, R2, 0x80, RZ, 0xc0, !PT ;  /* 0x0000008002ff7812 */ /* 0x000fc6000782c0ff */
[----:B------:R-:W3:Y:S04]  /*3c4f0*/  LDL.LU R15, [R1+0x6e4] ;  /* 0x0006e400010f7983 */ /* 0x000ee80000300800 */
[----:B-1----:R-:W3:Y:S06]  /*3c500*/  LDL.LU.64 R8, [R1+0x1608] ;  /* 0x0016080001087983 */ /* 0x002eec0000300a00 */
[----:B----4-:R1:W-:Y:S01]  /*3c510*/  @P1 STG.E desc[UR10][R174.64], R12 ;  /* 0x0000000cae001986 */ /* 0x0103e2000c10190a */
[----:B------:R-:W-:-:S03]  /*3c520*/  LOP3.LUT P1, RZ, R2, 0x40, RZ, 0xc0, !PT ;  /* 0x0000004002ff7812 */ /* 0x000fc6000782c0ff */
[----:B------:R-:W4:Y:S04]  /*3c530*/  LDL.LU R13, [R1+0x6f8] ;  /* 0x0006f800010d7983 */ /* 0x000f280000300800 */
[----:B-1----:R-:W4:Y:S04]  /*3c540*/  LDL.LU.64 R174, [R1+0x1600] ;  /* 0x0016000001ae7983 */ /* 0x002f280000300a00 */
[----:B------:R-:W4:Y:S04]  /*3c550*/  LDL.LU R12, [R1+0x6e8] ;  /* 0x0006e800010c7983 */ /* 0x000f280000300800 */
        /* <DEDUP_REMOVED lines=9> */
[----:B------:R-:W-:-:S02]  /*3c5f0*/  LOP3.LUT P1, RZ, R25, 0x80, RZ, 0xc0, !PT ;  /* 0x0000008019ff7812 */ /* 0x000fc4000782c0ff */
[----:B------:R-:W-:Y:S01]  /*3c600*/  LOP3.LUT P0, RZ, R18, 0x20, RZ, 0xc0, !PT ;  /* 0x0000002012ff7812 */ /* 0x000fe2000780c0ff */
[----:B-1----:R-:W4:Y:S10]  /*3c610*/  LDL.LU.64 R182, [R1+0x15e8] ;  /* 0x0015e80001b67983 */ /* 0x002f340000300a00 */
        /* <DEDUP_REMOVED lines=24> */
[----:B------:R-:W-:Y:S01]  /*3c7a0*/  LOP3.LUT R4, R4, 0xffefffff, RZ, 0xc0, !PT ;  /* 0xffefffff04047812 */ /* 0x000fe200078ec0ff */
[----:B------:R1:W-:Y:S01]  /*3c7b0*/  @P0 STG.E desc[UR10][R180.64], R186 ;  /* 0x000000bab4000986 */ /* 0x0003e2000c10190a */
[----:B------:R-:W-:-:S09]  /*3c7c0*/  LOP3.LUT P6, RZ, R18, 0x10, RZ, 0xc0, !PT ;  /* 0x0000001012ff7812 */ /* 0x000fd200078cc0ff */
[----:B------:R-:W-:Y:S02]  /*3c7d0*/  @P1 LOP3.LUT R4, R4, 0x100000, RZ, 0xfc, !PT ;  /* 0x0010000004041812 */ /* 0x000fe400078efcff */
[----:B------:R-:W-:Y:S01]  /*3c7e0*/  LOP3.LUT P1, RZ, R25, 0x10000, RZ, 0xc0, !PT ;  /* 0x0001000019ff7812 */ /* 0x000fe2000782c0ff */
[----:B-1----:R-:W4:Y:S01]  /*3c7f0*/  LDL.LU.64 R180, [R1+0x15e0] ;  /* 0x0015e00001b47983 */ /* 0x002f220000300a00 */
[----:B------:R-:W-:-:S03]  /*3c800*/  LOP3.LUT R4, R4, 0xffdfffff, RZ, 0xc0, !PT ;  /* 0xffdfffff04047812 */ /* 0x000fc600078ec0ff */
[----:B------:R-:W4:Y:S01]  /*3c810*/  LDL.LU R186, [R1+0x6c0] ;  /* 0x0006c00001ba7983 */ /* 0x000f220000300800 */
[----:B------:R-:W-:-:S07]  /*3c820*/  LOP3.LUT P5, RZ, R18, 0x8, RZ, 0xc0, !PT ;  /* 0x0000000812ff7812 */ /* 0x000fce00078ac0ff */
[----:B------:R-:W-:Y:S02]  /*3c830*/  @P1 LOP3.LUT R4, R4, 0x200000, RZ, 0xfc, !PT ;  /* 0x0020000004041812 */ /* 0x000fe400078efcff */
[----:B------:R-:W-:Y:S01]  /*3c840*/  LOP3.LUT P1, RZ, R25, 0x20000, RZ, 0xc0, !PT ;  /* 0x0002000019ff7812 */ /* 0x000fe2000782c0ff */
[----:B------:R1:W-:Y:S01]  /*3c850*/  @P6 STG.E desc[UR10][R184.64], R191 ;  /* 0x000000bfb8006986 */ /* 0x0003e2000c10190a */
[----:B------:R-:W-:-:S03]  /*3c860*/  LOP3.LUT R4, R4, 0xffbfffff, RZ, 0xc0, !PT ;  /* 0xffbfffff04047812 */ /* 0x000fc600078ec0ff */
[----:B-1----:R-:W4:Y:S04]  /*3c870*/  LDL.LU.64 R184, [R1+0x15d8] ;  /* 0x0015d80001b87983 */ /* 0x002f280000300a00 */
[----:B------:R-:W4:Y:S04]  /*3c880*/  LDL.LU R191, [R1+0x6d4] ;  /* 0x0006d40001bf7983 */ /* 0x000f280000300800 */
[----:B------:R-:W-:Y:S02]  /*3c890*/  @P1 LOP3.LUT R4, R4, 0x400000, RZ, 0xfc, !PT ;  /* 0x0040000004041812 */ /* 0x000fe400078efcff */
[----:B------:R-:W-:Y:S01]  /*3c8a0*/  LOP3.LUT P1, RZ, R25, 0x40000, RZ, 0xc0, !PT ;  /* 0x0004000019ff7812 */ /* 0x000fe2000782c0ff */
[----:B------:R1:W-:Y:S01]  /*3c8b0*/  @P5 STG.E desc[UR10][R194.64], R192 ;  /* 0x000000c0c2005986 */ /* 0x0003e2000c10190a */
[----:B------:R-:W-:-:S02]  /*3c8c0*/  LOP3.LUT P4, RZ, R18, 0x4, RZ, 0xc0, !PT ;  /* 0x0000000412ff7812 */ /* 0x000fc4000788c0ff */
[----:B------:R-:W-:Y:S01]  /*3c8d0*/  LOP3.LUT R4, R4, 0xff7fffff, RZ, 0xc0, !PT ;  /* 0xff7fffff04047812 */ /* 0x000fe200078ec0ff */
        /* <DEDUP_REMOVED lines=11> */
[----:B--2---:R1:W-:Y:S01]  /*3c990*/  @P3 STG.E desc[UR10][R198.64], R252 ;  /* 0x000000fcc6003986 */ /* 0x0043e2000c10190a */
[----:B------:R-:W-:-:S02]  /*3c9a0*/  LOP3.LUT P2, RZ, R18, 0x1, RZ, 0xc0, !PT ;  /* 0x0000000112ff7812 */ /* 0x000fc4000784c0ff */
[----:B------:R-:W-:Y:S01]  /*3c9b0*/  LOP3.LUT R4, R4, 0xfdffffff, RZ, 0xc0, !PT ;  /* 0xfdffffff04047812 */ /* 0x000fe200078ec0ff */
[----:B-1----:R-:W2:Y:S04]  /*3c9c0*/  LDL.LU.64 R198, [R1+0x15c0] ;  /* 0x0015c00001c67983 */ /* 0x002ea80000300a00 */
[----:B------:R-:W2:Y:S04]  /*3c9d0*/  LDL.LU R252, [R1+0x6c8] ;  /* 0x0006c80001fc7983 */ /* 0x000ea80000300800 */
[----:B------:R-:W-:Y:S02]  /*3c9e0*/  @P1 LOP3.LUT R4, R4, 0x2000000, RZ, 0xfc, !PT ;  /* 0x0200000004041812 */ /* 0x000fe400078efcff */
[----:B------:R-:W-:Y:S01]  /*3c9f0*/  LOP3.LUT P1, RZ, R25, 0x200000, RZ, 0xc0, !PT ;  /* 0x0020000019ff7812 */ /* 0x000fe2000782c0ff */
[----:B------:R1:W-:Y:S01]  /*3ca00*/  @P2 STG.E desc[UR10][R202.64], R27 ;  /* 0x0000001bca002986 */ /* 0x0003e2000c10190a */
[----:B------:R-:W-:-:S03]  /*3ca10*/  LOP3.LUT R4, R4, 0xfbffffff, RZ, 0xc0, !PT ;  /* 0xfbffffff04047812 */ /* 0x000fc600078ec0ff */
[----:B-1----:R-:W2:Y:S04]  /*3ca20*/  LDL.LU.64 R202, [R1+0x15b8] ;  /* 0x0015b80001ca7983 */ /* 0x002ea80000300a00 */
[----:B------:R-:W2:Y:S04]  /*3ca30*/  LDL.LU R27, [R1+0x6dc] ;  /* 0x0006dc00011b7983 */ /* 0x000ea80000300800 */
[----:B------:R-:W-:Y:S02]  /*3ca40*/  @P1 LOP3.LUT R4, R4, 0x4000000, RZ, 0xfc, !PT ;  /* 0x0400000004041812 */ /* 0x000fe400078efcff */
[----:B------:R-:W-:-:S02]  /*3ca50*/  LOP3.LUT P1, RZ, R25, 0x400000, RZ, 0xc0, !PT ;  /* 0x0040000019ff7812 */ /* 0x000fc4000782c0ff */
        /* <DEDUP_REMOVED lines=26> */
[----:B------:R-:W-:-:S13]  /*3cc00*/  LOP3.LUT P1, RZ, R25, 0x80000000, RZ, 0xc0, !PT ;  /* 0x8000000019ff7812 */ /* 0x000fda000782c0ff */
[----:B---3--:R-:W-:Y:S01]  /*3cc10*/  @P1 STG.E desc[UR10][R10.64], R15 ;  /* 0x0000000f0a001986 */ /* 0x008fe2000c10190a */
[----:B------:R-:W-:-:S13]  /*3cc20*/  LOP3.LUT P1, RZ, R2, 0x8, RZ, 0xc0, !PT ;  /* 0x0000000802ff7812 */ /* 0x000fda000782c0ff */
[----:B----4-:R-:W-:Y:S01]  /*3cc30*/  @P1 STG.E desc[UR10][R8.64], R13 ;  /* 0x0000000d08001986 */ /* 0x010fe2000c10190a */
        /* <DEDUP_REMOVED lines=17> */
[----:B--2---:R-:W-:Y:S01]  /*3cd50*/  @P1 STG.E desc[UR10][R198.64], R252 ;  /* 0x000000fcc6001986 */ /* 0x004fe2000c10190a */
[----:B------:R-:W-:-:S13]  /*3cd60*/  LOP3.LUT P1, RZ, R4, 0x2000000, RZ, 0xc0, !PT ;  /* 0x0200000004ff7812 */ /* 0x000fda000782c0ff */
[----:B------:R1:W-:Y:S04]  /*3cd70*/  @P1 STG.E desc[UR10][R202.64], R27 ;  /* 0x0000001bca001986 */ /* 0x0003e8000c10190a */
[----:B-1----:R-:W2:Y:S04]  /*3cd80*/  LDL.LU.64 R202, [R1+0x15b0] ;  /* 0x0015b00001ca7983 */ /* 0x002ea80000300a00 */
[----:B------:R-:W2:Y:S04]  /*3cd90*/  LDL.LU R170, [R1+0x6cc] ;  /* 0x0006cc0001aa7983 */ /* 0x000ea80000300800 */
[----:B------:R-:W3:Y:S04]  /*3cda0*/  LDL.LU.64 R168, [R1+0x15a8] ;  /* 0x0015a80001a87983 */ /* 0x000ee80000300a00 */
[----:B------:R-:W3:Y:S04]  /*3cdb0*/  LDL.LU R171, [R1+0x6b0] ;  /* 0x0006b00001ab7983 */ /* 0x000ee80000300800 */
[----:B------:R-:W4:Y:S04]  /*3cdc0*/  LDL.LU.64 R38, [R1+0x15a0] ;  /* 0x0015a00001267983 */ /* 0x000f280000300a00 */
[----:B------:R-:W4:Y:S04]  /*3cdd0*/  LDL.LU R36, [R1+0x6a0] ;  /* 0x0006a00001247983 */ /* 0x000f280000300800 */
        /* <DEDUP_REMOVED lines=19> */
[----:B------:R-:W4:Y:S01]  /*3cf10*/  LDL.LU R187, [R1+0x684] ;  /* 0x0006840001bb7983 */ /* 0x000f220000300800 */
[----:B------:R-:W-:-:S03]  /*3cf20*/  LOP3.LUT P1, RZ, R4, 0x1000000, RZ, 0xc0, !PT ;  /* 0x0100000004ff7812 */ /* 0x000fc6000782c0ff */
        /* <DEDUP_REMOVED lines=12> */
[----:B--2---:R1:W-:Y:S01]  /*3cff0*/  @P1 STG.E desc[UR10][R202.64], R170 ;  /* 0x000000aaca001986 */ /* 0x0043e2000c10190a */
[----:B------:R-:W-:-:S02]  /*3d000*/  LOP3.LUT P1, RZ, R4, 0x800000, RZ, 0xc0, !PT ;  /* 0x0080000004ff7812 */ /* 0x000fc4000782c0ff */
[----:B------:R-:W-:Y:S01]  /*3d010*/  LOP3.LUT R18, R18, 0xffefffff, RZ, 0xc0, !PT ;  /* 0xffefffff12127812 */ /* 0x000fe200078ec0ff */
[----:B-1----:R-:W2:Y:S10]  /*3d020*/  LDL.LU.64 R202, [R1+0x1938] ;  /* 0x0019380001ca7983 */ /* 0x002eb40000300a00 */
        /* <DEDUP_REMOVED lines=13> */
[----:B------:R-:W-:-:S03]  /*3d100*/  LOP3.LUT P1, RZ, R4, 0x10000, RZ, 0xc0, !PT ;  /* 0x0001000004ff7812 */ /* 0x000fc6000782c0ff */
[----:B-1----:R-:W3:Y:S10]  /*3d110*/  LDL.LU.64 R32, [R1+0x1520] ;  /* 0x0015200001207983 */ /* 0x002ef40000300a00 */
[----:B------:R1:W-:Y:S01]  /*3d120*/  @P1 STG.E desc[UR10][R14.64], R13 ;  /* 0x0000000d0e001986 */ /* 0x0003e2000c10190a */
[----:B------:R-:W-:-:S03]  /*3d130*/  LOP3.LUT P1, RZ, R4, 0x8000, RZ, 0xc0, !PT ;  /* 0x0000800004ff7812 */ /* 0x000fc6000782c0ff */
[----:B------:R-:W3:Y:S04]  /*3d140*/  LDL.LU R11, [R1+0x674] ;  /* 0x00067400010b7983 */ /* 0x000ee80000300800 */
[----:B-1----:R-:W4:Y:S06]  /*3d150*/  LDL.LU.64 R14, [R1+0x1510] ;  /* 0x00151000010e7983 */ /* 0x002f2c0000300a00 */
[----:B------:R1:W-:Y:S01]  /*3d160*/  @P1 STG.E desc[UR10][R8.64], R12 ;  /* 0x0000000c08001986 */ /* 0x0003e2000c10190a */
[----:B------:R-:W-:-:S03]  /*3d170*/  LOP3.LUT P1, RZ, R4, 0x4000, RZ, 0xc0, !PT ;  /* 0x0000400004ff7812 */ /* 0x000fc6000782c0ff */
[----:B------:R-:W4:Y:S04]  /*3d180*/  LDL.LU R13, [R1+0x664] ;  /* 0x00066400010d7983 */ /* 0x000f280000300800 */
[----:B-1----:R-:W2:Y:S06]  /*3d190*/  LDL.LU.64 R8, [R1+0x1508] ;  /* 0x0015080001087983 */ /* 0x002eac0000300a00 */
[----:B------:R1:W-:Y:S01]  /*3d1a0*/  @P1 STG.E desc[UR10][R174.64], R173 ;  /* 0x000000adae001986 */ /* 0x0003e2000c10190a */
[----:B------:R-:W-:-:S03]  /*3d1b0*/  LOP3.LUT P1, RZ, R4, 0x2000, RZ, 0xc0, !PT ;  /* 0x0000200004ff7812 */ /* 0x000fc6000782c0ff */
[----:B------:R-:W2:Y:S04]  /*3d1c0*/  LDL.LU R12, [R1+0x678] ;  /* 0x00067800010c7983 */ /* 0x000ea80000300800 */
[----:B-1----:R-:W2:Y:S06]  /*3d1d0*/  LDL.LU.64 R174, [R1+0x1500] ;  /* 0x0015000001ae7983 */ /* 0x002eac0000300a00 */
[----:B------:R1:W-:Y:S01]  /*3d1e0*/  @P1 STG.E desc[UR10][R178.64], R172 ;  /* 0x000000acb2001986 */ /* 0x0003e2000c10190a */
[----:B------:R-:W-:-:S03]  /*3d1f0*/  LOP3.LUT P1, RZ, R4, 0x1000, RZ, 0xc0, !PT ;  /* 0x0000100004ff7812 */ /* 0x000fc6000782c0ff */
[----:B------:R-:W2:Y:S04]  /*3d200*/  LDL.LU R173, [R1+0x668] ;  /* 0x0006680001ad7983 */ /* 0x000ea80000300800 */
[----:B-1----:R-:W2:Y:S06]  /*3d210*/  LDL.LU.64 R178, [R1+0x14f8] ;  /* 0x0014f80001b27983 */ /* 0x002eac0000300a00 */
[----:B------:R1:W-:Y:S01]  /*3d220*/  @P1 STG.E desc[UR10][R176.64], R187 ;  /* 0x000000bbb0001986 */ /* 0x0003e2000c10190a */
[----:B------:R-:W-:-:S03]  /*3d230*/  LOP3.LUT P1, RZ, R17, 0x100, RZ, 0xc0, !PT ;  /* 0x0000010011ff7812 */ /* 0x000fc6000782c0ff */
[----:B------:R-:W2:Y:S01]  /*3d240*/  LDL.LU R172, [R1+0x67c] ;  /* 0x00067c0001ac7983 */ /* 0x000ea20000300800 */
[----:B------:R-:W-:-:S03]  /*3d250*/  LOP3.LUT P0, RZ, R25, 0x40, RZ, 0xc0, !PT ;  /* 0x0000004019ff7812 */ /* 0x000fc6000780c0ff */
[----:B-1----:R-:W2:Y:S06]  /*3d260*/  LDL.LU.64 R176, [R1+0x14f0] ;  /* 0x0014f00001b07983 */ /* 0x002eac0000300a00 */
[----:B------:R-:W-:Y:S02]  /*3d270*/  @P1 LOP3.LUT R18, R18, 0x100000, RZ, 0xfc, !PT ;  /* 0x0010000012121812 */ /* 0x000fe400078efcff */
[----:B------:R-:W-:Y:S01]  /*3d280*/  LOP3.LUT P1, RZ, R17, 0x200, RZ, 0xc0, !PT ;  /* 0x0000020011ff7812 */ /* 0x000fe2000782c0ff */
[----:B------:R-:W2:Y:S01]  /*3d290*/  LDL.LU R187, [R1+0x66c] ;  /* 0x00066c0001bb7983 */ /* 0x000ea20000300800 */
        /* <DEDUP_REMOVED lines=26> */
[----:B-1----:R-:W2:Y:S01]  /*3d440*/  LDL.LU.64 R182, [R1+0x14e8] ;  /* 0x0014e80001b67983 */ /* 0x002ea20000300a00 */
[----:B------:R-:W-:-:S03]  /*3d450*/  LOP3.LUT R18, R18, 0xdfffffff, RZ, 0xc0, !PT ;  /* 0xdfffffff12127812 */ /* 0x000fc600078ec0ff */
[----:B------:R-:W2:Y:S01]  /*3d460*/  LDL.LU R186, [R1+0x650] ;  /* 0x0006500001ba7983 */ /* 0x000ea20000300800 */
[----:B------:R-:W-:-:S07]  /*3d470*/  LOP3.LUT P5, RZ, R25, 0x10, RZ, 0xc0, !PT ;  /* 0x0000001019ff7812 */ /* 0x000fce00078ac0ff */
[----:B------:R-:W-:Y:S02]  /*3d480*/  @P1 LOP3.LUT R18, R18, 0x20000000, RZ, 0xfc, !PT ;  /* 0x2000000012121812 */ /* 0x000fe400078efcff */
[----:B------:R-:W-:Y:S01]  /*3d490*/  LOP3.LUT P1, RZ, R17, 0x40000, RZ, 0xc0, !PT ;  /* 0x0004000011ff7812 */ /* 0x000fe2000782c0ff */
[----:B------:R1:W-:Y:S01]  /*3d4a0*/  @P6 STG.E desc[UR10][R180.64], R191 ;  /* 0x000000bfb4006986 */ /* 0x0003e2000c10190a */
[----:B------:R-:W-:-:S03]  /*3d4b0*/  LOP3.LUT R18, R18, 0xbfffffff, RZ, 0xc0, !PT ;  /* 0xbfffffff12127812 */ /* 0x000fc600078ec0ff */
[----:B-1----:R-:W2:Y:S04]  /*3d4c0*/  LDL.LU.64 R180, [R1+0x14e0] ;  /* 0x0014e00001b47983 */ /* 0x002ea80000300a00 */
[----:B------:R-:W2:Y:S04]  /*3d4d0*/  LDL.LU R191, [R1+0x640] ;  /* 0x0006400001bf7983 */ /* 0x000ea80000300800 */
[----:B------:R-:W-:Y:S02]  /*3d4e0*/  @P1 LOP3.LUT R18, R18, 0x40000000, RZ, 0xfc, !PT ;  /* 0x4000000012121812 */ /* 0x000fe400078efcff */
[----:B------:R-:W-:Y:S01]  /*3d4f0*/  LOP3.LUT P1, RZ, R17, 0x80000, RZ, 0xc0, !PT ;  /* 0x0008000011ff7812 */ /* 0x000fe2000782c0ff */
[----:B------:R1:W-:Y:S01]  /*3d500*/  @P5 STG.E desc[UR10][R184.64], R188 ;  /* 0x000000bcb8005986 */ /* 0x0003e2000c10190a */
[----:B------:R-:W-:-:S02]  /*3d510*/  LOP3.LUT P4, RZ, R25, 0x8, RZ, 0xc0, !PT ;  /* 0x0000000819ff7812 */ /* 0x000fc4000788c0ff */
[----:B------:R-:W-:Y:S01]  /*3d520*/  LOP3.LUT R18, R18, 0x7fffffff, RZ, 0xc0, !PT ;  /* 0x7fffffff12127812 */ /* 0x000fe200078ec0ff */
        /* <DEDUP_REMOVED lines=66> */
[----:B-1----:R-:W3:Y:S10]  /*3d950*/  LDL.LU.64 R32, [R1+0x1480] ;  /* 0x0014800001207983 */ /* 0x002ef40000300a00 */
[----:B----4-:R1:W-:Y:S01]  /*3d960*/  @P1 STG.E desc[UR10][R14.64], R13 ;  /* 0x0000000d0e001986 */ /* 0x0103e2000c10190a */
[----:B------:R-:W-:-:S03]  /*3d970*/  LOP3.LUT P1, RZ, R4, 0x400, RZ, 0xc0, !PT ;  /* 0x0000040004ff7812 */ /* 0x000fc6000782c0ff */
[----:B------:R-:W3:Y:S04]  /*3d980*/  LDL.LU R11, [R1+0x628] ;  /* 0x00062800010b7983 */ /* 0x000ee80000300800 */
[----:B-1----:R-:W4:Y:S06]  /*3d990*/  LDL.LU.64 R14, [R1+0x1478] ;  /* 0x00147800010e7983 */ /* 0x002f2c0000300a00 */
[----:B--2---:R1:W-:Y:S01]  /*3d9a0*/  @P1 STG.E desc[UR10][R8.64], R12 ;  /* 0x0000000c08001986 */ /* 0x0043e2000c10190a */
        /* <DEDUP_REMOVED lines=38> */
[----:B-1----:R-:W2:Y:S04]  /*3dc10*/  LDL.LU.64 R198, [R1+0x1428] ;  /* 0x0014280001c67983 */ /* 0x002ea80000300a00 */
[----:B------:R-:W2:Y:S04]  /*3dc20*/  LDL.LU R27, [R1+0x4f0] ;  /* 0x0004f000011b7983 */ /* 0x000ea80000300800 */
[----:B------:R-:W3:Y:S01]  /*3dc30*/  LDL.LU.64 R4, [R1+0x14b8] ;  /* 0x0014b80001047983 */ /* 0x000ee20000300a00 */
[----:B------:R-:W-:-:S02]  /*3dc40*/  LOP3.LUT R25, R25, 0xefffffff, RZ, 0xc0, !PT ;  /* 0xefffffff19197812 */ /* 0x000fc400078ec0ff */
[----:B------:R-:W-:Y:S01]  /*3dc50*/  LOP3.LUT P0, RZ, R17, 0x80, RZ, 0xc0, !PT ;  /* 0x0000008011ff7812 */ /* 0x000fe2000780c0ff */
[----:B---3--:R-:W-:Y:S01]  /*3dc60*/  @P1 STG.E desc[UR10][R4.64], R170 ;  /* 0x000000aa04001986 */ /* 0x008fe2000c10190a */
        /* <DEDUP_REMOVED lines=31> */
[----:B------:R-:W-:-:S03]  /*3de60*/  LOP3.LUT R18, R18, 0xfffffffe, RZ, 0xc0, !PT ;  /* 0xfffffffe12127812 */ /* 0x000fc600078ec0ff */
[----:B-1----:R-:W2:Y:S06]  /*3de70*/  LDL.LU.64 R178, [R1+0x1400] ;  /* 0x0014000001b27983 */ /* 0x002eac0000300a00 */
[----:B------:R1:W-:Y:S01]  /*3de80*/  @P1 STG.E desc[UR10][R176.64], R187 ;  /* 0x000000bbb0001986 */ /* 0x0003e2000c10190a */
[----:B------:R-:W-:-:S03]  /*3de90*/  LOP3.LUT P1, RZ, R7, 0x200, RZ, 0xc0, !PT ;  /* 0x0000020007ff7812 */ /* 0x000fc6000782c0ff */
[----:B------:R-:W2:Y:S04]  /*3dea0*/  LDL.LU R172, [R1+0x4e8] ;  /* 0x0004e80001ac7983 */ /* 0x000ea80000300800 */
[----:B-1----:R-:W2:Y:S06]  /*3deb0*/  LDL.LU.64 R176, [R1+0x13f8] ;  /* 0x0013f80001b07983 */ /* 0x002eac0000300a00 */
[----:B------:R-:W-:-:S02]  /*3dec0*/  @P1 LOP3.LUT R25, R25, 0x10000000, RZ, 0xfc, !PT ;  /* 0x1000000019191812 */ /* 0x000fc400078efcff */
        /* <DEDUP_REMOVED lines=97> */
[----:B--2---:R-:W-:Y:S01]  /*3e4e0*/  @P1 STG.E desc[UR10][R8.64], R12 ;  /* 0x0000000c08001986 */ /* 0x004fe2000c10190a */
        /* <DEDUP_REMOVED lines=58> */
[----:B------:R-:W-:-:S03]  /*3e890*/  LOP3.LUT P1, RZ, R18, 0x80, RZ, 0xc0, !PT ;  /* 0x0000008012ff7812 */ /* 0x000fc6000782c0ff */
        /* <DEDUP_REMOVED lines=29> */
[----:B------:R-:W-:-:S02]  /*3ea70*/  LOP3.LUT P1, RZ, R25, 0x10000000, RZ, 0xc0, !PT ;  /* 0x1000000019ff7812 */ /* 0x000fc4000782c0ff */
[----:B------:R-:W-:Y:S01]  /*3ea80*/  LOP3.LUT R25, R25, 0xffffffef, RZ, 0xc0, !PT ;  /* 0xffffffef19197812 */ /* 0x000fe200078ec0ff */
        /* <DEDUP_REMOVED lines=152> */
[----:B------:R-:W4:Y:S01]  /*3f410*/  LDL.LU.64 R176, [R1+0x1260] ;  /* 0x0012600001b07983 */ /* 0x000f220000300a00 */
[----:B------:R-:W-:-:S03]  /*3f420*/  LOP3.LUT R7, R7, 0xffffefff, RZ, 0xc0, !PT ;  /* 0xffffefff07077812 */ /* 0x000fc600078ec0ff */
        /* <DEDUP_REMOVED lines=112> */
[C---:B------:R-:W-:Y:S02]  /*3fb30*/  LOP3.LUT P1, RZ, R24.reuse, 0x1, RZ, 0xc0, !PT ;  /* 0x0000000118ff7812 */ /* 0x040fe4000782c0ff */
[----:B------:R-:W-:Y:S01]  /*3fb40*/  LOP3.LUT R25, R25, 0xfffffffd, RZ, 0xc0, !PT ;  /* 0xfffffffd19197812 */ /* 0x000fe200078ec0ff */
[----:B------:R1:W-:Y:S01]  /*3fb50*/  @P0 STG.E desc[UR10][R176.64], R172 ;  /* 0x000000acb0000986 */ /* 0x0003e2000c10190a */
[----:B------:R-:W-:-:S09]  /*3fb60*/  LOP3.LUT P6, RZ, R24, 0x100, RZ, 0xc0, !PT ;  /* 0x0000010018ff7812 */ /* 0x000fd200078cc0ff */
[----:B------:R-:W-:Y:S02]  /*3fb70*/  @P1 LOP3.LUT R25, R25, 0x2, RZ, 0xfc, !PT ;  /* 0x0000000219191812 */ /* 0x000fe400078efcff */
[C---:B------:R-:W-:Y:S01]  /*3fb80*/  LOP3.LUT P1, RZ, R24.reuse, 0x2, RZ, 0xc0, !PT ;  /* 0x0000000218ff7812 */ /* 0x040fe2000782c0ff */
[----:B-1----:R-:W2:Y:S04]  /*3fb90*/  LDL.LU.64 R176, [R1+0x1200] ;  /* 0x0012000001b07983 */ /* 0x002ea80000300a00 */
[----:B------:R-:W2:Y:S01]  /*3fba0*/  LDL.LU R172, [R1+0x168] ;  /* 0x0001680001ac7983 */ /* 0x000ea20000300800 */
[----:B------:R-:W-:Y:S02]  /*3fbb0*/  LOP3.LUT R25, R25, 0xfffffffb, RZ, 0xc0, !PT ;  /* 0xfffffffb19197812 */ /* 0x000fe400078ec0ff */
[----:B------:R-:W-:Y:S01]  /*3fbc0*/  LOP3.LUT P5, RZ, R24, 0x80, RZ, 0xc0, !PT ;  /* 0x0000008018ff7812 */ /* 0x000fe200078ac0ff */
[----:B------:R1:W-:Y:S04]  /*3fbd0*/  @P6 STG.E desc[UR10][R182.64], R187 ;  /* 0x000000bbb6006986 */ /* 0x0003e8000c10190a */
[----:B------:R-:W-:-:S02]  /*3fbe0*/  @P1 LOP3.LUT R25, R25, 0x4, RZ, 0xfc, !PT ;  /* 0x0000000419191812 */ /* 0x000fc400078efcff */
[C---:B------:R-:W-:Y:S01]  /*3fbf0*/  LOP3.LUT P1, RZ, R24.reuse, 0x4, RZ, 0xc0, !PT ;  /* 0x0000000418ff7812 */ /* 0x040fe2000782c0ff */
[----:B-1----:R-:W2:Y:S04]  /*3fc00*/  LDL.LU.64 R182, [R1+0x11f8] ;  /* 0x0011f80001b67983 */ /* 0x002ea80000300a00 */
[----:B------:R-:W2:Y:S01]  /*3fc10*/  LDL.LU R187, [R1+0x17c] ;  /* 0x00017c0001bb7983 */ /* 0x000ea20000300800 */
[----:B------:R-:W-:Y:S02]  /*3fc20*/  LOP3.LUT R25, R25, 0xfffffff7, RZ, 0xc0, !PT ;  /* 0xfffffff719197812 */ /* 0x000fe400078ec0ff */
[C---:B------:R-:W-:Y:S02]  /*3fc30*/  LOP3.LUT P4, RZ, R24.reuse, 0x40, RZ, 0xc0, !PT ;  /* 0x0000004018ff7812 */ /* 0x040fe4000788c0ff */
[C---:B------:R-:W-:Y:S01]  /*3fc40*/  LOP3.LUT P3, RZ, R24.reuse, 0x20, RZ, 0xc0, !PT ;  /* 0x0000002018ff7812 */ /* 0x040fe2000786c0ff */
[----:B------:R1:W-:Y:S01]  /*3fc50*/  @P5 STG.E desc[UR10][R180.64], R186 ;  /* 0x000000bab4005986 */ /* 0x0003e2000c10190a */
[----:B------:R-:W-:-:S02]  /*3fc60*/  LOP3.LUT P2, RZ, R24, 0x10, RZ, 0xc0, !PT ;  /* 0x0000001018ff7812 */ /* 0x000fc4000784c0ff */
[----:B------:R-:W-:Y:S02]  /*3fc70*/  @P1 LOP3.LUT R25, R25, 0x8, RZ, 0xfc, !PT ;  /* 0x0000000819191812 */ /* 0x000fe400078efcff */
[----:B------:R-:W-:Y:S01]  /*3fc80*/  LOP3.LUT P1, RZ, R24, 0x8, RZ, 0xc0, !PT ;  /* 0x0000000818ff7812 */ /* 0x000fe2000782c0ff */
[----:B-1----:R-:W2:Y:S04]  /*3fc90*/  LDL.LU.64 R180, [R1+0x11f0] ;  /* 0x0011f00001b47983 */ /* 0x002ea80000300a00 */
[----:B------:R-:W2:Y:S04]  /*3fca0*/  LDL.LU R186, [R1+0x16c] ;  /* 0x00016c0001ba7983 */ /* 0x000ea80000300800 */
[----:B------:R1:W-:Y:S04]  /*3fcb0*/  @P4 STG.E desc[UR10][R184.64], R191 ;  /* 0x000000bfb8004986 */ /* 0x0003e8000c10190a */
[----:B------:R4:W-:Y:S04]  /*3fcc0*/  @P3 STG.E desc[UR10][R194.64], R252 ;  /* 0x000000fcc2003986 */ /* 0x0009e8000c10190a */
[----:B------:R4:W-:Y:S04]  /*3fcd0*/  @P2 STG.E desc[UR10][R188.64], R27 ;  /* 0x0000001bbc002986 */ /* 0x0009e8000c10190a */
[----:B---3--:R3:W-:Y:S01]  /*3fce0*/  @P1 STG.E desc[UR10][R34.64], R29 ;  /* 0x0000001d22001986 */ /* 0x0087e2000c10190a */
[----:B------:R-:W-:-:S03]  /*3fcf0*/  LOP3.LUT P1, RZ, R25, 0x8, RZ, 0xc0, !PT ;  /* 0x0000000819ff7812 */ /* 0x000fc6000782c0ff */
[----:B-1----:R-:W3:Y:S04]  /*3fd00*/  LDL.LU.64 R184, [R1+0x11e8] ;  /* 0x0011e80001b87983 */ /* 0x002ee80000300a00 */
[----:B------:R-:W3:Y:S04]  /*3fd10*/  LDL.LU R191, [R1+0x150] ;  /* 0x0001500001bf7983 */ /* 0x000ee80000300800 */
[----:B----4-:R-:W4:Y:S04]  /*3fd20*/  LDL.LU.64 R194, [R1+0x11e0] ;  /* 0x0011e00001c27983 */ /* 0x010f280000300a00 */
[----:B------:R1:W-:Y:S01]  /*3fd30*/  @P1 STG.E desc[UR10][R32.64], R14 ;  /* 0x0000000e20001986 */ /* 0x0003e2000c10190a */
[----:B------:R-:W-:-:S03]  /*3fd40*/  LOP3.LUT P1, RZ, R25, 0x4, RZ, 0xc0, !PT ;  /* 0x0000000419ff7812 */ /* 0x000fc6000782c0ff */
[----:B------:R-:W4:Y:S04]  /*3fd50*/  LDL.LU R252, [R1+0x140] ;  /* 0x0001400001fc7983 */ /* 0x000f280000300800 */
[----:B------:R-:W4:Y:S04]  /*3fd60*/  LDL.LU.64 R188, [R1+0x11d8] ;  /* 0x0011d80001bc7983 */ /* 0x000f280000300a00 */
[----:B------:R-:W4:Y:S04]  /*3fd70*/  LDL.LU R27, [R1+0x154] ;  /* 0x00015400011b7983 */ /* 0x000f280000300800 */
[----:B--2---:R2:W-:Y:S01]  /*3fd80*/  @P1 STG.E desc[UR10][R10.64], R15 ;  /* 0x0000000f0a001986 */ /* 0x0045e2000c10190a */
[----:B------:R-:W-:-:S13]  /*3fd90*/  LOP3.LUT P1, RZ, R25, 0x2, RZ, 0xc0, !PT ;  /* 0x0000000219ff7812 */ /* 0x000fda000782c0ff */
[----:B------:R2:W-:Y:S01]  /*3fda0*/  @P1 STG.E desc[UR10][R8.64], R13 ;  /* 0x0000000d08001986 */ /* 0x0005e2000c10190a */
        /* <DEDUP_REMOVED lines=15> */
[----:B---3--:R-:W3:Y:S04]  /*3fea0*/  LDL.LU.64 R34, [R1+0x1198] ;  /* 0x0011980001227983 */ /* 0x008ee80000300a00 */
[----:B------:R-:W3:Y:S04]  /*3feb0*/  LDL.LU R29, [R1+0x134] ;  /* 0x00013400011d7983 */ /* 0x000ee80000300800 */
[----:B-1----:R-:W3:Y:S04]  /*3fec0*/  LDL.LU.64 R32, [R1+0x1190] ;  /* 0x0011900001207983 */ /* 0x002ee80000300a00 */
[----:B------:R-:W3:Y:S04]  /*3fed0*/  LDL.LU R14, [R1+0x124] ;  /* 0x00012400010e7983 */ /* 0x000ee80000300800 */
[----:B--2---:R-:W2:Y:S04]  /*3fee0*/  LDL.LU.64 R10, [R1+0x1188] ;  /* 0x00118800010a7983 */ /* 0x004ea80000300a00 */
[----:B------:R-:W2:Y:S04]  /*3fef0*/  LDL.LU R15, [R1+0x138] ;  /* 0x00013800010f7983 */ /* 0x000ea80000300800 */
[----:B------:R-:W2:Y:S04]  /*3ff00*/  LDL.LU.64 R8, [R1+0x1180] ;  /* 0x0011800001087983 */ /* 0x000ea80000300a00 */
[----:B------:R-:W2:Y:S04]  /*3ff10*/  LDL.LU R13, [R1+0x128] ;  /* 0x00012800010d7983 */ /* 0x000ea80000300800 */
[----:B------:R1:W-:Y:S01]  /*3ff20*/  @P1 STG.E desc[UR10][R174.64], R12 ;  /* 0x0000000cae001986 */ /* 0x0003e2000c10190a */
[----:B------:R-:W-:-:S03]  /*3ff30*/  LOP3.LUT P1, RZ, R7, 0x80000000, RZ, 0xc0, !PT ;  /* 0x8000000007ff7812 */ /* 0x000fc6000782c0ff */
[----:B-1----:R-:W2:Y:S04]  /*3ff40*/  LDL.LU.64 R174, [R1+0x1178] ;  /* 0x0011780001ae7983 */ /* 0x002ea80000300a00 */
[----:B------:R-:W2:Y:S06]  /*3ff50*/  LDL.LU R12, [R1+0x13c] ;  /* 0x00013c00010c7983 */ /* 0x000eac0000300800 */
[----:B------:R1:W-:Y:S04]  /*3ff60*/  @P1 STG.E desc[UR10][R178.64], R173 ;  /* 0x000000adb2001986 */ /* 0x0003e8000c10190a */
[----:B-1----:R-:W2:Y:S04]  /*3ff70*/  LDL.LU.64 R178, [R1+0x1170] ;  /* 0x0011700001b27983 */ /* 0x002ea80000300a00 */
[----:B------:R-:W2:Y:S01]  /*3ff80*/  LDL.LU R173, [R1+0x12c] ;  /* 0x00012c0001ad7983 */ /* 0x000ea20000300800 */
[----:B------:R-:W-:-:S13]  /*3ff90*/  LOP3.LUT P1, RZ, R7, 0x40000000, RZ, 0xc0, !PT ;  /* 0x4000000007ff7812 */ /* 0x000fda000782c0ff */
[----:B------:R1:W-:Y:S01]  /*3ffa0*/  @P1 STG.E desc[UR10][R176.64], R172 ;  /* 0x000000acb0001986 */ /* 0x0003e2000c10190a */
[----:B------:R-:W-:-:S03]  /*3ffb0*/  LOP3.LUT P1, RZ, R7, 0x20000000, RZ, 0xc0, !PT ;  /* 0x2000000007ff7812 */ /* 0x000fc6000782c0ff */
[----:B-1----:R-:W2:Y:S04]  /*3ffc0*/  LDL.LU.64 R176, [R1+0x1168] ;  /* 0x0011680001b07983 */ /* 0x002ea80000300a00 */
[----:B------:R-:W2:Y:S06]  /*3ffd0*/  LDL.LU R172, [R1+0x110] ;  /* 0x0001100001ac7983 */ /* 0x000eac0000300800 */
        /* <DEDUP_REMOVED lines=10> */
[----:B-1----:R-:W2:Y:S10]  /*40080*/  LDL.LU.64 R184, [R1+0x1150] ;  /* 0x0011500001b87983 */ /* 0x002eb40000300a00 */
[----:B----4-:R1:W-:Y:S01]  /*40090*/  @P1 STG.E desc[UR10][R194.64], R252 ;  /* 0x000000fcc2001986 */ /* 0x0103e2000c10190a */
[----:B------:R-:W-:-:S03]  /*400a0*/  LOP3.LUT P1, RZ, R7, 0x2000000, RZ, 0xc0, !PT ;  /* 0x0200000007ff7812 */ /* 0x000fc6000782c0ff */
[----:B------:R-:W4:Y:S04]  /*400b0*/  LDL.LU R191, [R1+0x104] ;  /* 0x0001040001bf7983 */ /* 0x000f280000300800 */
[----:B-1----:R-:W4:Y:S06]  /*400c0*/  LDL.LU.64 R194, [R1+0x1148] ;  /* 0x0011480001c27983 */ /* 0x002f2c0000300a00 */
[----:B------:R1:W-:Y:S01]  /*400d0*/  @P1 STG.E desc[UR10][R188.64], R27 ;  /* 0x0000001bbc001986 */ /* 0x0003e2000c10190a */
[----:B------:R-:W-:-:S03]  /*400e0*/  LOP3.LUT P1, RZ, R7, 0x1000000, RZ, 0xc0, !PT ;  /* 0x0100000007ff7812 */ /* 0x000fc6000782c0ff */
[----:B------:R-:W4:Y:S04]  /*400f0*/  LDL.LU R252, [R1+0x118] ;  /* 0x0001180001fc7983 */ /* 0x000f280000300800 */
[----:B-1----:R-:W4:Y:S06]  /*40100*/  LDL.LU.64 R188, [R1+0x1138] ;  /* 0x0011380001bc7983 */ /* 0x002f2c0000300a00 */
[----:B------:R-:W-:Y:S01]  /*40110*/  @P1 STG.E desc[UR10][R24.64], R2 ;  /* 0x0000000218001986 */ /* 0x000fe2000c10190a */
[----:B------:R-:W-:-:S03]  /*40120*/  LOP3.LUT P1, RZ, R7, 0x800000, RZ, 0xc0, !PT ;  /* 0x0080000007ff7812 */ /* 0x000fc6000782c0ff */
[----:B------:R-:W4:Y:S10]  /*40130*/  LDL.LU R27, [R1+0x108] ;  /* 0x00010800011b7983 */ /* 0x000f340000300800 */
        /* <DEDUP_REMOVED lines=20> */
[----:B--2---:R1:W-:Y:S01]  /*40280*/  @P1 STG.E desc[UR10][R10.64], R15 ;  /* 0x0000000f0a001986 */ /* 0x0043e2000c10190a */
        /* <DEDUP_REMOVED lines=64> */
[----:B----4-:R1:W-:Y:S01]  /*40690*/  @P4 STG.E desc[UR10][R184.64], R191 ;  /* 0x000000bfb8004986 */ /* 0x0103e2000c10190a */
        /* <DEDUP_REMOVED lines=14> */
[----:B------:R-:W-:-:S03]  /*40780*/  LOP3.LUT R7, R7, 0xfffffffb, RZ, 0xc0, !PT ;  /* 0xfffffffb07077812 */ /* 0x000fc600078ec0ff */
[----:B-1----:R-:W4:Y:S04]  /*40790*/  LDL.LU.64 R188, [R1+0x10e0] ;  /* 0x0010e00001bc7983 */ /* 0x002f280000300a00 */
[----:B------:R-:W4:Y:S04]  /*407a0*/  LDL.LU R27, [R1+0xc0] ;  /* 0x0000c000011b7983 */ /* 0x000f280000300800 */
        /* <DEDUP_REMOVED lines=47> */
[----:B----4-:R-:W-:Y:S01]  /*40aa0*/  @P1 STG.E desc[UR10][R184.64], R191 ;  /* 0x000000bfb8001986 */ /* 0x010fe2000c10190a */
        /* <DEDUP_REMOVED lines=234> */
[----:B------:R-:W4:Y:S04]  /*41950*/  LDL.LU R35, [R1] ;  /* 0x0000000001237983 */ /* 0x000f280000300800 */
[----:B------:R-:W4:Y:S04]  /*41960*/  LDL.LU.64 R28, [R1+0xf58] ;  /* 0x000f5800011c7983 */ /* 0x000f280000300a00 */
[----:B------:R-:W4:Y:S04]  /*41970*/  LDL.LU R252, [R1+0x14] ;  /* 0x0000140001fc7983 */ /* 0x000f280000300800 */
[----:B------:R-:W4:Y:S04]  /*41980*/  LDL.LU.64 R32, [R1+0xf50] ;  /* 0x000f500001207983 */ /* 0x000f280000300a00 */
[----:B------:R-:W4:Y:S01]  /*41990*/  LDL.LU R27, [R1+0x4] ;  /* 0x00000400011b7983 */ /* 0x000f220000300800 */
[----:B------:R-:W-:-:S13]  /*419a0*/  LOP3.LUT P1, RZ, R17, 0x100, RZ, 0xc0, !PT ;  /* 0x0000010011ff7812 */ /* 0x000fda000782c0ff */
[----:B--2---:R1:W-:Y:S01]  /*419b0*/  @P1 STG.E desc[UR10][R194.64], R191 ;  /* 0x000000bfc2001986 */ /* 0x0043e2000c10190a */
[----:B------:R-:W-:Y:S02]  /*419c0*/  LOP3.LUT P1, RZ, R17, 0x80, RZ, 0xc0, !PT ;  /* 0x0000008011ff7812 */ /* 0x000fe4000782c0ff */
[C---:B------:R-:W-:Y:S02]  /*419d0*/  LOP3.LUT P0, RZ, R21.reuse, 0x1000, RZ, 0xc0, !PT ;  /* 0x0000100015ff7812 */ /* 0x040fe4000780c0ff */
[C---:B------:R-:W-:Y:S02]  /*419e0*/  LOP3.LUT P6, RZ, R21.reuse, 0x800, RZ, 0xc0, !PT ;  /* 0x0000080015ff7812 */ /* 0x040fe400078cc0ff */
[C---:B------:R-:W-:Y:S02]  /*419f0*/  LOP3.LUT P5, RZ, R21.reuse, 0x400, RZ, 0xc0, !PT ;  /* 0x0000040015ff7812 */ /* 0x040fe400078ac0ff */
[----:B------:R-:W-:Y:S01]  /*41a00*/  LOP3.LUT P4, RZ, R21, 0x200, RZ, 0xc0, !PT ;  /* 0x0000020015ff7812 */ /* 0x000fe2000788c0ff */
[----:B-1----:R-:W2:Y:S04]  /*41a10*/  LDL.LU.64 R194, [R1+0x1918] ;  /* 0x0019180001c27983 */ /* 0x002ea80000300a00 */
[----:B---3--:R1:W-:Y:S01]  /*41a20*/  @P1 STG.E desc[UR10][R184.64], R186 ;  /* 0x000000bab8001986 */ /* 0x0083e2000c10190a */
[----:B------:R-:W-:-:S02]  /*41a30*/  LOP3.LUT P1, RZ, R17, 0x40, RZ, 0xc0, !PT ;  /* 0x0000004011ff7812 */ /* 0x000fc4000782c0ff */
[C---:B------:R-:W-:Y:S01]  /*41a40*/  LOP3.LUT P3, RZ, R21.reuse, 0x100, RZ, 0xc0, !PT ;  /* 0x0000010015ff7812 */ /* 0x040fe2000786c0ff */
[----:B------:R-:W3:Y:S01]  /*41a50*/  LDL.LU R191, [R1+0x1910] ;  /* 0x0019100001bf7983 */ /* 0x000ee20000300800 */
[----:B------:R-:W-:-:S03]  /*41a60*/  LOP3.LUT P2, RZ, R21, 0x80, RZ, 0xc0, !PT ;  /* 0x0000008015ff7812 */ /* 0x000fc6000784c0ff */
[----:B-1----:R-:W3:Y:S06]  /*41a70*/  LDL.LU.64 R184, [R1+0x1908] ;  /* 0x0019080001b87983 */ /* 0x002eec0000300a00 */
        /* <DEDUP_REMOVED lines=26> */
[----:B-1----:R-:W4:Y:S10]  /*41c20*/  LDL.LU.64 R14, [R1+0x18a0] ;  /* 0x0018a000010e7983 */ /* 0x002f340000300a00 */
[----:B------:R1:W-:Y:S01]  /*41c30*/  @P1 STG.E desc[UR10][R10.64], R2 ;  /* 0x000000020a001986 */ /* 0x0003e2000c10190a */
[----:B------:R-:W-:-:S03]  /*41c40*/  LOP3.LUT P1, RZ, R19, 0x40000000, RZ, 0xc0, !PT ;  /* 0x4000000013ff7812 */ /* 0x000fc6000782c0ff */
[----:B-1----:R-:W4:Y:S10]  /*41c50*/  LDL.LU.64 R10, [R1+0x1898] ;  /* 0x00189800010a7983 */ /* 0x002f340000300a00 */
[----:B------:R-:W-:Y:S01]  /*41c60*/  @P1 STG.E desc[UR10][R24.64], R26 ;  /* 0x0000001a18001986 */ /* 0x000fe2000c10190a */
[----:B------:R-:W-:-:S13]  /*41c70*/  LOP3.LUT P1, RZ, R19, 0x20000000, RZ, 0xc0, !PT ;  /* 0x2000000013ff7812 */ /* 0x000fda000782c0ff */
[----:B------:R-:W-:Y:S01]  /*41c80*/  @P1 STG.E desc[UR10][R4.64], R170 ;  /* 0x000000aa04001986 */ /* 0x000fe2000c10190a */
[C---:B------:R-:W-:Y:S02]  /*41c90*/  LOP3.LUT P1, RZ, R19.reuse, 0x10000000, RZ, 0xc0, !PT ;  /* 0x1000000013ff7812 */ /* 0x040fe4000782c0ff */
[----:B------:R-:W-:-:S11]  /*41ca0*/  LOP3.LUT R19, R19, 0xffffffef, RZ, 0xc0, !PT ;  /* 0xffffffef13137812 */ /* 0x000fd600078ec0ff */
[----:B------:R-:W-:Y:S01]  /*41cb0*/  @P1 STG.E desc[UR10][R168.64], R171 ;  /* 0x000000aba8001986 */ /* 0x000fe2000c10190a */
[----:B------:R-:W-:-:S13]  /*41cc0*/  LOP3.LUT P1, RZ, R22, 0x4000, RZ, 0xc0, !PT ;  /* 0x0000400016ff7812 */ /* 0x000fda000782c0ff */
[----:B------:R-:W-:Y:S02]  /*41cd0*/  @P1 LOP3.LUT R19, R19, 0x10, RZ, 0xfc, !PT ;  /* 0x0000001013131812 */ /* 0x000fe400078efcff */
[----:B------:R-:W-:Y:S02]  /*41ce0*/  LOP3.LUT P1, RZ, R22, 0x8000, RZ, 0xc0, !PT ;  /* 0x0000800016ff7812 */ /* 0x000fe4000782c0ff */
[----:B------:R-:W-:-:S11]  /*41cf0*/  LOP3.LUT R19, R19, 0xffffffdf, RZ, 0xc0, !PT ;  /* 0xffffffdf13137812 */ /* 0x000fd600078ec0ff */
[----:B------:R-:W-:Y:S02]  /*41d00*/  @P1 LOP3.LUT R19, R19, 0x20, RZ, 0xfc, !PT ;  /* 0x0000002013131812 */ /* 0x000fe400078efcff */
[----:B------:R-:W-:Y:S02]  /*41d10*/  LOP3.LUT P1, RZ, R22, 0x10000, RZ, 0xc0, !PT ;  /* 0x0001000016ff7812 */ /* 0x000fe4000782c0ff */
[----:B------:R-:W-:Y:S01]  /*41d20*/  LOP3.LUT R19, R19, 0xffffffbf, RZ, 0xc0, !PT ;  /* 0xffffffbf13137812 */ /* 0x000fe200078ec0ff */
[----:B------:R-:W-:Y:S04]  /*41d30*/  @P0 STG.E desc[UR10][R38.64], R36 ;  /* 0x0000002426000986 */ /* 0x000fe8000c10190a */
[----:B------:R-:W-:Y:S06]  /*41d40*/  @P6 STG.E desc[UR10][R42.64], R37 ;  /* 0x000000252a006986 */ /* 0x000fec000c10190a */
[----:B------:R-:W-:-:S02]  /*41d50*/  @P1 LOP3.LUT R19, R19, 0x40, RZ, 0xfc, !PT ;  /* 0x0000004013131812 */ /* 0x000fc400078efcff */
[----:B------:R-:W-:Y:S01]  /*41d60*/  LOP3.LUT P1, RZ, R22, 0x20000, RZ, 0xc0, !PT ;  /* 0x0002000016ff7812 */ /* 0x000fe2000782c0ff */
[----:B------:R-:W-:Y:S04]  /*41d70*/  @P5 STG.E desc[UR10][R40.64], R34 ;  /* 0x0000002228005986 */ /* 0x000fe8000c10190a */
[----:B------:R-:W-:Y:S04]  /*41d80*/  @P4 STG.E desc[UR10][R30.64], R35 ;  /* 0x000000231e004986 */ /* 0x000fe8000c10190a */
[----:B------:R-:W-:Y:S04]  /*41d90*/  @P3 STG.E desc[UR10][R28.64], R252 ;  /* 0x000000fc1c003986 */ /* 0x000fe8000c10190a */
[----:B------:R1:W-:Y:S01]  /*41da0*/  @P2 STG.E desc[UR10][R32.64], R27 ;  /* 0x0000001b20002986 */ /* 0x0003e2000c10190a */
[----:B------:R-:W-:-:S04]  /*41db0*/  LOP3.LUT R19, R19, 0xffffff7f, RZ, 0xc0, !PT ;  /* 0xffffff7f13137812 */ /* 0x000fc800078ec0ff */
[----:B------:R-:W-:Y:S01]  /*41dc0*/  @P1 LOP3.LUT R19, R19, 0x80, RZ, 0xfc, !PT ;  /* 0x0000008013131812 */ /* 0x000fe200078efcff */
[----:B-1----:R-:W2:Y:S04]  /*41dd0*/  LDL.LU.64 R32, [R1+0xf48] ;  /* 0x000f480001207983 */ /* 0x002ea80000300a00 */
[----:B------:R-:W2:Y:S01]  /*41de0*/  LDL.LU R2, [R1+0x18] ;  /* 0x0000180001027983 */ /* 0x000ea20000300800 */
[----:B------:R-:W-:-:S03]  /*41df0*/  LOP3.LUT P1, RZ, R22, 0x40000, RZ, 0xc0, !PT ;  /* 0x0004000016ff7812 */ /* 0x000fc6000782c0ff */
[----:B------:R-:W3:Y:S01]  /*41e00*/  LDL.LU.64 R24, [R1+0xf40] ;  /* 0x000f400001187983 */ /* 0x000ee20000300a00 */
[----:B------:R-:W-:-:S03]  /*41e10*/  LOP3.LUT R19, R19, 0xfffffeff, RZ, 0xc0, !PT ;  /* 0xfffffeff13137812 */ /* 0x000fc600078ec0ff */
[----:B------:R-:W3:Y:S04]  /*41e20*/  LDL.LU R42, [R1+0x8] ;  /* 0x00000800012a7983 */ /* 0x000ee80000300800 */
[----:B------:R-:W4:Y:S02]  /*41e30*/  LDL.LU.64 R4, [R1+0xf38] ;  /* 0x000f380001047983 */ /* 0x000f240000300a00 */
[----:B------:R-:W-:Y:S02]  /*41e40*/  @P1 LOP3.LUT R19, R19, 0x100, RZ, 0xfc, !PT ;  /* 0x0000010013131812 */ /* 0x000fe400078efcff */
[----:B------:R-:W-:Y:S01]  /*41e50*/  LOP3.LUT P1, RZ, R22, 0x80000, RZ, 0xc0, !PT ;  /* 0x0008000016ff7812 */ /* 0x000fe2000782c0ff */
[----:B------:R-:W4:Y:S01]  /*41e60*/  LDL.LU R43, [R1+0x1c] ;  /* 0x00001c00012b7983 */ /* 0x000f220000300800 */
[----:B------:R-:W-:-:S03]  /*41e70*/  LOP3.LUT R19, R19, 0xfffffdff, RZ, 0xc0, !PT ;  /* 0xfffffdff13137812 */ /* 0x000fc600078ec0ff */
[----:B------:R-:W4:Y:S04]  /*41e80*/  LDL.LU.64 R34, [R1+0xf30] ;  /* 0x000f300001227983 */ /* 0x000f280000300a00 */
[----:B------:R-:W4:Y:S04]  /*41e90*/  LDL.LU R252, [R1+0xc] ;  /* 0x00000c0001fc7983 */ /* 0x000f280000300800 */
[----:B------:R-:W-:Y:S01]  /*41ea0*/  @P1 LOP3.LUT R19, R19, 0x200, RZ, 0xfc, !PT ;  /* 0x0000020013131812 */ /* 0x000fe200078efcff */
[----:B------:R-:W4:Y:S01]  /*41eb0*/  LDL.LU.64 R28, [R1+0xf28] ;  /* 0x000f2800011c7983 */ /* 0x000f220000300a00 */
[----:B------:R-:W-:-:S02]  /*41ec0*/  LOP3.LUT P1, RZ, R22, 0x100000, RZ, 0xc0, !PT ;  /* 0x0010000016ff7812 */ /* 0x000fc4000782c0ff */
[----:B------:R-:W-:Y:S01]  /*41ed0*/  LOP3.LUT R19, R19, 0xfffffbff, RZ, 0xc0, !PT ;  /* 0xfffffbff13137812 */ /* 0x000fe200078ec0ff */
[----:B------:R-:W4:Y:S04]  /*41ee0*/  LDL.LU.64 R30, [R1+0xf20] ;  /* 0x000f2000011e7983 */ /* 0x000f280000300a00 */
[----:B------:R-:W4:Y:S04]  /*41ef0*/  LDL.LU.64 R40, [R1+0xf18] ;  /* 0x000f180001287983 */ /* 0x000f280000300a00 */
[----:B------:R-:W4:Y:S02]  /*41f00*/  LDL.LU.64 R36, [R1+0xf10] ;  /* 0x000f100001247983 */ /* 0x000f240000300a00 */
[----:B------:R-:W-:-:S02]  /*41f10*/  @P1 LOP3.LUT R19, R19, 0x400, RZ, 0xfc, !PT ;  /* 0x0000040013131812 */ /* 0x000fc400078efcff */
[----:B------:R-:W-:Y:S01]  /*41f20*/  LOP3.LUT P1, RZ, R22, 0x200000, RZ, 0xc0, !PT ;  /* 0x0020000016ff7812 */ /* 0x000fe2000782c0ff */
[----:B------:R-:W4:Y:S01]  /*41f30*/  LDL.LU.64 R38, [R1+0xf08] ;  /* 0x000f080001267983 */ /* 0x000f220000300a00 */
[----:B------:R-:W-:-:S03]  /*41f40*/  LOP3.LUT R19, R19, 0xfffff7ff, RZ, 0xc0, !PT ;  /* 0xfffff7ff13137812 */ /* 0x000fc600078ec0ff */
[----:B------:R-:W4:Y:S04]  /*41f50*/  LDL.LU.64 R26, [R1+0xf00] ;  /* 0x000f0000011a7983 */ /* 0x000f280000300a00 */
[----:B------:R-:W4:Y:S04]  /*41f60*/  LDL.LU.64 R168, [R1+0xef8] ;  /* 0x000ef80001a87983 */ /* 0x000f280000300a00 */
[----:B------:R-:W-:Y:S01]  /*41f70*/  @P1 LOP3.LUT R19, R19, 0x800, RZ, 0xfc, !PT ;  /* 0x0000080013131812 */ /* 0x000fe200078efcff */
[----:B------:R-:W4:Y:S01]  /*41f80*/  LDL.LU.64 R170, [R1+0xef0] ;  /* 0x000ef00001aa7983 */ /* 0x000f220000300a00 */
        /* <DEDUP_REMOVED lines=58> */
[----:B------:R1:W-:Y:S04]  /*42330*/  @P1 STG.E desc[UR10][R28.64], R248 ;  /* 0x000000f81c001986 */ /* 0x0003e8000c10190a */
[----:B-1----:R-:W3:Y:S01]  /*42340*/  LDL.LU.64 R28, [R1+0xee8] ;  /* 0x000ee800011c7983 */ /* 0x002ee20000300a00 */
[----:B------:R-:W-:-:S03]  /*42350*/  LOP3.LUT P1, RZ, R19, 0x800000, RZ, 0xc0, !PT ;  /* 0x0080000013ff7812 */ /* 0x000fc6000782c0ff */
[----:B------:R-:W4:Y:S10]  /*42360*/  LDL.LU.64 R34, [R1+0xee0] ;  /* 0x000ee00001227983 */ /* 0x000f340000300a00 */
[----:B------:R1:W-:Y:S01]  /*42370*/  @P1 STG.E desc[UR10][R30.64], R244 ;  /* 0x000000f41e001986 */ /* 0x0003e2000c10190a */
[----:B------:R-:W-:-:S03]  /*42380*/  LOP3.LUT P1, RZ, R19, 0x400000, RZ, 0xc0, !PT ;  /* 0x0040000013ff7812 */ /* 0x000fc6000782c0ff */
[----:B-1----:R-:W2:Y:S10]  /*42390*/  LDL.LU.64 R30, [R1+0xed8] ;  /* 0x000ed800011e7983 */ /* 0x002eb40000300a00 */
[----:B------:R1:W-:Y:S01]  /*423a0*/  @P1 STG.E desc[UR10][R40.64], R249 ;  /* 0x000000f928001986 */ /* 0x0003e2000c10190a */
[----:B------:R-:W-:-:S03]  /*423b0*/  LOP3.LUT P1, RZ, R19, 0x200000, RZ, 0xc0, !PT ;  /* 0x0020000013ff7812 */ /* 0x000fc6000782c0ff */
[----:B-1----:R-:W2:Y:S10]  /*423c0*/  LDL.LU.64 R40, [R1+0xed0] ;  /* 0x000ed00001287983 */ /* 0x002eb40000300a00 */
[----:B------:R1:W-:Y:S04]  /*423d0*/  @P1 STG.E desc[UR10][R36.64], R245 ;  /* 0x000000f524001986 */ /* 0x0003e8000c10190a */
[----:B-1----:R-:W2:Y:S01]  /*423e0*/  LDL.LU.64 R36, [R1+0xec8] ;  /* 0x000ec80001247983 */ /* 0x002ea20000300a00 */
[----:B------:R-:W-:-:S03]  /*423f0*/  LOP3.LUT P1, RZ, R19, 0x100000, RZ, 0xc0, !PT ;  /* 0x0010000013ff7812 */ /* 0x000fc6000782c0ff */
[----:B------:R-:W2:Y:S10]  /*42400*/  LDL.LU.64 R42, [R1+0xec0] ;  /* 0x000ec000012a7983 */ /* 0x000eb40000300a00 */
[----:B------:R1:W-:Y:S04]  /*42410*/  @P1 STG.E desc[UR10][R38.64], R250 ;  /* 0x000000fa26001986 */ /* 0x0003e8000c10190a */
[----:B-1----:R-:W2:Y:S01]  /*42420*/  LDL.LU.64 R38, [R1+0xeb8] ;  /* 0x000eb80001267983 */ /* 0x002ea20000300a00 */
[----:B------:R-:W-:-:S13]  /*42430*/  LOP3.LUT P1, RZ, R19, 0x80000, RZ, 0xc0, !PT ;  /* 0x0008000013ff7812 */ /* 0x000fda000782c0ff */
[----:B------:R-:W-:Y:S01]  /*42440*/  @P1 STG.E desc[UR10][R26.64], R246 ;  /* 0x000000f61a001986 */ /* 0x000fe2000c10190a */
[----:B------:R-:W-:-:S13]  /*42450*/  LOP3.LUT P1, RZ, R19, 0x40000, RZ, 0xc0, !PT ;  /* 0x0004000013ff7812 */ /* 0x000fda000782c0ff */
[----:B------:R-:W-:Y:S01]  /*42460*/  @P1 STG.E desc[UR10][R168.64], R251 ;  /* 0x000000fba8001986 */ /* 0x000fe2000c10190a */
[----:B------:R-:W-:-:S13]  /*42470*/  LOP3.LUT P1, RZ, R19, 0x20000, RZ, 0xc0, !PT ;  /* 0x0002000013ff7812 */ /* 0x000fda000782c0ff */
[----:B------:R1:W-:Y:S01]  /*42480*/  @P1 STG.E desc[UR10][R170.64], R247 ;  /* 0x000000f7aa001986 */ /* 0x0003e2000c10190a */
[----:B------:R-:W-:-:S03]  /*42490*/  LOP3.LUT P1, RZ, R19, 0x10000, RZ, 0xc0, !PT ;  /* 0x0001000013ff7812 */ /* 0x000fc6000782c0ff */
        /* <DEDUP_REMOVED lines=9> */
[----:B---3--:R1:W-:Y:S01]  /*42530*/  @P1 STG.E desc[UR10][R28.64], R240 ;  /* 0x000000f01c001986 */ /* 0x0083e2000c10190a */
[----:B------:R-:W-:-:S03]  /*42540*/  LOP3.LUT P1, RZ, R19, 0x8000, RZ, 0xc0, !PT ;  /* 0x0000800013ff7812 */ /* 0x000fc6000782c0ff */
[----:B-1----:R-:W3:Y:S10]  /*42550*/  LDL.LU.64 R28, [R1+0x1888] ;  /* 0x00188800011c7983 */ /* 0x002ef40000300a00 */
[----:B----4-:R1:W-:Y:S01]  /*42560*/  @P1 STG.E desc[UR10][R34.64], R236 ;  /* 0x000000ec22001986 */ /* 0x0103e2000c10190a */
[----:B------:R-:W-:-:S03]  /*42570*/  LOP3.LUT P1, RZ, R19, 0x4000, RZ, 0xc0, !PT ;  /* 0x0000400013ff7812 */ /* 0x000fc6000782c0ff */
[----:B-1----:R-:W4:Y:S10]  /*42580*/  LDL.LU.64 R34, [R1+0x1880] ;  /* 0x0018800001227983 */ /* 0x002f340000300a00 */
[----:B--2---:R1:W-:Y:S01]  /*42590*/  @P1 STG.E desc[UR10][R30.64], R241 ;  /* 0x000000f11e001986 */ /* 0x0043e2000c10190a */
[----:B------:R-:W-:-:S03]  /*425a0*/  LOP3.LUT P1, RZ, R19, 0x2000, RZ, 0xc0, !PT ;  /* 0x0000200013ff7812 */ /* 0x000fc6000782c0ff */
[----:B-1----:R-:W2:Y:S10]  /*425b0*/  LDL.LU.64 R30, [R1+0x1878] ;  /* 0x00187800011e7983 */ /* 0x002eb40000300a00 */
[----:B------:R1:W-:Y:S01]  /*425c0*/  @P1 STG.E desc[UR10][R40.64], R237 ;  /* 0x000000ed28001986 */ /* 0x0003e2000c10190a */
[----:B------:R-:W-:-:S03]  /*425d0*/  LOP3.LUT P1, RZ, R19, 0x1000, RZ, 0xc0, !PT ;  /* 0x0000100013ff7812 */ /* 0x000fc6000782c0ff */
[----:B------:R-:W3:Y:S04]  /*425e0*/  LDL.LU.64 R240, [R1+0xea0] ;  /* 0x000ea00001f07983 */ /* 0x000ee80000300a00 */
[----:B-1----:R-:W2:Y:S06]  /*425f0*/  LDL.LU.64 R40, [R1+0x1870] ;  /* 0x0018700001287983 */ /* 0x002eac0000300a00 */
[----:B------:R1:W-:Y:S01]  /*42600*/  @P1 STG.E desc[UR10][R36.64], R242 ;  /* 0x000000f224001986 */ /* 0x0003e2000c10190a */
[----:B------:R-:W-:-:S03]  /*42610*/  LOP3.LUT P1, RZ, R19, 0x800, RZ, 0xc0, !PT ;  /* 0x0000080013ff7812 */ /* 0x000fc6000782c0ff */
[----:B------:R-:W4:Y:S04]  /*42620*/  LDL.LU.64 R236, [R1+0xea8] ;  /* 0x000ea80001ec7983 */ /* 0x000f280000300a00 */
[----:B-1----:R-:W2:Y:S06]  /*42630*/  LDL.LU.64 R36, [R1+0x1868] ;  /* 0x0018680001247983 */ /* 0x002eac0000300a00 */
[----:B------:R1:W-:Y:S01]  /*42640*/  @P1 STG.E desc[UR10][R42.64], R238 ;  /* 0x000000ee2a001986 */ /* 0x0003e2000c10190a */
[----:B------:R-:W-:-:S03]  /*42650*/  LOP3.LUT P1, RZ, R19, 0x400, RZ, 0xc0, !PT ;  /* 0x0000040013ff7812 */ /* 0x000fc6000782c0ff */
[----:B-1----:R-:W2:Y:S10]  /*42660*/  LDL.LU.64 R42, [R1+0x1860] ;  /* 0x00186000012a7983 */ /* 0x002eb40000300a00 */
[----:B------:R1:W-:Y:S04]  /*42670*/  @P1 STG.E desc[UR10][R38.64], R243 ;  /* 0x000000f326001986 */ /* 0x0003e8000c10190a */
[----:B-1----:R-:W2:Y:S04]  /*42680*/  LDL.LU.64 R38, [R1+0x1858] ;  /* 0x0018580001267983 */ /* 0x002ea80000300a00 */
[----:B------:R-:W3:Y:S01]  /*42690*/  LDL.LU.64 R242, [R1+0xeb0] ;  /* 0x000eb00001f27983 */ /* 0x000ee20000300a00 */
[----:B------:R-:W-:-:S02]  /*426a0*/  LOP3.LUT P1, RZ, R19, 0x200, RZ, 0xc0, !PT ;  /* 0x0000020013ff7812 */ /* 0x000fc4000782c0ff */
[----:B------:R-:W-:Y:S02]  /*426b0*/  LOP3.LUT R16, R16, 0xffffefff, RZ, 0xc0, !PT ;  /* 0xffffefff10107812 */ /* 0x000fe400078ec0ff */
[C---:B------:R-:W-:Y:S02]  /*426c0*/  LOP3.LUT P0, RZ, R22.reuse, 0x2000, RZ, 0xc0, !PT ;  /* 0x0000200016ff7812 */ /* 0x040fe4000780c0ff */
[C---:B------:R-:W-:Y:S02]  /*426d0*/  LOP3.LUT P6, RZ, R22.reuse, 0x1000, RZ, 0xc0, !PT ;  /* 0x0000100016ff7812 */ /* 0x040fe400078cc0ff */
[C---:B------:R-:W-:Y:S02]  /*426e0*/  LOP3.LUT P5, RZ, R22.reuse, 0x800, RZ, 0xc0, !PT ;  /* 0x0000080016ff7812 */ /* 0x040fe400078ac0ff */
[C---:B------:R-:W-:Y:S02]  /*426f0*/  LOP3.LUT P4, RZ, R22.reuse, 0x400, RZ, 0xc0, !PT ;  /* 0x0000040016ff7812 */ /* 0x040fe4000788c0ff */
[----:B------:R-:W-:-:S02]  /*42700*/  LOP3.LUT P3, RZ, R22, 0x200, RZ, 0xc0, !PT ;  /* 0x0000020016ff7812 */ /* 0x000fc4000786c0ff */
[----:B------:R-:W-:Y:S01]  /*42710*/  LOP3.LUT P2, RZ, R22, 0x100, RZ, 0xc0, !PT ;  /* 0x0000010016ff7812 */ /* 0x000fe2000784c0ff */
[----:B---3--:R-:W-:Y:S01]  /*42720*/  @P1 STG.E desc[UR10][R242.64], R239 ;  /* 0x000000eff2001986 */ /* 0x008fe2000c10190a */
[----:B------:R-:W-:-:S13]  /*42730*/  LOP3.LUT P1, RZ, R19, 0x100, RZ, 0xc0, !PT ;  /* 0x0000010013ff7812 */ /* 0x000fda000782c0ff */
[----:B----4-:R1:W-:Y:S01]  /*42740*/  @P1 STG.E desc[UR10][R236.64], R232 ;  /* 0x000000e8ec001986 */ /* 0x0103e2000c10190a */
[----:B------:R-:W-:-:S03]  /*42750*/  LOP3.LUT P1, RZ, R19, 0x80, RZ, 0xc0, !PT ;  /* 0x0000008013ff7812 */ /* 0x000fc6000782c0ff */
[----:B-1----:R-:W3:Y:S10]  /*42760*/  LDL.LU.64 R236, [R1+0xe50] ;  /* 0x000e500001ec7983 */ /* 0x002ef40000300a00 */
        /* <DEDUP_REMOVED lines=23> */
[----:B------:R-:W-:Y:S01]  /*428e0*/  @P3 STG.E desc[UR10][R168.64], R220 ;  /* 0x000000dca8003986 */ /* 0x000fe2000c10190a */
[----:B------:R-:W-:-:S03]  /*428f0*/  LOP3.LUT R16, R16, 0xfffeffff, RZ, 0xc0, !PT ;  /* 0xfffeffff10107812 */ /* 0x000fc600078ec0ff */
[----:B------:R1:W-:Y:S01]  /*42900*/  @P2 STG.E desc[UR10][R170.64], R225 ;  /* 0x000000e1aa002986 */ /* 0x0003e2000c10190a */
[----:B------:R-:W-:Y:S02]  /*42910*/  @P1 LOP3.LUT R16, R16, 0x10000, RZ, 0xfc, !PT ;  /* 0x0001000010101812 */ /* 0x000fe400078efcff */
[----:B------:R-:W-:Y:S01]  /*42920*/  LOP3.LUT P1, RZ, R23, 0x100000, RZ, 0xc0, !PT ;  /* 0x0010000017ff7812 */ /* 0x000fe2000782c0ff */
[----:B-1----:R-:W4:Y:S01]  /*42930*/  LDL.LU.64 R170, [R1+0xe48] ;  /* 0x000e480001aa7983 */ /* 0x002f220000300a00 */
[----:B------:R-:W-:-:S03]  /*42940*/  LOP3.LUT R16, R16, 0xfffdffff, RZ, 0xc0, !PT ;  /* 0xfffdffff10107812 */ /* 0x000fc600078ec0ff */
[----:B------:R-:W2:Y:S08]  /*42950*/  LDL.LU.64 R240, [R1+0xe40] ;  /* 0x000e400001f07983 */ /* 0x000eb00000300a00 */
[----:B------:R-:W-:Y:S02]  /*42960*/  @P1 LOP3.LUT R16, R16, 0x20000, RZ, 0xfc, !PT ;  /* 0x0002000010101812 */ /* 0x000fe400078efcff */
[----:B------:R-:W-:Y:S01]  /*42970*/  LOP3.LUT P1, RZ, R23, 0x200000, RZ, 0xc0, !PT ;  /* 0x0020000017ff7812 */ /* 0x000fe2000782c0ff */
[----:B------:R-:W2:Y:S01]  /*42980*/  LDL.LU.64 R246, [R1+0xe38] ;  /* 0x000e380001f67983 */ /* 0x000ea20000300a00 */
[----:B------:R-:W-:-:S03]  /*42990*/  LOP3.LUT R16, R16, 0xfffbffff, RZ, 0xc0, !PT ;  /* 0xfffbffff10107812 */ /* 0x000fc600078ec0ff */
[----:B------:R-:W2:Y:S04]  /*429a0*/  LDL.LU.64 R250, [R1+0xe30] ;  /* 0x000e300001fa7983 */ /* 0x000ea80000300a00 */
[----:B------:R-:W2:Y:S04]  /*429b0*/  LDL.LU.64 R244, [R1+0xe28] ;  /* 0x000e280001f47983 */ /* 0x000ea80000300a00 */
[----:B------:R-:W-:Y:S01]  /*429c0*/  @P1 LOP3.LUT R16, R16, 0x40000, RZ, 0xfc, !PT ;  /* 0x0004000010101812 */ /* 0x000fe200078efcff */
[----:B------:R-:W2:Y:S01]  /*429d0*/  LDL.LU.64 R248, [R1+0xe20] ;  /* 0x000e200001f87983 */ /* 0x000ea20000300a00 */
[----:B------:R-:W-:-:S02]  /*429e0*/  LOP3.LUT P1, RZ, R23, 0x400000, RZ, 0xc0, !PT ;  /* 0x0040000017ff7812 */ /* 0x000fc4000782c0ff */
[----:B------:R-:W-:Y:S01]  /*429f0*/  LOP3.LUT R16, R16, 0xfff7ffff, RZ, 0xc0, !PT ;  /* 0xfff7ffff10107812 */ /* 0x000fe200078ec0ff */
[----:B------:R-:W2:Y:S01]  /*42a00*/  LDL.LU.64 R24, [R1+0xe18] ;  /* 0x000e180001187983 */ /* 0x000ea20000300a00 */
[----:B------:R-:W-:-:S03]  /*42a10*/  LOP3.LUT R19, R19, 0xfffffffe, RZ, 0xc0, !PT ;  /* 0xfffffffe13137812 */ /* 0x000fc600078ec0ff */
[----:B------:R-:W2:Y:S04]  /*42a20*/  LDL.LU.64 R4, [R1+0xe10] ;  /* 0x000e100001047983 */ /* 0x000ea80000300a00 */
[----:B------:R-:W2:Y:S02]  /*42a30*/  LDL.LU.64 R26, [R1+0xe08] ;  /* 0x000e0800011a7983 */ /* 0x000ea40000300a00 */
[----:B------:R-:W-:Y:S02]  /*42a40*/  @P1 LOP3.LUT R16, R16, 0x80000, RZ, 0xfc, !PT ;  /* 0x0008000010101812 */ /* 0x000fe400078efcff */
[----:B------:R-:W-:Y:S01]  /*42a50*/  LOP3.LUT P1, RZ, R23, 0x800000, RZ, 0xc0, !PT ;  /* 0x0080000017ff7812 */ /* 0x000fe2000782c0ff */
[----:B------:R-:W2:Y:S01]  /*42a60*/  LDL.LU.64 R168, [R1+0xe00] ;  /* 0x000e000001a87983 */ /* 0x000ea20000300a00 */
        /* <DEDUP_REMOVED lines=49> */
[----:B----4-:R1:W-:Y:S04]  /*42d80*/  @P1 STG.E desc[UR10][R170.64], R226 ;  /* 0x000000e2aa001986 */ /* 0x0103e8000c10190a */
[----:B-1----:R-:W3:Y:S04]  /*42d90*/  LDL.LU.64 R170, [R1+0xdf8] ;  /* 0x000df80001aa7983 */ /* 0x002ee80000300a00 */
[----:B------:R-:W4:Y:S04]  /*42da0*/  LDL.LU.64 R220, [R1+0xdf0] ;  /* 0x000df00001dc7983 */ /* 0x000f280000300a00 */
[----:B------:R-:W4:Y:S04]  /*42db0*/  LDL.LU.64 R224, [R1+0xde8] ;  /* 0x000de80001e07983 */ /* 0x000f280000300a00 */
[----:B------:R-:W4:Y:S01]  /*42dc0*/  LDL.LU.64 R230, [R1+0xde0] ;  /* 0x000de00001e67983 */ /* 0x000f220000300a00 */
[----:B------:R-:W-:-:S03]  /*42dd0*/  LOP3.LUT P1, RZ, R19, 0x4, RZ, 0xc0, !PT ;  /* 0x0000000413ff7812 */ /* 0x000fc6000782c0ff */
[----:B------:R-:W4:Y:S04]  /*42de0*/  LDL.LU.64 R234, [R1+0xdd8] ;  /* 0x000dd80001ea7983 */ /* 0x000f280000300a00 */
[----:B------:R-:W4:Y:S04]  /*42df0*/  LDL.LU.64 R228, [R1+0xdd0] ;  /* 0x000dd00001e47983 */ /* 0x000f280000300a00 */
[----:B------:R-:W4:Y:S04]  /*42e00*/  LDL.LU.64 R232, [R1+0xdc8] ;  /* 0x000dc80001e87983 */ /* 0x000f280000300a00 */
[----:B--2---:R1:W-:Y:S01]  /*42e10*/  @P1 STG.E desc[UR10][R240.64], R222 ;  /* 0x000000def0001986 */ /* 0x0043e2000c10190a */
[----:B------:R-:W-:-:S03]  /*42e20*/  LOP3.LUT P1, RZ, R19, 0x2, RZ, 0xc0, !PT ;  /* 0x0000000213ff7812 */ /* 0x000fc6000782c0ff */
[----:B------:R-:W2:Y:S04]  /*42e30*/  LDL.LU.64 R238, [R1+0xdc0] ;  /* 0x000dc00001ee7983 */ /* 0x000ea80000300a00 */
[----:B------:R-:W2:Y:S04]  /*42e40*/  LDL.LU.64 R242, [R1+0xdb8] ;  /* 0x000db80001f27983 */ /* 0x000ea80000300a00 */
[----:B------:R-:W2:Y:S04]  /*42e50*/  LDL.LU.64 R236, [R1+0xdb0] ;  /* 0x000db00001ec7983 */ /* 0x000ea80000300a00 */
[----:B------:R1:W-:Y:S01]  /*42e60*/  @P1 STG.E desc[UR10][R246.64], R227 ;  /* 0x000000e3f6001986 */ /* 0x0003e2000c10190a */
[----:B------:R-:W-:-:S03]  /*42e70*/  LOP3.LUT P1, RZ, R19, 0x1, RZ, 0xc0, !PT ;  /* 0x0000000113ff7812 */ /* 0x000fc6000782c0ff */
[----:B-1----:R-:W2:Y:S04]  /*42e80*/  LDL.LU.64 R240, [R1+0xda8] ;  /* 0x000da80001f07983 */ /* 0x002ea80000300a00 */
[----:B------:R-:W2:Y:S06]  /*42e90*/  LDL.LU.64 R246, [R1+0xda0] ;  /* 0x000da00001f67983 */ /* 0x000eac0000300a00 */
[----:B------:R1:W-:Y:S01]  /*42ea0*/  @P1 STG.E desc[UR10][R250.64], R223 ;  /* 0x000000dffa001986 */ /* 0x0003e2000c10190a */
[----:B------:R-:W-:-:S03]  /*42eb0*/  LOP3.LUT P1, RZ, R16, 0x80000000, RZ, 0xc0, !PT ;  /* 0x8000000010ff7812 */ /* 0x000fc6000782c0ff */
[----:B-1----:R-:W2:Y:S10]  /*42ec0*/  LDL.LU.64 R250, [R1+0xd98] ;  /* 0x000d980001fa7983 */ /* 0x002eb40000300a00 */
        /* <DEDUP_REMOVED lines=18> */
[----:B---3--:R1:W-:Y:S04]  /*42ff0*/  @P1 STG.E desc[UR10][R170.64], R219 ;  /* 0x000000dbaa001986 */ /* 0x0083e8000c10190a */
[----:B-1----:R-:W3:Y:S01]  /*43000*/  LDL.LU.64 R170, [R1+0xd60] ;  /* 0x000d600001aa7983 */ /* 0x002ee20000300a00 */
        /* <DEDUP_REMOVED lines=22> */
[----:B------:R-:W-:Y:S02]  /*43170*/  LOP3.LUT P1, RZ, R16, 0x2000, RZ, 0xc0, !PT ;  /* 0x0000200010ff7812 */ /* 0x000fe4000782c0ff */
[C---:B------:R-:W-:Y:S02]  /*43180*/  LOP3.LUT P0, RZ, R23.reuse, 0x4000, RZ, 0xc0, !PT ;  /* 0x0000400017ff7812 */ /* 0x040fe4000780c0ff */
[C---:B------:R-:W-:Y:S02]  /*43190*/  LOP3.LUT P6, RZ, R23.reuse, 0x2000, RZ, 0xc0, !PT ;  /* 0x0000200017ff7812 */ /* 0x040fe400078cc0ff */
[C---:B------:R-:W-:Y:S02]  /*431a0*/  LOP3.LUT P5, RZ, R23.reuse, 0x1000, RZ, 0xc0, !PT ;  /* 0x0000100017ff7812 */ /* 0x040fe400078ac0ff */
[----:B------:R-:W-:-:S05]  /*431b0*/  LOP3.LUT P4, RZ, R23, 0x800, RZ, 0xc0, !PT ;  /* 0x0000080017ff7812 */ /* 0x000fca000788c0ff */
[----:B------:R-:W-:Y:S01]  /*431c0*/  @P1 STG.E desc[UR10][R250.64], R201 ;  /* 0x000000c9fa001986 */ /* 0x000fe2000c10190a */
[----:B------:R-:W-:Y:S02]  /*431d0*/  LOP3.LUT P1, RZ, R16, 0x1000, RZ, 0xc0, !PT ;  /* 0x0000100010ff7812 */ /* 0x000fe4000782c0ff */
[C---:B------:R-:W-:Y:S02]  /*431e0*/  LOP3.LUT P3, RZ, R23.reuse, 0x400, RZ, 0xc0, !PT ;  /* 0x0000040017ff7812 */ /* 0x040fe4000786c0ff */
[----:B------:R-:W-:-:S09]  /*431f0*/  LOP3.LUT P2, RZ, R23, 0x200, RZ, 0xc0, !PT ;  /* 0x0000020017ff7812 */ /* 0x000fd2000784c0ff */
[----:B------:R-:W-:Y:S04]  /*43200*/  @P1 STG.E desc[UR10][R244.64], R197 ;  /* 0x000000c5f4001986 */ /* 0x000fe8000c10190a */
[----:B------:R-:W-:Y:S04]  /*43210*/  @P0 STG.E desc[UR10][R248.64], R202 ;  /* 0x000000caf8000986 */ /* 0x000fe8000c10190a */
[----:B------:R-:W-:Y:S04]  /*43220*/  @P6 STG.E desc[UR10][R24.64], R198 ;  /* 0x000000c618006986 */ /* 0x000fe8000c10190a */
[----:B------:R-:W-:Y:S04]  /*43230*/  @P5 STG.E desc[UR10][R4.64], R203 ;  /* 0x000000cb04005986 */ /* 0x000fe8000c10190a */
[----:B------:R-:W-:Y:S04]  /*43240*/  @P4 STG.E desc[UR10][R26.64], R199 ;  /* 0x000000c71a004986 */ /* 0x000fe8000c10190a */
[----:B------:R-:W-:Y:S04]  /*43250*/  @P3 STG.E desc[UR10][R168.64], R192 ;  /* 0x000000c0a8003986 */ /* 0x000fe8000c10190a */
[----:B---3--:R1:W-:Y:S04]  /*43260*/  @P2 STG.E desc[UR10][R170.64], R188 ;  /* 0x000000bcaa002986 */ /* 0x0083e8000c10190a */
[----:B-1----:R-:W2:Y:S01]  /*43270*/  LDL.LU.64 R170, [R1+0xd58] ;  /* 0x000d580001aa7983 */ /* 0x002ea20000300a00 */
[----:B------:R-:W-:-:S02]  /*43280*/  LOP3.LUT P0, RZ, R3, 0x10000, RZ, 0xc0, !PT ;  /* 0x0001000003ff7812 */ /* 0x000fc4000780c0ff */
[----:B------:R-:W-:Y:S01]  /*43290*/  LOP3.LUT R20, R20, 0xffdfffff, RZ, 0xc0, !PT ;  /* 0xffdfffff14147812 */ /* 0x000fe200078ec0ff */
[----:B------:R-:W3:Y:S04]  /*432a0*/  LDL.LU.64 R244, [R1+0xd50] ;  /* 0x000d500001f47983 */ /* 0x000ee80000300a00 */
        /* <DEDUP_REMOVED lines=11> */
[----:B------:R-:W-:Y:S01]  /*43360*/  LOP3.LUT R20, R20, 0xff7fffff, RZ, 0xc0, !PT ;  /* 0xff7fffff14147812 */ /* 0x000fe200078ec0ff */
[----:B------:R-:W4:Y:S01]  /*43370*/  LDL.LU.64 R26, [R1+0xd18] ;  /* 0x000d1800011a7983 */ /* 0x000f220000300a00 */
[----:B------:R-:W-:-:S03]  /*43380*/  LOP3.LUT R16, R16, 0xfffffffe, RZ, 0xc0, !PT ;  /* 0xfffffffe10107812 */ /* 0x000fc600078ec0ff */
[----:B------:R-:W4:Y:S01]  /*43390*/  LDL.LU.64 R168, [R1+0xd10] ;  /* 0x000d100001a87983 */ /* 0x000f220000300a00 */
[----:B------:R-:W-:-:S03]  /*433a0*/  LOP3.LUT P1, RZ, R23, 0x100, RZ, 0xc0, !PT ;  /* 0x0000010017ff7812 */ /* 0x000fc6000782c0ff */
[----:B------:R-:W4:Y:S02]  /*433b0*/  LDL.LU.64 R246, [R1+0xd08] ;  /* 0x000d080001f67983 */ /* 0x000f240000300a00 */
        /* <DEDUP_REMOVED lines=41> */
[----:B--2---:R1:W-:Y:S04]  /*43650*/  @P1 STG.E desc[UR10][R170.64], R193 ;  /* 0x000000c1aa001986 */ /* 0x0043e8000c10190a */
[----:B-1----:R-:W2:Y:S06]  /*43660*/  LDL.LU.64 R170, [R1+0xd00] ;  /* 0x000d000001aa7983 */ /* 0x002eac0000300a00 */
        /* <DEDUP_REMOVED lines=23> */
[----:B----4-:R-:W-:Y:S01]  /*437e0*/  @P0 STG.E desc[UR10][R236.64], R194 ;  /* 0x000000c2ec000986 */ /* 0x010fe2000c10190a */
[----:B------:R-:W-:-:S13]  /*437f0*/  LOP3.LUT P0, RZ, R16, 0x400, RZ, 0xc0, !PT ;  /* 0x0000040010ff7812 */ /* 0x000fda000780c0ff */
[----:B------:R1:W-:Y:S01]  /*43800*/  @P0 STG.E desc[UR10][R250.64], R190 ;  /* 0x000000befa000986 */ /* 0x0003e2000c10190a */
[----:B------:R-:W-:-:S03]  /*43810*/  LOP3.LUT P0, RZ, R16, 0x200, RZ, 0xc0, !PT ;  /* 0x0000020010ff7812 */ /* 0x000fc6000780c0ff */
[----:B-1----:R-:W4:Y:S10]  /*43820*/  LDL.LU.64 R250, [R1+0xcf0] ;  /* 0x000cf00001fa7983 */ /* 0x002f340000300a00 */
        /* <DEDUP_REMOVED lines=9> */
[----:B------:R-:W-:Y:S01]  /*438c0*/  @P0 STG.E desc[UR10][R240.64], R180 ;  /* 0x000000b4f0000986 */ /* 0x000fe2000c10190a */
[----:B------:R-:W-:-:S03]  /*438d0*/  LOP3.LUT P0, RZ, R16, 0x20, RZ, 0xc0, !PT ;  /* 0x0000002010ff7812 */ /* 0x000fc6000780c0ff */
[----:B------:R-:W4:Y:S10]  /*438e0*/  LDL.LU.64 R238, [R1+0xcd0] ;  /* 0x000cd00001ee7983 */ /* 0x000f340000300a00 */
[----:B------:R1:W-:Y:S04]  /*438f0*/  @P0 STG.E desc[UR10][R26.64], R185 ;  /* 0x000000b91a000986 */ /* 0x0003e8000c10190a */
[----:B-1----:R-:W4:Y:S01]  /*43900*/  LDL.LU.64 R26, [R1+0xcc8] ;  /* 0x000cc800011a7983 */ /* 0x002f220000300a00 */
[----:B------:R-:W-:-:S03]  /*43910*/  LOP3.LUT P0, RZ, R16, 0x10, RZ, 0xc0, !PT ;  /* 0x0000001010ff7812 */ /* 0x000fc6000780c0ff */
[----:B------:R-:W4:Y:S10]  /*43920*/  LDL.LU.64 R242, [R1+0xcc0] ;  /* 0x000cc00001f27983 */ /* 0x000f340000300a00 */
[----:B------:R1:W-:Y:S01]  /*43930*/  @P0 STG.E desc[UR10][R168.64], R181 ;  /* 0x000000b5a8000986 */ /* 0x0003e2000c10190a */
[----:B------:R-:W-:-:S03]  /*43940*/  LOP3.LUT P0, RZ, R16, 0x8, RZ, 0xc0, !PT ;  /* 0x0000000810ff7812 */ /* 0x000fc6000780c0ff */
[----:B-1----:R-:W4:Y:S10]  /*43950*/  LDL.LU.64 R168, [R1+0xcb8] ;  /* 0x000cb80001a87983 */ /* 0x002f340000300a00 */
[----:B------:R-:W-:Y:S01]  /*43960*/  @P0 STG.E desc[UR10][R246.64], R186 ;  /* 0x000000baf6000986 */ /* 0x000fe2000c10190a */
[----:B------:R-:W-:-:S03]  /*43970*/  LOP3.LUT P0, RZ, R16, 0x4, RZ, 0xc0, !PT ;  /* 0x0000000410ff7812 */ /* 0x000fc6000780c0ff */
[----:B------:R-:W4:Y:S10]  /*43980*/  LDL.LU.64 R236, [R1+0xcb0] ;  /* 0x000cb00001ec7983 */ /* 0x000f340000300a00 */
[----:B--2---:R1:W-:Y:S04]  /*43990*/  @P0 STG.E desc[UR10][R170.64], R182 ;  /* 0x000000b6aa000986 */ /* 0x0043e8000c10190a */
[----:B-1----:R-:W2:Y:S01]  /*439a0*/  LDL.LU.64 R170, [R1+0xca8] ;  /* 0x000ca80001aa7983 */ /* 0x002ea20000300a00 */
[----:B------:R-:W-:-:S03]  /*439b0*/  LOP3.LUT P0, RZ, R16, 0x2, RZ, 0xc0, !PT ;  /* 0x0000000210ff7812 */ /* 0x000fc6000780c0ff */
[----:B------:R-:W2:Y:S10]  /*439c0*/  LDL.LU.64 R240, [R1+0xca0] ;  /* 0x000ca00001f07983 */ /* 0x000eb40000300a00 */
[----:B---3--:R1:W-:Y:S01]  /*439d0*/  @P0 STG.E desc[UR10][R244.64], R187 ;  /* 0x000000bbf4000986 */ /* 0x0083e2000c10190a */
[----:B------:R-:W-:-:S03]  /*439e0*/  LOP3.LUT P0, RZ, R16, 0x1, RZ, 0xc0, !PT ;  /* 0x0000000110ff7812 */ /* 0x000fc6000780c0ff */
[----:B-1----:R-:W3:Y:S04]  /*439f0*/  LDL.LU.64 R244, [R1+0xc98] ;  /* 0x000c980001f47983 */ /* 0x002ee80000300a00 */
[----:B------:R-:W3:Y:S06]  /*43a00*/  LDL.LU.64 R246, [R1+0xc90] ;  /* 0x000c900001f67983 */ /* 0x000eec0000300a00 */
[----:B----4-:R-:W-:Y:S01]  /*43a10*/  @P0 STG.E desc[UR10][R250.64], R183 ;  /* 0x000000b7fa000986 */ /* 0x010fe2000c10190a */
[----:B------:R-:W-:-:S13]  /*43a20*/  LOP3.LUT P0, RZ, R20, 0x80000000, RZ, 0xc0, !PT ;  /* 0x8000000014ff7812 */ /* 0x000fda000780c0ff */
[----:B------:R1:W-:Y:S01]  /*43a30*/  @P0 STG.E desc[UR10][R248.64], R176 ;  /* 0x000000b0f8000986 */ /* 0x0003e2000c10190a */
[----:B------:R-:W-:-:S03]  /*43a40*/  LOP3.LUT P0, RZ, R20, 0x40000000, RZ, 0xc0, !PT ;  /* 0x4000000014ff7812 */ /* 0x000fc6000780c0ff */
[----:B-1----:R-:W4:Y:S10]  /*43a50*/  LDL.LU.64 R248, [R1+0xc88] ;  /* 0x000c880001f87983 */ /* 0x002f340000300a00 */
[----:B------:R1:W-:Y:S01]  /*43a60*/  @P0 STG.E desc[UR10][R24.64], R172 ;  /* 0x000000ac18000986 */ /* 0x0003e2000c10190a */
[----:B------:R-:W-:-:S03]  /*43a70*/  LOP3.LUT P0, RZ, R20, 0x20000000, RZ, 0xc0, !PT ;  /* 0x2000000014ff7812 */ /* 0x000fc6000780c0ff */
[----:B------:R-:W4:Y:S04]  /*43a80*/  LDL.LU.64 R250, [R1+0xc80] ;  /* 0x000c800001fa7983 */ /* 0x000f280000300a00 */
[----:B-1----:R-:W4:Y:S06]  /*43a90*/  LDL.LU.64 R24, [R1+0xc78] ;  /* 0x000c780001187983 */ /* 0x002f2c0000300a00 */
[----:B------:R1:W-:Y:S01]  /*43aa0*/  @P0 STG.E desc[UR10][R4.64], R177 ;  /* 0x000000b104000986 */ /* 0x0003e2000c10190a */
[----:B------:R-:W-:-:S03]  /*43ab0*/  LOP3.LUT P0, RZ, R20, 0x10000000, RZ, 0xc0, !PT ;  /* 0x1000000014ff7812 */ /* 0x000fc6000780c0ff */
[----:B-1----:R-:W4:Y:S10]  /*43ac0*/  LDL.LU.64 R4, [R1+0xb80] ;  /* 0x000b800001047983 */ /* 0x002f340000300a00 */
[----:B------:R-:W-:Y:S01]  /*43ad0*/  @P0 STG.E desc[UR10][R238.64], R173 ;  /* 0x000000adee000986 */ /* 0x000fe2000c10190a */
[----:B------:R-:W-:-:S13]  /*43ae0*/  LOP3.LUT P0, RZ, R20, 0x8000000, RZ, 0xc0, !PT ;  /* 0x0800000014ff7812 */ /* 0x000fda000780c0ff */
        /* <DEDUP_REMOVED lines=10> */
[----:B--2---:R1:W-:Y:S04]  /*43b90*/  @P0 STG.E desc[UR10][R170.64], R12 ;  /* 0x0000000caa000986 */ /* 0x0043e8000c10190a */
[----:B-1----:R-:W2:Y:S01]  /*43ba0*/  LDL.LU.64 R170, [R1+0xc68] ;  /* 0x000c680001aa7983 */ /* 0x002ea20000300a00 */
[----:B------:R-:W-:Y:S02]  /*43bb0*/  LOP3.LUT P0, RZ, R20, 0x400000, RZ, 0xc0, !PT ;  /* 0x0040000014ff7812 */ /* 0x000fe4000780c0ff */
[C---:B------:R-:W-:Y:S02]  /*43bc0*/  LOP3.LUT P2, RZ, R3.reuse, 0x8000, RZ, 0xc0, !PT ;  /* 0x0000800003ff7812 */ /* 0x040fe4000784c0ff */
[----:B------:R-:W-:-:S09]  /*43bd0*/  LOP3.LUT P3, RZ, R3, 0x4000, RZ, 0xc0, !PT ;  /* 0x0000400003ff7812 */ /* 0x000fd2000786c0ff */
[----:B------:R-:W-:Y:S01]  /*43be0*/  @P0 STG.E desc[UR10][R240.64], R8 ;  /* 0x00000008f0000986 */ /* 0x000fe2000c10190a */
[----:B------:R-:W-:Y:S02]  /*43bf0*/  LOP3.LUT P0, RZ, R20, 0x200000, RZ, 0xc0, !PT ;  /* 0x0020000014ff7812 */ /* 0x000fe4000780c0ff */
[C---:B------:R-:W-:Y:S02]  /*43c00*/  LOP3.LUT P4, RZ, R3.reuse, 0x2000, RZ, 0xc0, !PT ;  /* 0x0000200003ff7812 */ /* 0x040fe4000788c0ff */
[C---:B------:R-:W-:Y:S02]  /*43c10*/  LOP3.LUT P5, RZ, R3.reuse, 0x1000, RZ, 0xc0, !PT ;  /* 0x0000100003ff7812 */ /* 0x040fe400078ac0ff */
[C---:B------:R-:W-:Y:S02]  /*43c20*/  LOP3.LUT P6, RZ, R3.reuse, 0x800, RZ, 0xc0, !PT ;  /* 0x0000080003ff7812 */ /* 0x040fe400078cc0ff */
[----:B------:R-:W-:-:S05]  /*43c30*/  LOP3.LUT P1, RZ, R3, 0x400, RZ, 0xc0, !PT ;  /* 0x0000040003ff7812 */ /* 0x000fca000782c0ff */
[----:B---3--:R1:W-:Y:S04]  /*43c40*/  @P0 STG.E desc[UR10][R244.64], R13 ;  /* 0x0000000df4000986 */ /* 0x0083e8000c10190a */
[----:B------:R-:W-:Y:S04]  /*43c50*/  @P2 STG.E desc[UR10][R246.64], R9 ;  /* 0x00000009f6002986 */ /* 0x000fe8000c10190a */
[----:B-1----:R-:W3:Y:S01]  /*43c60*/  LDL.LU.64 R244, [R1+0xb70] ;  /* 0x000b700001f47983 */ /* 0x002ee20000300a00 */
[----:B------:R-:W-:-:S03]  /*43c70*/  LOP3.LUT P2, RZ, R20, 0x80000, RZ, 0xc0, !PT ;  /* 0x0008000014ff7812 */ /* 0x000fc6000784c0ff */
[----:B----4-:R1:W-:Y:S01]  /*43c80*/  @P3 STG.E desc[UR10][R248.64], R14 ;  /* 0x0000000ef8003986 */ /* 0x0103e2000c10190a */
[----:B------:R-:W-:-:S03]  /*43c90*/  LOP3.LUT P3, RZ, R20, 0x40000, RZ, 0xc0, !PT ;  /* 0x0004000014ff7812 */ /* 0x000fc6000786c0ff */
[----:B------:R-:W-:Y:S04]  /*43ca0*/  @P4 STG.E desc[UR10][R250.64], R10 ;  /* 0x0000000afa004986 */ /* 0x000fe8000c10190a */
[----:B-1----:R-:W4:Y:S04]  /*43cb0*/  LDL.LU.64 R248, [R1+0xc60] ;  /* 0x000c600001f87983 */ /* 0x002f280000300a00 */
[----:B------:R1:W-:Y:S04]  /*43cc0*/  @P5 STG.E desc[UR10][R24.64], R15 ;  /* 0x0000000f18005986 */ /* 0x0003e8000c10190a */
[----:B-1----:R-:W4:Y:S04]  /*43cd0*/  LDL.LU.64 R24, [R1+0xb68] ;  /* 0x000b680001187983 */ /* 0x002f280000300a00 */
[----:B------:R1:W-:Y:S01]  /*43ce0*/  @P6 STG.E desc[UR10][R4.64], R11 ;  /* 0x0000000b04006986 */ /* 0x0003e2000c10190a */
[----:B------:R-:W-:Y:S01]  /*43cf0*/  VIADD R2, R6, 0x1f3 ;  /* 0x000001f306027836 */ /* 0x000fe20000000000 */
[----:B------:R-:W-:-:S02]  /*43d00*/  LOP3.LUT P0, RZ, R20, 0x100000, RZ, 0xc0, !PT ;  /* 0x0010000014ff7812 */ /* 0x000fc4000780c0ff */
[----:B------:R-:W-:Y:S01]  /*43d10*/  LOP3.LUT P4, RZ, R20, 0x20000, RZ, 0xc0, !PT ;  /* 0x0002000014ff7812 */ /* 0x000fe2000788c0ff */
[----:B------:R-:W-:Y:S01]  /*43d20*/  VIADD R3, R6, 0x1f4 ;  /* 0x000001f406037836 */ /* 0x000fe20000000000 */
[----:B------:R-:W-:Y:S01]  /*43d30*/  LOP3.LUT P5, RZ, R20, 0x10000, RZ, 0xc0, !PT ;  /* 0x0001000014ff7812 */ /* 0x000fe200078ac0ff */
[----:B------:R-:W4:Y:S04]  /*43d40*/  LDS.128 R8, [R0] ;  /* 0x0000000000087984 */ /* 0x000f280000000c00 */
[----:B-1----:R-:W4:Y:S04]  /*43d50*/  LDL.LU.64 R4, [R1+0xc58] ;  /* 0x000c580001047983 */ /* 0x002f280000300a00 */
[----:B------:R1:W-:Y:S04]  /*43d60*/  @P1 STG.E desc[UR10][R26.64], R32 ;  /* 0x000000201a001986 */ /* 0x0003e8000c10190a */
[----:B-1----:R-:W4:Y:S04]  /*43d70*/  LDL.LU.64 R26, [R1+0xb60] ;  /* 0x000b6000011a7983 */ /* 0x002f280000300a00 */
[----:B------:R1:W-:Y:S04]  /*43d80*/  @P2 STG.E desc[UR10][R168.64], R28 ;  /* 0x0000001ca8002986 */ /* 0x0003e8000c10190a */
[----:B-1----:R-:W4:Y:S04]  /*43d90*/  LDL.LU.64 R168, [R1+0xc50] ;  /* 0x000c500001a87983 */ /* 0x002f280000300a00 */
[----:B--2---:R1:W-:Y:S04]  /*43da0*/  @P3 STG.E desc[UR10][R170.64], R33 ;  /* 0x00000021aa003986 */ /* 0x0043e8000c10190a */
[----:B-1----:R-:W2:Y:S01]  /*43db0*/  LDL.LU.64 R170, [R1+0xb58] ;  /* 0x000b580001aa7983 */ /* 0x002ea20000300a00 */
[----:B------:R-:W-:Y:S01]  /*43dc0*/  ISETP.LT.AND P1, PT, R2, UR4, !P0 ;  /* 0x0000000402007c0c */ /* 0x000fe2000c721270 */
[----:B------:R-:W-:Y:S01]  /*43dd0*/  VIADD R2, R6, 0x177 ;  /* 0x0000017706027836 */ /* 0x000fe20000000000 */
[----:B------:R-:W-:-:S04]  /*43de0*/  LOP3.LUT P6, RZ, R20, 0x8000, RZ, 0xc0, !PT ;  /* 0x0000800014ff7812 */ /* 0x000fc800078cc0ff */
[----:B------:R-:W-:Y:S01]  /*43df0*/  ISETP.LT.AND P3, PT, R2, UR5, !P0 ;  /* 0x0000000502007c0c */ /* 0x000fe2000c761270 */
[----:B------:R-:W-:Y:S01]  /*43e00*/  VIADD R2, R6, 0x176 ;  /* 0x0000017606027836 */ /* 0x000fe20000000000 */
[----:B------:R-:W-:Y:S01]  /*43e10*/  ULDC UR5, c[0x0][0x22c] ;  /* 0x00008b0000057ab9 */ /* 0x000fe20000000800 */
[----:B---3--:R1:W-:Y:S03]  /*43e20*/  @P4 STG.E desc[UR10][R244.64], R29 ;  /* 0x0000001df4004986 */ /* 0x0083e6000c10190a */
[----:B------:R-:W-:Y:S01]  /*43e30*/  ISETP.LT.AND P4, PT, R2, UR5, !P0 ;  /* 0x0000000502007c0c */ /* 0x000fe2000c781270 */
[----:B------:R-:W-:Y:S01]  /*43e40*/  VIADD R2, R6, 0x178 ;  /* 0x0000017806027836 */ /* 0x000fe20000000000 */
[----:B------:R-:W-:Y:S01]  /*43e50*/  ULDC UR5, c[0x0][0x22c] ;  /* 0x00008b0000057ab9 */ /* 0x000fe20000000800 */
[----:B-1----:R-:W3:Y:S04]  /*43e60*/  LDL.LU.64 R244, [R1+0xc48] ;  /* 0x000c480001f47983 */ /* 0x002ee80000300a00 */
[----:B----4-:R1:W-:Y:S01]  /*43e70*/  @P5 STG.E desc[UR10][R248.64], R34 ;  /* 0x00000022f8005986 */ /* 0x0103e2000c10190a */
[----:B------:R-:W-:Y:S01]  /*43e80*/  ISETP.LT.AND P5, PT, R2, UR5, !P0 ;  /* 0x0000000502007c0c */ /* 0x000fe2000c7a1270 */
[----:B------:R-:W-:Y:S01]  /*43e90*/  VIADD R2, R6, 0x179 ;  /* 0x0000017906027836 */ /* 0x000fe20000000000 */
[----:B------:R-:W-:Y:S01]  /*43ea0*/  ULDC UR5, c[0x0][0x22c] ;  /* 0x00008b0000057ab9 */ /* 0x000fe20000000800 */
[----:B-1----:R-:W4:Y:S04]  /*43eb0*/  LDL.LU.64 R248, [R1+0xb50] ;  /* 0x000b500001f87983 */ /* 0x002f280000300a00 */
[----:B------:R1:W-:Y:S01]  /*43ec0*/  @P6 STG.E desc[UR10][R24.64], R30 ;  /* 0x0000001e18006986 */ /* 0x0003e2000c10190a */
[----:B------:R-:W-:-:S03]  /*43ed0*/  ISETP.LT.AND P6, PT, R2, UR5, !P0 ;  /* 0x0000000502007c0c */ /* 0x000fc6000c7c1270 */
[----:B-1----:R-:W4:Y:S04]  /*43ee0*/  LDL.LU.64 R24, [R1+0xc40] ;  /* 0x000c400001187983 */ /* 0x002f280000300a00 */
[----:B------:R1:W-:Y:S01]  /*43ef0*/  @P4 STG.E desc[UR10][R4.64], R35 ;  /* 0x0000002304004986 */ /* 0x0003e2000c10190a */
[----:B------:R-:W-:Y:S01]  /*43f00*/  VIADD R2, R6, 0x17a ;  /* 0x0000017a06027836 */ /* 0x000fe20000000000 */
[----:B------:R-:W-:Y:S02]  /*43f10*/  ULDC UR5, c[0x0][0x22c] ;  /* 0x00008b0000057ab9 */ /* 0x000fe40000000800 */
        /* <DEDUP_REMOVED lines=9> */
[----:B------:R-:W-:-:S04]  /*43fb0*/  ULDC UR5, c[0x0][0x22c] ;  /* 0x00008b0000057ab9 */ /* 0x000fc80000000800 */
        /* <DEDUP_REMOVED lines=559> */
[----:B------:R-:W-:Y:S01]  /*462b0*/  ULDC UR5, c[0x0][0x22c] ;  /* 0x00008b0000057ab9 */ /* 0x000fe20000000800 */
[----:B------:R-:W2:Y:S03]  /*462c0*/  LDL.LU.64 R232, [R1+0x850] ;  /* 0x0008500001e87983 */ /* 0x000ea60000300a00 */
        /* <DEDUP_REMOVED lines=11> */
[----:B------:R-:W2:Y:S04]  /*46380*/  LDL.LU.64 R236, [R1+0x838] ;  /* 0x0008380001ec7983 */ /* 0x000ea80000300a00 */
[----:B------:R-:W2:Y:S04]  /*46390*/  LDL.LU.64 R240, [R1+0x830] ;  /* 0x0008300001f07983 */ /* 0x000ea80000300a00 */
[----:B------:R-:W2:Y:S04]  /*463a0*/  LDL.LU.64 R246, [R1+0x828] ;  /* 0x0008280001f67983 */ /* 0x000ea80000300a00 */
[----:B------:R-:W2:Y:S04]  /*463b0*/  LDL.LU.64 R250, [R1+0x820] ;  /* 0x0008200001fa7983 */ /* 0x000ea80000300a00 */
[----:B---3--:R1:W-:Y:S01]  /*463c0*/  @P4 STG.E desc[UR10][R244.64], R157 ;  /* 0x0000009df4004986 */ /* 0x0083e2000c10190a */
        /* <DEDUP_REMOVED lines=23> */
[C---:B------:R-:W-:Y:S01]  /*46540*/  VIADD R2, R6.reuse, 0x1f2 ;  /* 0x000001f206027836 */ /* 0x040fe20000000000 */
[----:B------:R-:W-:Y:S01]  /*46550*/  ISETP.LT.AND P2, PT, R3, UR4, !P0 ;  /* 0x0000000403007c0c */ /* 0x000fe2000c741270 */
[----:B------:R-:W-:Y:S01]  /*46560*/  VIADD R3, R6, 0x1f5 ;  /* 0x000001f506037836 */ /* 0x000fe20000000000 */
[----:B------:R-:W-:-:S02]  /*46570*/  ULDC UR5, c[0x0][0x22c] ;  /* 0x00008b0000057ab9 */ /* 0x000fc40000000800 */
[----:B------:R-:W-:Y:S02]  /*46580*/  ISETP.LT.AND P4, PT, R2, UR5, !P0 ;  /* 0x0000000502007c0c */ /* 0x000fe4000c781270 */
[----:B------:R-:W-:Y:S01]  /*46590*/  ISETP.LT.AND P3, PT, R3, UR4, !P0 ;  /* 0x0000000403007c0c */ /* 0x000fe2000c761270 */
[C---:B------:R-:W-:Y:S02]  /*465a0*/  VIADD R3, R6.reuse, 0x1f6 ;  /* 0x000001f606037836 */ /* 0x040fe40000000000 */
[C---:B------:R-:W-:Y:S02]  /*465b0*/  VIADD R2, R6.reuse, 0x1f7 ;  /* 0x000001f706027836 */ /* 0x040fe40000000000 */
[----:B------:R1:W-:Y:S01]  /*465c0*/  @P6 STG.E desc[UR10][R232.64], R148 ;  /* 0x00000094e8006986 */ /* 0x0003e2000c10190a */
[----:B------:R-:W-:Y:S01]  /*465d0*/  ISETP.LT.AND P5, PT, R3, UR4, !P0 ;  /* 0x0000000403007c0c */ /* 0x000fe2000c7a1270 */
[----:B------:R-:W-:Y:S01]  /*465e0*/  VIADD R3, R6, 0x1f8 ;  /* 0x000001f806037836 */ /* 0x000fe20000000000 */
[----:B------:R-:W-:Y:S01]  /*465f0*/  ISETP.LT.AND P6, PT, R2, UR4, !P0 ;  /* 0x0000000402007c0c */ /* 0x000fe2000c7c1270 */
[----:B------:R-:W-:-:S02]  /*46600*/  VIADD R2, R6, 0x1f9 ;  /* 0x000001f906027836 */ /* 0x000fc40000000000 */
[----:B------:R-:W-:Y:S01]  /*46610*/  VIADD R0, R6, 0x1fb ;  /* 0x000001fb06007836 */ /* 0x000fe20000000000 */
[----:B------:R1:W-:Y:S01]  /*46620*/  @P4 STG.E desc[UR10][R238.64], R161 ;  /* 0x000000a1ee004986 */ /* 0x0003e2000c10190a */
[----:B------:R-:W-:-:S03]  /*46630*/  ISETP.LT.AND P4, PT, R3, UR4, !P0 ;  /* 0x0000000403007c0c */ /* 0x000fc6000c781270 */
[----:B------:R1:W-:Y:S01]  /*46640*/  @P1 STG.E desc[UR10][R242.64], R149 ;  /* 0x00000095f2001986 */ /* 0x0003e2000c10190a */
[----:B------:R-:W-:Y:S01]  /*46650*/  ISETP.LT.AND P1, PT, R2, UR4, !P0 ;  /* 0x0000000402007c0c */ /* 0x000fe2000c721270 */
[----:B------:R-:W-:Y:S02]  /*46660*/  VIADD R2, R6, 0x1fa ;  /* 0x000001fa06027836 */ /* 0x000fe40000000000 */
[----:B------:R1:W-:Y:S04]  /*46670*/  @P2 STG.E desc[UR10][R236.64], R162 ;  /* 0x000000a2ec002986 */ /* 0x0003e8000c10190a */
[----:B------:R1:W-:Y:S01]  /*46680*/  @P3 STG.E desc[UR10][R240.64], R150 ;  /* 0x00000096f0003986 */ /* 0x0003e2000c10190a */
[----:B------:R-:W-:Y:S01]  /*46690*/  ISETP.LT.AND P3, PT, R0, UR4, !P0 ;  /* 0x0000000400007c0c */ /* 0x000fe2000c761270 */
[----:B------:R-:W-:Y:S01]  /*466a0*/  VIADD R0, R6, 0x1fd ;  /* 0x000001fd06007836 */ /* 0x000fe20000000000 */
[----:B------:R-:W-:Y:S01]  /*466b0*/  ISETP.LT.AND P2, PT, R2, UR4, !P0 ;  /* 0x0000000402007c0c */ /* 0x000fe2000c741270 */
[----:B------:R1:W-:Y:S01]  /*466c0*/  @P5 STG.E desc[UR10][R246.64], R163 ;  /* 0x000000a3f6005986 */ /* 0x0003e2000c10190a */
[----:B------:R-:W-:-:S03]  /*466d0*/  VIADD R2, R6, 0x1fc ;  /* 0x000001fc06027836 */ /* 0x000fc60000000000 */
[----:B------:R1:W-:Y:S01]  /*466e0*/  @P6 STG.E desc[UR10][R250.64], R151 ;  /* 0x00000097fa006986 */ /* 0x0003e2000c10190a */
[----:B------:R-:W-:Y:S01]  /*466f0*/  ISETP.LT.AND P6, PT, R0, UR4, !P0 ;  /* 0x0000000400007c0c */ /* 0x000fe2000c7c1270 */
[C---:B------:R-:W-:Y:S02]  /*46700*/  VIADD R0, R6.reuse, 0x1fe ;  /* 0x000001fe06007836 */ /* 0x040fe40000000000 */
[----:B------:R-:W-:Y:S01]  /*46710*/  VIADD R6, R6, 0x1ff ;  /* 0x000001ff06067836 */ /* 0x000fe20000000000 */
[----:B------:R-:W-:Y:S01]  /*46720*/  ISETP.LT.AND P5, PT, R2, UR4, !P0 ;  /* 0x0000000402007c0c */ /* 0x000fe2000c7a1270 */
[----:B---3--:R1:W-:Y:S01]  /*46730*/  @P4 STG.E desc[UR10][R244.64], R164 ;  /* 0x000000a4f4004986 */ /* 0x0083e2000c10190a */
[----:B------:R-:W-:Y:S02]  /*46740*/  ISETP.LT.AND P4, PT, R0, UR4, !P0 ;  /* 0x0000000400007c0c */ /* 0x000fe4000c781270 */
[----:B------:R-:W-:Y:S01]  /*46750*/  ISETP.LT.AND P0, PT, R6, UR4, !P0 ;  /* 0x0000000406007c0c */ /* 0x000fe2000c701270 */
[----:B----4-:R1:W-:Y:S04]  /*46760*/  @P1 STG.E desc[UR10][R248.64], R8 ;  /* 0x00000008f8001986 */ /* 0x0103e8000c10190a */
[----:B------:R1:W-:Y:S04]  /*46770*/  @P2 STG.E desc[UR10][R24.64], R165 ;  /* 0x000000a518002986 */ /* 0x0003e8000c10190a */
[----:B------:R1:W-:Y:S04]  /*46780*/  @P3 STG.E desc[UR10][R4.64], R9 ;  /* 0x0000000904003986 */ /* 0x0003e8000c10190a */
[----:B------:R1:W-:Y:S04]  /*46790*/  @P5 STG.E desc[UR10][R26.64], R166 ;  /* 0x000000a61a005986 */ /* 0x0003e8000c10190a */
[----:B------:R1:W-:Y:S04]  /*467a0*/  @P6 STG.E desc[UR10][R168.64], R10 ;  /* 0x0000000aa8006986 */ /* 0x0003e8000c10190a */
[----:B--2---:R1:W-:Y:S01]  /*467b0*/  @P4 STG.E desc[UR10][R170.64], R167 ;  /* 0x000000a7aa004986 */ /* 0x0043e2000c10190a */
[----:B------:R-:W-:Y:S05]  /*467c0*/  @!P0 EXIT ;  /* 0x000000000000894d */ /* 0x000fea0003800000 */
[----:B-1----:R-:W2:Y:S04]  /*467d0*/  LDL.LU.64 R170, [R1+0x800] ;  /* 0x0008000001aa7983 */ /* 0x002ea80000300a00 */
[----:B--2---:R-:W-:Y:S01]  /*467e0*/  STG.E desc[UR10][R170.64], R11 ;  /* 0x0000000baa007986 */ /* 0x004fe2000c10190a */
[----:B------:R-:W-:Y:S05]  /*467f0*/  EXIT ;  /* 0x000000000000794d */ /* 0x000fea0003800000 */
.L_x_2:
[----:B------:R-:W-:-:S00]  /*46800*/  BRA `(.L_x_2) ;  /* 0xfffffffc00fc7947 */ /* 0x000fc0000383ffff */
[----:B------:R-:W-:-:S00]  /*46810*/  NOP ;  /* 0x0000000000007918 */ /* 0x000fc00000000000 */
        /* <DEDUP_REMOVED lines=14> */
.L_x_3:


//--------------------- .nv.shared.matmul_kernel  --------------------------
	.section	.nv.shared.matmul_kernel,"aw",@nobits
	.sectionflags	@""
	.align	16
	.zero		1024


//--------------------- .nv.shared.reserved.0     --------------------------
	.section	.nv.shared.reserved.0,"aw",@nobits
	.weak		__nv_reservedSMEM_offset_0_alias
	.size		__nv_reservedSMEM_offset_0_alias, 0, 0
	.other		__nv_reservedSMEM_offset_0_alias,@"STO_CUDA_RESERVED_SHARED STV_DEFAULT"
__nv_reservedSMEM_offset_0_alias:
	.zero		0


//--------------------- .nv.constant0.matmul_kernel --------------------------
	.section	.nv.constant0.matmul_kernel,"a",@progbits
	.sectionflags	@""
	.align	4
.nv.constant0.matmul_kernel:
	.zero		608


//--------------------- SYMBOLS --------------------------

	.type		.nv.reservedSmem.offset0,@object
	.size		.nv.reservedSmem.offset0,0x4
